	.target	sm_90a

	.elftype	@"ET_EXEC"


//--------------------- .note.nv.tkinfo           --------------------------
	.section	.note.nv.tkinfo,"",@"SHT_NOTE"
	.sectionflags	@"SHF_NOTE_NV_TKINFO"
	.tkinfo
        /*0018*/ 	.word	0x00000002
        /*0030*/ 	.string	""
        /*0030*/ 	.string	"ptxas"
        /*0030*/ 	.string	"Cuda compilation tools, release 13.0, V13.0.88"
        /*0030*/ 	.string	"Build cuda_13.0.r13.0/compiler.36424714_0"
        /*0030*/ 	.string	"-v  -suppress-debug-info  -lineinfo  -arch sm_90a "



//--------------------- .note.nv.cuinfo           --------------------------
	.section	.note.nv.cuinfo,"",@"SHT_NOTE"
	.sectionflags	@"SHF_NOTE_NV_CUINFO"
        /*0018*/ 	.short	0x0002
        /*001a*/ 	.short	0x005a
        /*001c*/ 	.short	0x0082
	.zero		2


//--------------------- .nv.info                  --------------------------
	.section	.nv.info,"",@"SHT_CUDA_INFO"
	.align	4


	//----- nvinfo : EIATTR_REGCOUNT
	.align		4
        /*0000*/ 	.byte	0x04, 0x2f
        /*0002*/ 	.short	(.L_1 - .L_0)
	.align		4
.L_0:
        /*0004*/ 	.word	index@(matmul_kernel)
        /*0008*/ 	.word	0x000000ff


	//----- nvinfo : EIATTR_FRAME_SIZE
	.align		4
.L_1:
        /*000c*/ 	.byte	0x04, 0x11
        /*000e*/ 	.short	(.L_3 - .L_2)
	.align		4
.L_2:
        /*0010*/ 	.word	index@(matmul_kernel)
        /*0014*/ 	.word	0x00003480


	//----- nvinfo : EIATTR_MIN_STACK_SIZE
	.align		4
.L_3:
        /*0018*/ 	.byte	0x04, 0x12
        /*001a*/ 	.short	(.L_5 - .L_4)
	.align		4
.L_4:
        /*001c*/ 	.word	index@(matmul_kernel)
        /*0020*/ 	.word	0x00003480
.L_5:


//--------------------- .nv.compat                --------------------------
	.section	.nv.compat,"",@"SHT_CUDA_COMPAT_INFO"
	.align	4
        /*0000*/ 	.byte	0x02, 0x09, 0x01, 0x00, 0x02, 0x02, 0x04, 0x00, 0x02, 0x05, 0x05, 0x00, 0x03, 0x07, 0x01, 0x01
        /*0010*/ 	.byte	0x02, 0x03, 0x00, 0x00, 0x02, 0x06, 0x01, 0x00, 0x04, 0x0b, 0x08, 0x00, 0x00, 0x00, 0x00, 0x00
        /*0020*/ 	.byte	0x00, 0x00, 0x00, 0x00


//--------------------- .nv.info.matmul_kernel    --------------------------
	.section	.nv.info.matmul_kernel,"",@"SHT_CUDA_INFO"
	.sectionflags	@""
	.align	4


	//----- nvinfo : EIATTR_CUDA_API_VERSION
	.align		4
        /*0000*/ 	.byte	0x04, 0x37
        /*0002*/ 	.short	(.L_7 - .L_6)
.L_6:
        /*0004*/ 	.word	0x00000082


	//----- nvinfo : EIATTR_KPARAM_INFO
	.align		4
.L_7:
        /*0008*/ 	.byte	0x04, 0x17
        /*000a*/ 	.short	(.L_9 - .L_8)
.L_8:
        /*000c*/ 	.word	0x00000000
        /*0010*/ 	.short	0x000d
        /*0012*/ 	.short	0x0048
        /*0014*/ 	.byte	0x00, 0xf4, 0x21, 0x00


	//----- nvinfo : EIATTR_KPARAM_INFO
	.align		4
.L_9:
        /*0018*/ 	.byte	0x04, 0x17
        /*001a*/ 	.short	(.L_11 - .L_10)
.L_10:
        /*001c*/ 	.word	0x00000000
        /*0020*/ 	.short	0x000c
        /*0022*/ 	.short	0x0040
        /*0024*/ 	.byte	0x00, 0xf4, 0x21, 0x00


	//----- nvinfo : EIATTR_KPARAM_INFO
	.align		4
.L_11:
        /*0028*/ 	.byte	0x04, 0x17
        /*002a*/ 	.short	(.L_13 - .L_12)
.L_12:
        /*002c*/ 	.word	0x00000000
        /*0030*/ 	.short	0x000b
        /*0032*/ 	.short	0x0038
        /*0034*/ 	.byte	0x00, 0xf0, 0x11, 0x00


	//----- nvinfo : EIATTR_KPARAM_INFO
	.align		4
.L_13:
        /*0038*/ 	.byte	0x04, 0x17
        /*003a*/ 	.short	(.L_15 - .L_14)
.L_14:
        /*003c*/ 	.word	0x00000000
        /*0040*/ 	.short	0x000a
        /*0042*/ 	.short	0x0034
        /*0044*/ 	.byte	0x00, 0xf0, 0x11, 0x00


	//----- nvinfo : EIATTR_KPARAM_INFO
	.align		4
.L_15:
        /*0048*/ 	.byte	0x04, 0x17
        /*004a*/ 	.short	(.L_17 - .L_16)
.L_16:
        /*004c*/ 	.word	0x00000000
        /*0050*/ 	.short	0x0009
        /*0052*/ 	.short	0x0030
        /*0054*/ 	.byte	0x00, 0xf0, 0x11, 0x00


	//----- nvinfo : EIATTR_KPARAM_INFO
	.align		4
.L_17:
        /*0058*/ 	.byte	0x04, 0x17
        /*005a*/ 	.short	(.L_19 - .L_18)
.L_18:
        /*005c*/ 	.word	0x00000000
        /*0060*/ 	.short	0x0008
        /*0062*/ 	.short	0x002c
        /*0064*/ 	.byte	0x00, 0xf0, 0x11, 0x00


	//----- nvinfo : EIATTR_KPARAM_INFO
	.align		4
.L_19:
        /*0068*/ 	.byte	0x04, 0x17
        /*006a*/ 	.short	(.L_21 - .L_20)
.L_20:
        /*006c*/ 	.word	0x00000000
        /*0070*/ 	.short	0x0007
        /*0072*/ 	.short	0x0028
        /*0074*/ 	.byte	0x00, 0xf0, 0x11, 0x00


	//----- nvinfo : EIATTR_KPARAM_INFO
	.align		4
.L_21:
        /*0078*/ 	.byte	0x04, 0x17
        /*007a*/ 	.short	(.L_23 - .L_22)
.L_22:
        /*007c*/ 	.word	0x00000000
        /*0080*/ 	.short	0x0006
        /*0082*/ 	.short	0x0024
        /*0084*/ 	.byte	0x00, 0xf0, 0x11, 0x00


	//----- nvinfo : EIATTR_KPARAM_INFO
	.align		4
.L_23:
        /*0088*/ 	.byte	0x04, 0x17
        /*008a*/ 	.short	(.L_25 - .L_24)
.L_24:
        /*008c*/ 	.word	0x00000000
        /*0090*/ 	.short	0x0005
        /*0092*/ 	.short	0x0020
        /*0094*/ 	.byte	0x00, 0xf0, 0x11, 0x00


	//----- nvinfo : EIATTR_KPARAM_INFO
	.align		4
.L_25:
        /*0098*/ 	.byte	0x04, 0x17
        /*009a*/ 	.short	(.L_27 - .L_26)
.L_26:
        /*009c*/ 	.word	0x00000000
        /*00a0*/ 	.short	0x0004
        /*00a2*/ 	.short	0x001c
        /*00a4*/ 	.byte	0x00, 0xf0, 0x11, 0x00


	//----- nvinfo : EIATTR_KPARAM_INFO
	.align		4
.L_27:
        /*00a8*/ 	.byte	0x04, 0x17
        /*00aa*/ 	.short	(.L_29 - .L_28)
.L_28:
        /*00ac*/ 	.word	0x00000000
        /*00b0*/ 	.short	0x0003
        /*00b2*/ 	.short	0x0018
        /*00b4*/ 	.byte	0x00, 0xf0, 0x11, 0x00


	//----- nvinfo : EIATTR_KPARAM_INFO
	.align		4
.L_29:
        /*00b8*/ 	.byte	0x04, 0x17
        /*00ba*/ 	.short	(.L_31 - .L_30)
.L_30:
        /*00bc*/ 	.word	0x00000000
        /*00c0*/ 	.short	0x0002
        /*00c2*/ 	.short	0x0010
        /*00c4*/ 	.byte	0x00, 0xf4, 0x21, 0x00


	//----- nvinfo : EIATTR_KPARAM_INFO
	.align		4
.L_31:
        /*00c8*/ 	.byte	0x04, 0x17
        /*00ca*/ 	.short	(.L_33 - .L_32)
.L_32:
        /*00cc*/ 	.word	0x00000000
        /*00d0*/ 	.short	0x0001
        /*00d2*/ 	.short	0x0008
        /*00d4*/ 	.byte	0x00, 0xf4, 0x21, 0x00


	//----- nvinfo : EIATTR_KPARAM_INFO
	.align		4
.L_33:
        /*00d8*/ 	.byte	0x04, 0x17
        /*00da*/ 	.short	(.L_35 - .L_34)
.L_34:
        /*00dc*/ 	.word	0x00000000
        /*00e0*/ 	.short	0x0000
        /*00e2*/ 	.short	0x0000
        /*00e4*/ 	.byte	0x00, 0xf4, 0x21, 0x00


	//----- nvinfo : EIATTR_SPARSE_MMA_MASK
	.align		4
.L_35:
        /*00e8*/ 	.byte	0x03, 0x50
        /*00ea*/ 	.short	0x0000


	//----- nvinfo : EIATTR_MAXREG_COUNT
	.align		4
        /*00ec*/ 	.byte	0x03, 0x1b
        /*00ee*/ 	.short	0x00ff


	//----- nvinfo : EIATTR_NUM_BARRIERS
	.align		4
        /*00f0*/ 	.byte	0x02, 0x4c
        /*00f2*/ 	.byte	0x01
	.zero		1


	//----- nvinfo : EIATTR_ANNOTATIONS
	.align		4
        /*00f4*/ 	.byte	0x04, 0x55
        /*00f6*/ 	.short	(.L_37 - .L_36)


	//   ....[0]....
.L_36:
        /*00f8*/ 	.word	0x00000001
        /*00fc*/ 	.byte	0x80, 0x00, 0x00, 0x00, 0x01, 0x00, 0x00, 0x00, 0x70, 0x06, 0x00, 0x00, 0x01, 0x00, 0x00, 0x00
        /* <DEDUP_REMOVED lines=2356> */
        /*944c*/ 	.byte	0x60, 0x3f, 0x03, 0x00, 0x01, 0x00, 0x00, 0x00, 0x70, 0x3f, 0x03, 0x00


	//----- nvinfo : EIATTR_MERCURY_ISA_VERSION
	.align		4
.L_37:
        /*9458*/ 	.byte	0x03, 0x5f
        /*945a*/ 	.short	0x0101


	//----- nvinfo : EIATTR_EXIT_INSTR_OFFSETS
	.align		4
        /*945c*/ 	.byte	0x04, 0x1c
        /*945e*/ 	.short	(.L_39 - .L_38)


	//   ....[0]....
.L_38:
        /*9460*/ 	.word	0x00084d70


	//   ....[1]....
        /*9464*/ 	.word	0x00084d90


	//----- nvinfo : EIATTR_REQNTID
	.align		4
.L_39:
        /*9468*/ 	.byte	0x04, 0x10
        /*946a*/ 	.short	(.L_41 - .L_40)
.L_40:
        /*946c*/ 	.word	0x00000080
        /*9470*/ 	.word	0x00000001
        /*9474*/ 	.word	0x00000001


	//----- nvinfo : EIATTR_CBANK_PARAM_SIZE
	.align		4
.L_41:
        /*9478*/ 	.byte	0x03, 0x19
        /*947a*/ 	.short	0x0050


	//----- nvinfo : EIATTR_PARAM_CBANK
	.align		4
        /*947c*/ 	.byte	0x04, 0x0a
        /*947e*/ 	.short	(.L_43 - .L_42)
	.align		4
.L_42:
        /*9480*/ 	.word	index@(.nv.constant0.matmul_kernel)
        /*9484*/ 	.short	0x0210
        /*9486*/ 	.short	0x0050


	//----- nvinfo : EIATTR_SW_WAR
	.align		4
.L_43:
        /*9488*/ 	.byte	0x04, 0x36
        /*948a*/ 	.short	(.L_45 - .L_44)
.L_44:
        /*948c*/ 	.word	0x00000008
.L_45:


//--------------------- .nv.callgraph             --------------------------
	.section	.nv.callgraph,"",@"SHT_CUDA_CALLGRAPH"
	.align	4
	.sectionentsize	8
	.align		4
        /*0000*/ 	.word	0x00000000
	.align		4
        /*0004*/ 	.word	0xffffffff
	.align		4
        /*0008*/ 	.word	0x00000000
	.align		4
        /*000c*/ 	.word	0xfffffffe
	.align		4
        /*0010*/ 	.word	0x00000000
	.align		4
        /*0014*/ 	.word	0xfffffffd
	.align		4
        /*0018*/ 	.word	0x00000000
	.align		4
        /*001c*/ 	.word	0xfffffffc


//--------------------- .text.matmul_kernel       --------------------------
	.section	.text.matmul_kernel,"ax",@progbits
	.align	128
        .global         matmul_kernel
        .type           matmul_kernel,@function
        .size           matmul_kernel,(.L_x_3 - matmul_kernel)
        .other          matmul_kernel,@"STO_CUDA_ENTRY STV_DEFAULT"
matmul_kernel:
.text.matmul_kernel:
[----:B------:R-:W1:Y:S08]  /*0000*/  LDC R1, c[0x0][0x28] ;  /* 0x00000a00ff017b82 */ /* 0x000e700000000800 */
[----:B------:R-:W2:Y:S01]  /*0010*/  LDC.64 R114, c[0x0][0x228] ;  /* 0x00008a00ff727b82 */ /* 0x000ea20000000a00 */
[----:B------:R-:W3:Y:S01]  /*0020*/  S2R R5, SR_CTAID.X ;  /* 0x0000000000057919 */ /* 0x000ee20000002500 */
[----:B-1----:R-:W-:Y:S01]  /*0030*/  VIADD R1, R1, 0xffffcb80 ;  /* 0xffffcb8001017836 */ /* 0x002fe20000000000 */
[----:B------:R-:W-:Y:S01]  /*0040*/  ULDC.64 UR4, c[0x0][0x210] ;  /* 0x0000840000047ab9 */ /* 0x000fe20000000a00 */
[----:B------:R-:W1:Y:S01]  /*0050*/  S2R R13, SR_TID.X ;  /* 0x00000000000d7919 */ /* 0x000e620000002100 */
[----:B--2---:R-:W-:Y:S01]  /*0060*/  VIADD R0, R115, 0xff ;  /* 0x000000ff73007836 */ /* 0x004fe20000000000 */
[----:B------:R-:W-:Y:S01]  /*0070*/  IABS R238, R115 ;  /* 0x0000007300ee7213 */ /* 0x000fe20000000000 */
[----:B------:R2:W-:Y:S03]  /*0080*/  STL [R1+0x2be8], R115 ;  /* 0x002be87301007387 */ /* 0x0005e60000100800 */
[----:B------:R-:W-:-:S04]  /*0090*/  SHF.R.S32.HI R3, RZ, 0x1f, R0 ;  /* 0x0000001fff037819 */ /* 0x000fc80000011400 */
[----:B------:R-:W-:Y:S02]  /*00a0*/  LEA.HI R3, R3, R0, RZ, 0x8 ;  /* 0x0000000003037211 */ /* 0x000fe400078f40ff */
[----:B---3--:R-:W-:Y:S02]  /*00b0*/  IABS R8, R5 ;  /* 0x0000000500087213 */ /* 0x008fe40000000000 */
[----:B------:R-:W-:-:S05]  /*00c0*/  SHF.R.S32.HI R3, RZ, 0x8, R3 ;  /* 0x00000008ff037819 */ /* 0x000fca0000011403 */
[----:B------:R-:W-:-:S05]  /*00d0*/  IMAD.SHL.U32 R4, R3, 0x8, RZ ;  /* 0x0000000803047824 */ /* 0x000fca00078e00ff */
[-C--:B------:R-:W-:Y:S02]  /*00e0*/  IABS R7, R4.reuse ;  /* 0x0000000400077213 */ /* 0x080fe40000000000 */
[----:B------:R-:W-:Y:S02]  /*00f0*/  IABS R10, R4 ;  /* 0x00000004000a7213 */ /* 0x000fe40000000000 */
[----:B------:R-:W3:Y:S08]  /*0100*/  I2F.RP R0, R7 ;  /* 0x0000000700007306 */ /* 0x000ef00000209400 */
[----:B---3--:R-:W3:Y:S02]  /*0110*/  MUFU.RCP R0, R0 ;  /* 0x0000000000007308 */ /* 0x008ee40000001000 */
[----:B---3--:R-:W-:-:S02]  /*0120*/  VIADD R2, R0, 0xffffffe ;  /* 0x0ffffffe00027836 */ /* 0x008fc40000000000 */
[----:B------:R-:W-:Y:S01]  /*0130*/  IMAD.MOV R0, RZ, RZ, -R10 ;  /* 0x000000ffff007224 */ /* 0x000fe200078e0a0a */
[----:B------:R-:W-:-:S03]  /*0140*/  IABS R10, R114 ;  /* 0x00000072000a7213 */ /* 0x000fc60000000000 */
[----:B------:R3:W4:Y:S02]  /*0150*/  F2I.FTZ.U32.TRUNC.NTZ R3, R2 ;  /* 0x0000000200037305 */ /* 0x000724000021f000 */
[----:B---3--:R-:W-:Y:S01]  /*0160*/  MOV R2, RZ ;  /* 0x000000ff00027202 */ /* 0x008fe20000000f00 */
[----:B----4-:R-:W-:-:S04]  /*0170*/  IMAD.MOV R6, RZ, RZ, -R3 ;  /* 0x000000ffff067224 */ /* 0x010fc800078e0a03 */
[----:B------:R-:W-:Y:S02]  /*0180*/  IMAD R9, R6, R7, RZ ;  /* 0x0000000706097224 */ /* 0x000fe400078e02ff */
[----:B------:R-:W-:Y:S02]  /*0190*/  IMAD.MOV.U32 R6, RZ, RZ, R8 ;  /* 0x000000ffff067224 */ /* 0x000fe400078e0008 */
[----:B------:R-:W-:-:S06]  /*01a0*/  IMAD.HI.U32 R3, R3, R9, R2 ;  /* 0x0000000903037227 */ /* 0x000fcc00078e0002 */
[----:B------:R-:W-:-:S04]  /*01b0*/  IMAD.HI.U32 R3, R3, R6, RZ ;  /* 0x0000000603037227 */ /* 0x000fc800078e00ff */
[----:B------:R-:W-:-:S05]  /*01c0*/  IMAD R0, R3, R0, R6 ;  /* 0x0000000003007224 */ /* 0x000fca00078e0206 */
[----:B------:R-:W-:-:S13]  /*01d0*/  ISETP.GT.U32.AND P1, PT, R7, R0, PT ;  /* 0x000000000700720c */ /* 0x000fda0003f24070 */
[----:B------:R-:W-:Y:S02]  /*01e0*/  @!P1 IMAD.IADD R0, R0, 0x1, -R7 ;  /* 0x0000000100009824 */ /* 0x000fe400078e0a07 */
[----:B------:R-:W-:Y:S01]  /*01f0*/  @!P1 VIADD R3, R3, 0x1 ;  /* 0x0000000103039836 */ /* 0x000fe20000000000 */
[----:B------:R-:W-:Y:S02]  /*0200*/  ISETP.NE.AND P1, PT, R4, RZ, PT ;  /* 0x000000ff0400720c */ /* 0x000fe40003f25270 */
[----:B------:R-:W-:Y:S02]  /*0210*/  ISETP.GE.U32.AND P0, PT, R0, R7, PT ;  /* 0x000000070000720c */ /* 0x000fe40003f06070 */
[----:B------:R-:W-:-:S04]  /*0220*/  LOP3.LUT R0, R5, R4, RZ, 0x3c, !PT ;  /* 0x0000000405007212 */ /* 0x000fc800078e3cff */
[----:B------:R-:W-:Y:S01]  /*0230*/  ISETP.GE.AND P2, PT, R0, RZ, PT ;  /* 0x000000ff0000720c */ /* 0x000fe20003f46270 */
[----:B------:R-:W-:-:S06]  /*0240*/  VIADD R0, R114, 0x1ff ;  /* 0x000001ff72007836 */ /* 0x000fcc0000000000 */
[----:B------:R-:W-:-:S04]  /*0250*/  @P0 VIADD R3, R3, 0x1 ;  /* 0x0000000103030836 */ /* 0x000fc80000000000 */
[----:B------:R-:W-:Y:S01]  /*0260*/  IMAD.MOV.U32 R2, RZ, RZ, R3 ;  /* 0x000000ffff027224 */ /* 0x000fe200078e0003 */
[----:B------:R-:W-:-:S04]  /*0270*/  SHF.R.S32.HI R3, RZ, 0x1f, R0 ;  /* 0x0000001fff037819 */ /* 0x000fc80000011400 */
[----:B------:R-:W-:Y:S02]  /*0280*/  @!P2 IADD3 R2, -R2, RZ, RZ ;  /* 0x000000ff0202a210 */ /* 0x000fe40007ffe1ff */
[----:B------:R-:W-:Y:S02]  /*0290*/  @!P1 LOP3.LUT R2, RZ, R4, RZ, 0x33, !PT ;  /* 0x00000004ff029212 */ /* 0x000fe400078e33ff */
[----:B------:R-:W-:-:S03]  /*02a0*/  LEA.HI R3, R3, R0, RZ, 0x9 ;  /* 0x0000000003037211 */ /* 0x000fc600078f48ff */
[----:B------:R-:W-:Y:S02]  /*02b0*/  IMAD.SHL.U32 R8, R2, 0x8, RZ ;  /* 0x0000000802087824 */ /* 0x000fe400078e00ff */
[----:B------:R-:W-:-:S03]  /*02c0*/  IMAD.MOV R2, RZ, RZ, -R2 ;  /* 0x000000ffff027224 */ /* 0x000fc600078e0a02 */
[----:B------:R-:W-:Y:S01]  /*02d0*/  LEA.HI.SX32 R3, R3, -R8, 0x17 ;  /* 0x8000000803037211 */ /* 0x000fe200078fbaff */
[----:B------:R-:W-:-:S03]  /*02e0*/  IMAD R12, R4, R2, R5 ;  /* 0x00000002040c7224 */ /* 0x000fc600078e0205 */
[----:B------:R-:W-:Y:S02]  /*02f0*/  VIMNMX R11, R3, 0x8, PT ;  /* 0x00000008030b7848 */ /* 0x000fe40003fe0100 */
[----:B------:R-:W-:Y:S02]  /*0300*/  IABS R9, R12 ;  /* 0x0000000c00097213 */ /* 0x000fe40000000000 */
[-C--:B------:R-:W-:Y:S02]  /*0310*/  IABS R7, R11.reuse ;  /* 0x0000000b00077213 */ /* 0x080fe40000000000 */
[----:B------:R-:W-:Y:S02]  /*0320*/  IABS R4, R11 ;  /* 0x0000000b00047213 */ /* 0x000fe40000000000 */
[----:B------:R-:W3:Y:S08]  /*0330*/  I2F.RP R0, R7 ;  /* 0x0000000700007306 */ /* 0x000ef00000209400 */
[----:B---3--:R-:W3:Y:S02]  /*0340*/  MUFU.RCP R0, R0 ;  /* 0x0000000000007308 */ /* 0x008ee40000001000 */
[----:B---3--:R-:W-:Y:S01]  /*0350*/  VIADD R3, R0, 0xffffffe ;  /* 0x0ffffffe00037836 */ /* 0x008fe20000000000 */
[----:B------:R-:W-:-:S05]  /*0360*/  IADD3 R0, RZ, -R4, RZ ;  /* 0x80000004ff007210 */ /* 0x000fca0007ffe0ff */
[----:B------:R-:W3:Y:S08]  /*0370*/  I2F.RP R4, R238 ;  /* 0x000000ee00047306 */ /* 0x000ef00000209400 */
[----:B------:R-:W4:Y:S08]  /*0380*/  F2I.FTZ.U32.TRUNC.NTZ R3, R3 ;  /* 0x0000000300037305 */ /* 0x000f30000021f000 */
[----:B---3--:R-:W3:Y:S01]  /*0390*/  MUFU.RCP R4, R4 ;  /* 0x0000000400047308 */ /* 0x008ee20000001000 */
[----:B----4-:R-:W-:-:S04]  /*03a0*/  IMAD.MOV R6, RZ, RZ, -R3 ;  /* 0x000000ffff067224 */ /* 0x010fc800078e0a03 */
[----:B------:R-:W-:-:S04]  /*03b0*/  IMAD.MOV.U32 R2, RZ, RZ, R6 ;  /* 0x000000ffff027224 */ /* 0x000fc800078e0006 */
[----:B------:R-:W-:Y:S02]  /*03c0*/  IMAD R5, R2, R7, RZ ;  /* 0x0000000702057224 */ /* 0x000fe400078e02ff */
[----:B------:R-:W-:-:S04]  /*03d0*/  IMAD.MOV.U32 R2, RZ, RZ, RZ ;  /* 0x000000ffff027224 */ /* 0x000fc800078e00ff */
[----:B------:R-:W-:Y:S01]  /*03e0*/  IMAD.HI.U32 R2, R3, R5, R2 ;  /* 0x0000000503027227 */ /* 0x000fe200078e0002 */
[----:B---3--:R-:W-:Y:S01]  /*03f0*/  IADD3 R5, R4, 0xffffffe, RZ ;  /* 0x0ffffffe04057810 */ /* 0x008fe20007ffe0ff */
[----:B------:R-:W3:Y:S01]  /*0400*/  I2F.RP R3, R10 ;  /* 0x0000000a00037306 */ /* 0x000ee20000209400 */
[----:B------:R-:W-:-:S03]  /*0410*/  MOV R4, RZ ;  /* 0x000000ff00047202 */ /* 0x000fc60000000f00 */
[----:B------:R-:W-:-:S04]  /*0420*/  IMAD.HI.U32 R2, R2, R9, RZ ;  /* 0x0000000902027227 */ /* 0x000fc800078e00ff */
[----:B------:R-:W-:Y:S01]  /*0430*/  IMAD R0, R2, R0, R9 ;  /* 0x0000000002007224 */ /* 0x000fe200078e0209 */
[----:B------:R-:W4:Y:S01]  /*0440*/  F2I.FTZ.U32.TRUNC.NTZ R5, R5 ;  /* 0x0000000500057305 */ /* 0x000f22000021f000 */
[----:B-1----:R-:W-:-:S03]  /*0450*/  LOP3.LUT R9, R13, 0x7f, RZ, 0xc0, !PT ;  /* 0x0000007f0d097812 */ /* 0x002fc600078ec0ff */
[----:B------:R-:W-:-:S04]  /*0460*/  ISETP.GT.U32.AND P1, PT, R7, R0, PT ;  /* 0x000000000700720c */ /* 0x000fc80003f24070 */
[----:B---3--:R-:W1:Y:S01]  /*0470*/  MUFU.RCP R3, R3 ;  /* 0x0000000300037308 */ /* 0x008e620000001000 */
[----:B----4-:R-:W-:-:S08]  /*0480*/  IMAD.MOV R17, RZ, RZ, -R5 ;  /* 0x000000ffff117224 */ /* 0x010fd000078e0a05 */
[----:B------:R-:W-:Y:S02]  /*0490*/  @!P1 IMAD.IADD R0, R0, 0x1, -R7 ;  /* 0x0000000100009824 */ /* 0x000fe400078e0a07 */
[----:B------:R-:W-:Y:S01]  /*04a0*/  @!P1 VIADD R2, R2, 0x1 ;  /* 0x0000000102029836 */ /* 0x000fe20000000000 */
[----:B------:R-:W-:Y:S01]  /*04b0*/  ISETP.NE.AND P1, PT, R11, RZ, PT ;  /* 0x000000ff0b00720c */ /* 0x000fe20003f25270 */
[----:B------:R-:W-:Y:S01]  /*04c0*/  IMAD R17, R17, R238, RZ ;  /* 0x000000ee11117224 */ /* 0x000fe200078e02ff */
[----:B------:R-:W-:Y:S02]  /*04d0*/  ISETP.GE.U32.AND P0, PT, R0, R7, PT ;  /* 0x000000070000720c */ /* 0x000fe40003f06070 */
[----:B------:R-:W-:Y:S01]  /*04e0*/  LOP3.LUT R0, R12, R11, RZ, 0x3c, !PT ;  /* 0x0000000b0c007212 */ /* 0x000fe200078e3cff */
[----:B-1----:R-:W-:-:S03]  /*04f0*/  VIADD R6, R3, 0xffffffe ;  /* 0x0ffffffe03067836 */ /* 0x002fc60000000000 */
[----:B------:R-:W-:Y:S01]  /*0500*/  ISETP.GE.AND P2, PT, R0, RZ, PT ;  /* 0x000000ff0000720c */ /* 0x000fe20003f46270 */
[----:B------:R-:W1:Y:S06]  /*0510*/  F2I.FTZ.U32.TRUNC.NTZ R3, R6 ;  /* 0x0000000600037305 */ /* 0x000e6c000021f000 */
[----:B------:R-:W-:-:S04]  /*0520*/  @P0 VIADD R2, R2, 0x1 ;  /* 0x0000000102020836 */ /* 0x000fc80000000000 */
[----:B------:R-:W-:Y:S02]  /*0530*/  IMAD.MOV.U32 R152, RZ, RZ, R2 ;  /* 0x000000ffff987224 */ /* 0x000fe400078e0002 */
[----:B------:R-:W-:Y:S02]  /*0540*/  IMAD.MOV.U32 R2, RZ, RZ, RZ ;  /* 0x000000ffff027224 */ /* 0x000fe400078e00ff */
[----:B------:R-:W-:Y:S01]  /*0550*/  @!P2 IMAD.MOV R152, RZ, RZ, -R152 ;  /* 0x000000ffff98a224 */ /* 0x000fe200078e0a98 */
[----:B------:R-:W-:Y:S01]  /*0560*/  @!P1 LOP3.LUT R152, RZ, R11, RZ, 0x33, !PT ;  /* 0x0000000bff989212 */ /* 0x000fe200078e33ff */
[----:B-1----:R-:W-:-:S04]  /*0570*/  IMAD.MOV R7, RZ, RZ, -R3 ;  /* 0x000000ffff077224 */ /* 0x002fc800078e0a03 */
[----:B------:R-:W-:Y:S01]  /*0580*/  IMAD.MOV R0, RZ, RZ, -R152 ;  /* 0x000000ffff007224 */ /* 0x000fe200078e0a98 */
[----:B------:R-:W-:Y:S01]  /*0590*/  SHF.L.U32 R152, R152, 0x8, RZ ;  /* 0x0000000898987819 */ /* 0x000fe200000006ff */
[----:B------:R-:W-:Y:S02]  /*05a0*/  IMAD R7, R7, R10, RZ ;  /* 0x0000000a07077224 */ /* 0x000fe400078e02ff */
[----:B------:R-:W-:Y:S01]  /*05b0*/  IMAD R0, R11, R0, R12 ;  /* 0x000000000b007224 */ /* 0x000fe200078e020c */
[C---:B------:R-:W-:Y:S01]  /*05c0*/  IADD3 R239, R152.reuse, 0xea, RZ ;  /* 0x000000ea98ef7810 */ /* 0x040fe20007ffe0ff */
[----:B------:R-:W-:Y:S01]  /*05d0*/  IMAD.HI.U32 R2, R3, R7, R2 ;  /* 0x0000000703027227 */ /* 0x000fe200078e0002 */
[----:B------:R-:W-:Y:S02]  /*05e0*/  IADD3 R117, R152, 0xeb, RZ ;  /* 0x000000eb98757810 */ /* 0x000fe40007ffe0ff */
[----:B------:R-:W-:Y:S01]  /*05f0*/  IABS R249, R239 ;  /* 0x000000ef00f97213 */ /* 0x000fe20000000000 */
[----:B------:R-:W-:Y:S01]  /*0600*/  IMAD.IADD R0, R8, 0x1, R0 ;  /* 0x0000000108007824 */ /* 0x000fe200078e0200 */
[----:B------:R-:W-:Y:S01]  /*0610*/  IABS R250, R117 ;  /* 0x0000007500fa7213 */ /* 0x000fe20000000000 */
[C---:B------:R-:W-:Y:S01]  /*0620*/  VIADD R16, R152.reuse, 0xff ;  /* 0x000000ff98107836 */ /* 0x040fe20000000000 */
[----:B------:R-:W-:Y:S01]  /*0630*/  IADD3 R245, R152, 0xf0, RZ ;  /* 0x000000f098f57810 */ /* 0x000fe20007ffe0ff */
[----:B------:R-:W-:-:S02]  /*0640*/  IMAD R153, R0, 0x200, R9 ;  /* 0x0000020000997824 */ /* 0x000fc400078e0209 */
[----:B------:R-:W-:Y:S01]  /*0650*/  IMAD.HI.U32 R0, R5, R17, R4 ;  /* 0x0000001105007227 */ /* 0x000fe200078e0004 */
[----:B------:R-:W-:Y:S01]  /*0660*/  IABS R19, R16 ;  /* 0x0000001000137213 */ /* 0x000fe20000000000 */
[----:B------:R1:W-:Y:S01]  /*0670*/  STL [R1+0x2b94], R16 ;  /* 0x002b941001007387 */ /* 0x0003e20000100800 */
[----:B------:R-:W-:Y:S01]  /*0680*/  IABS R9, R153 ;  /* 0x0000009900097213 */ /* 0x000fe20000000000 */
[C---:B------:R-:W-:Y:S02]  /*0690*/  VIADD R155, R153.reuse, 0x80 ;  /* 0x00000080999b7836 */ /* 0x040fe40000000000 */
[C---:B------:R-:W-:Y:S01]  /*06a0*/  VIADD R157, R153.reuse, 0x100 ;  /* 0x00000100999d7836 */ /* 0x040fe20000000000 */
[----:B------:R-:W-:Y:S01]  /*06b0*/  STL [R1+0x2b98], R153 ;  /* 0x002b989901007387 */ /* 0x000fe20000100800 */
[----:B------:R-:W-:Y:S01]  /*06c0*/  VIADD R158, R153, 0x180 ;  /* 0x00000180999e7836 */ /* 0x000fe20000000000 */
[----:B------:R-:W-:Y:S01]  /*06d0*/  IABS R11, R155 ;  /* 0x0000009b000b7213 */ /* 0x000fe20000000000 */
[C---:B------:R-:W-:Y:S01]  /*06e0*/  IMAD.HI.U32 R3, R2.reuse, R9, RZ ;  /* 0x0000000902037227 */ /* 0x040fe200078e00ff */
[----:B------:R-:W-:Y:S01]  /*06f0*/  IABS R13, R157 ;  /* 0x0000009d000d7213 */ /* 0x000fe20000000000 */
[----:B------:R-:W-:Y:S01]  /*0700*/  STL [R1+0x2b9c], R155 ;  /* 0x002b9c9b01007387 */ /* 0x000fe20000100800 */
[----:B------:R-:W-:Y:S01]  /*0710*/  IABS R15, R158 ;  /* 0x0000009e000f7213 */ /* 0x000fe20000000000 */
[----:B------:R-:W-:-:S02]  /*0720*/  IMAD.HI.U32 R6, R2, R11, RZ ;  /* 0x0000000b02067227 */ /* 0x000fc400078e00ff */
[----:B------:R-:W-:Y:S02]  /*0730*/  STL [R1+0x2ba0], R157 ;  /* 0x002ba09d01007387 */ /* 0x000fe40000100800 */
[C---:B------:R-:W-:Y:S02]  /*0740*/  IMAD.HI.U32 R7, R2.reuse, R13, RZ ;  /* 0x0000000d02077227 */ /* 0x040fe400078e00ff */
[----:B------:R-:W-:Y:S02]  /*0750*/  STL [R1+0x2ba4], R158 ;  /* 0x002ba49e01007387 */ /* 0x000fe40000100800 */
[----:B------:R-:W-:-:S04]  /*0760*/  IMAD.HI.U32 R2, R2, R15, RZ ;  /* 0x0000000f02027227 */ /* 0x000fc800078e00ff */
[----:B------:R-:W-:Y:S02]  /*0770*/  IMAD.MOV R3, RZ, RZ, -R3 ;  /* 0x000000ffff037224 */ /* 0x000fe400078e0a03 */
[----:B------:R-:W-:Y:S02]  /*0780*/  IMAD.MOV R4, RZ, RZ, -R2 ;  /* 0x000000ffff047224 */ /* 0x000fe400078e0a02 */
[----:B------:R-:W-:Y:S02]  /*0790*/  IMAD.MOV R6, RZ, RZ, -R6 ;  /* 0x000000ffff067224 */ /* 0x000fe400078e0a06 */
[C---:B------:R-:W-:Y:S02]  /*07a0*/  IMAD R2, R10.reuse, R3, R9 ;  /* 0x000000030a027224 */ /* 0x040fe400078e0209 */
[C---:B------:R-:W-:Y:S02]  /*07b0*/  IMAD R3, R10.reuse, R6, R11 ;  /* 0x000000060a037224 */ /* 0x040fe400078e020b */
[----:B------:R-:W-:Y:S01]  /*07c0*/  IMAD.MOV R7, RZ, RZ, -R7 ;  /* 0x000000ffff077224 */ /* 0x000fe200078e0a07 */
[C---:B------:R-:W-:Y:S01]  /*07d0*/  ISETP.GT.U32.AND P2, PT, R10.reuse, R2, PT ;  /* 0x000000020a00720c */ /* 0x040fe20003f44070 */
[C---:B------:R-:W-:Y:S01]  /*07e0*/  IMAD R6, R10.reuse, R4, R15 ;  /* 0x000000040a067224 */ /* 0x040fe200078e020f */
[----:B------:R-:W-:Y:S01]  /*07f0*/  ISETP.GT.U32.AND P5, PT, R10, R3, PT ;  /* 0x000000030a00720c */ /* 0x000fe20003fa4070 */
[----:B------:R-:W-:-:S02]  /*0800*/  VIADD R4, R152, 0x1 ;  /* 0x0000000198047836 */ /* 0x000fc40000000000 */
[----:B------:R-:W-:Y:S02]  /*0810*/  IMAD R5, R10, R7, R13 ;  /* 0x000000070a057224 */ /* 0x000fe400078e020d */
[----:B------:R-:W-:Y:S01]  /*0820*/  VIADD R7, R152, 0x2 ;  /* 0x0000000298077836 */ /* 0x000fe20000000000 */
[----:B------:R-:W-:Y:S01]  /*0830*/  ISETP.GE.AND P3, PT, R4, RZ, PT ;  /* 0x000000ff0400720c */ /* 0x000fe20003f66270 */
[----:B------:R-:W-:Y:S01]  /*0840*/  VIADD R8, R152, 0x3 ;  /* 0x0000000398087836 */ /* 0x000fe20000000000 */
[----:B------:R-:W-:Y:S01]  /*0850*/  IABS R9, R4 ;  /* 0x0000000400097213 */ /* 0x000fe20000000000 */
[----:B------:R-:W-:Y:S01]  /*0860*/  IMAD.HI.U32 R4, R0, R19, RZ ;  /* 0x0000001300047227 */ /* 0x000fe200078e00ff */
[----:B------:R-:W-:Y:S02]  /*0870*/  ISETP.GT.U32.AND P0, PT, R10, R5, PT ;  /* 0x000000050a00720c */ /* 0x000fe40003f04070 */
[----:B------:R-:W-:Y:S01]  /*0880*/  IABS R11, R7 ;  /* 0x00000007000b7213 */ /* 0x000fe20000000000 */
[--C-:B------:R-:W-:Y:S01]  /*0890*/  @!P2 IMAD.IADD R2, R2, 0x1, -R10.reuse ;  /* 0x000000010202a824 */ /* 0x100fe200078e0a0a */
[----:B------:R-:W-:Y:S01]  /*08a0*/  IADD3 R4, -R4, RZ, RZ ;  /* 0x000000ff04047210 */ /* 0x000fe20007ffe1ff */
[----:B------:R-:W-:Y:S01]  /*08b0*/  @!P5 IMAD.IADD R3, R3, 0x1, -R10 ;  /* 0x000000010303d824 */ /* 0x000fe200078e0a0a */
[----:B------:R-:W-:Y:S01]  /*08c0*/  ISETP.GT.U32.AND P2, PT, R10, R6, PT ;  /* 0x000000060a00720c */ /* 0x000fe20003f44070 */
[----:B------:R-:W-:Y:S01]  /*08d0*/  VIADD R14, R152, 0x5 ;  /* 0x00000005980e7836 */ /* 0x000fe20000000000 */
[----:B------:R-:W-:Y:S01]  /*08e0*/  ISETP.GT.U32.AND P6, PT, R10, R2, PT ;  /* 0x000000020a00720c */ /* 0x000fe20003fc4070 */
[----:B------:R-:W-:Y:S01]  /*08f0*/  IMAD R19, R238, R4, R19 ;  /* 0x00000004ee137224 */ /* 0x000fe200078e0213 */
[----:B------:R-:W-:Y:S01]  /*0900*/  ISETP.GT.U32.AND P5, PT, R10, R3, PT ;  /* 0x000000030a00720c */ /* 0x000fe20003fa4070 */
[----:B------:R-:W-:Y:S01]  /*0910*/  IMAD.HI.U32 R4, R0, R9, RZ ;  /* 0x0000000900047227 */ /* 0x000fe200078e00ff */
[----:B------:R-:W-:-:S02]  /*0920*/  ISETP.GE.AND P1, PT, R7, RZ, PT ;  /* 0x000000ff0700720c */ /* 0x000fc40003f26270 */
[----:B------:R-:W-:Y:S01]  /*0930*/  IABS R13, R8 ;  /* 0x00000008000d7213 */ /* 0x000fe20000000000 */
[--C-:B------:R-:W-:Y:S01]  /*0940*/  @!P0 IMAD.IADD R5, R5, 0x1, -R10.reuse ;  /* 0x0000000105058824 */ /* 0x100fe200078e0a0a */
[----:B------:R-:W-:Y:S01]  /*0950*/  ISETP.GE.AND P4, PT, R8, RZ, PT ;  /* 0x000000ff0800720c */ /* 0x000fe20003f86270 */
[----:B------:R-:W-:Y:S01]  /*0960*/  IMAD.HI.U32 R7, R0, R11, RZ ;  /* 0x0000000b00077227 */ /* 0x000fe200078e00ff */
[----:B------:R-:W-:Y:S02]  /*0970*/  IABS R15, R14 ;  /* 0x0000000e000f7213 */ /* 0x000fe40000000000 */
[----:B------:R-:W-:Y:S01]  /*0980*/  ISETP.GT.U32.AND P0, PT, R10, R5, PT ;  /* 0x000000050a00720c */ /* 0x000fe20003f04070 */
[--C-:B------:R-:W-:Y:S01]  /*0990*/  @!P6 IMAD.IADD R2, R2, 0x1, -R10.reuse ;  /* 0x000000010202e824 */ /* 0x100fe200078e0a0a */
[----:B------:R-:W-:Y:S01]  /*09a0*/  ISETP.GT.U32.AND P6, PT, R238, R19, PT ;  /* 0x00000013ee00720c */ /* 0x000fe20003fc4070 */
[--C-:B------:R-:W-:Y:S01]  /*09b0*/  @!P5 IMAD.IADD R3, R3, 0x1, -R10.reuse ;  /* 0x000000010303d824 */ /* 0x100fe200078e0a0a */
[----:B------:R-:W-:Y:S01]  /*09c0*/  ISETP.GE.AND P5, PT, R153, RZ, PT ;  /* 0x000000ff9900720c */ /* 0x000fe20003fa6270 */
[----:B------:R-:W-:Y:S01]  /*09d0*/  @!P2 IMAD.IADD R6, R6, 0x1, -R10 ;  /* 0x000000010606a824 */ /* 0x000fe200078e0a0a */
[----:B------:R-:W-:Y:S01]  /*09e0*/  IADD3 R12, -R7, RZ, RZ ;  /* 0x000000ff070c7210 */ /* 0x000fe20007ffe1ff */
[----:B------:R-:W-:-:S02]  /*09f0*/  IMAD.MOV R4, RZ, RZ, -R4 ;  /* 0x000000ffff047224 */ /* 0x000fc400078e0a04 */
[----:B------:R-:W-:Y:S01]  /*0a00*/  IMAD.HI.U32 R8, R0, R13, RZ ;  /* 0x0000000d00087227 */ /* 0x000fe200078e00ff */
[----:B------:R-:W-:-:S03]  /*0a10*/  ISETP.GT.U32.AND P2, PT, R10, R6, PT ;  /* 0x000000060a00720c */ /* 0x000fc60003f44070 */
[----:B------:R-:W-:Y:S01]  /*0a20*/  @!P0 IMAD.IADD R5, R5, 0x1, -R10 ;  /* 0x0000000105058824 */ /* 0x000fe200078e0a0a */
[----:B------:R-:W-:Y:S01]  /*0a30*/  ISETP.GE.AND P0, PT, R155, RZ, PT ;  /* 0x000000ff9b00720c */ /* 0x000fe20003f06270 */
[----:B------:R-:W-:Y:S01]  /*0a40*/  @!P6 IMAD.IADD R19, R19, 0x1, -R238 ;  /* 0x000000011313e824 */ /* 0x000fe200078e0aee */
[----:B------:R-:W-:Y:S01]  /*0a50*/  ISETP.GE.AND P6, PT, R158, RZ, PT ;  /* 0x000000ff9e00720c */ /* 0x000fe20003fc6270 */
[----:B------:R-:W-:Y:S01]  /*0a60*/  @!P5 IMAD.MOV R2, RZ, RZ, -R2 ;  /* 0x000000ffff02d224 */ /* 0x000fe200078e0a02 */
[----:B------:R-:W-:Y:S01]  /*0a70*/  ISETP.GE.AND P5, PT, R157, RZ, PT ;  /* 0x000000ff9d00720c */ /* 0x000fe20003fa6270 */
[C---:B------:R-:W-:Y:S02]  /*0a80*/  IMAD R7, R238.reuse, R4, R9 ;  /* 0x00000004ee077224 */ /* 0x040fe400078e0209 */
[----:B------:R-:W-:Y:S02]  /*0a90*/  IMAD.MOV R8, RZ, RZ, -R8 ;  /* 0x000000ffff087224 */ /* 0x000fe400078e0a08 */
[----:B------:R-:W-:Y:S01]  /*0aa0*/  IMAD R9, R238, R12, R11 ;  /* 0x0000000cee097224 */ /* 0x000fe200078e020b */
[----:B------:R-:W-:Y:S01]  /*0ab0*/  IADD3 R12, R152, 0x4, RZ ;  /* 0x00000004980c7810 */ /* 0x000fe20007ffe0ff */
[----:B------:R-:W-:-:S02]  /*0ac0*/  IMAD R11, R238, R8, R13 ;  /* 0x00000008ee0b7224 */ /* 0x000fc400078e020d */
[----:B------:R-:W-:Y:S01]  /*0ad0*/  @!P2 IMAD.IADD R6, R6, 0x1, -R10 ;  /* 0x000000010606a824 */ /* 0x000fe200078e0a0a */
[----:B------:R-:W-:Y:S01]  /*0ae0*/  IABS R13, R12 ;  /* 0x0000000c000d7213 */ /* 0x000fe20000000000 */
[----:B------:R-:W-:Y:S01]  /*0af0*/  IMAD.MOV.U32 R4, RZ, RZ, R3 ;  /* 0x000000ffff047224 */ /* 0x000fe200078e0003 */
[----:B------:R-:W-:Y:S01]  /*0b00*/  LOP3.LUT R3, RZ, R114, RZ, 0x33, !PT ;  /* 0x00000072ff037212 */ /* 0x000fe200078e33ff */
[----:B------:R-:W-:Y:S01]  /*0b10*/  @!P6 IMAD.MOV R6, RZ, RZ, -R6 ;  /* 0x000000ffff06e224 */ /* 0x000fe200078e0a06 */
[----:B------:R-:W-:Y:S01]  /*0b20*/  ISETP.GT.U32.AND P6, PT, R238, R9, PT ;  /* 0x00000009ee00720c */ /* 0x000fe20003fc4070 */
[----:B------:R-:W-:Y:S01]  /*0b30*/  IMAD.HI.U32 R8, R0, R13, RZ ;  /* 0x0000000d00087227 */ /* 0x000fe200078e00ff */
[----:B------:R-:W-:-:S03]  /*0b40*/  ISETP.GT.U32.AND P2, PT, R238, R7, PT ;  /* 0x00000007ee00720c */ /* 0x000fc60003f44070 */
[----:B------:R-:W-:Y:S01]  /*0b50*/  @!P0 IMAD.MOV R4, RZ, RZ, -R4 ;  /* 0x000000ffff048224 */ /* 0x000fe200078e0a04 */
[----:B------:R-:W-:Y:S01]  /*0b60*/  ISETP.NE.AND P0, PT, R114, RZ, PT ;  /* 0x000000ff7200720c */ /* 0x000fe20003f05270 */
[----:B------:R-:W-:Y:S02]  /*0b70*/  @!P5 IMAD.MOV R5, RZ, RZ, -R5 ;  /* 0x000000ffff05d224 */ /* 0x000fe400078e0a05 */
[----:B------:R-:W-:Y:S01]  /*0b80*/  IMAD.MOV R8, RZ, RZ, -R8 ;  /* 0x000000ffff087224 */ /* 0x000fe200078e0a08 */
[C---:B--2---:R-:W-:Y:S01]  /*0b90*/  SEL R115, R3.reuse, R2, !P0 ;  /* 0x0000000203737207 */ /* 0x044fe20004000000 */
[----:B------:R-:W-:Y:S01]  /*0ba0*/  IMAD.HI.U32 R10, R0, R15, RZ ;  /* 0x0000000f000a7227 */ /* 0x000fe200078e00ff */
[C---:B------:R-:W-:Y:S02]  /*0bb0*/  SEL R17, R3.reuse, R4, !P0 ;  /* 0x0000000403117207 */ /* 0x040fe40004000000 */
[----:B------:R-:W-:Y:S01]  /*0bc0*/  SEL R4, R3, R5, !P0 ;  /* 0x0000000503047207 */ /* 0x000fe20004000000 */
[--C-:B------:R-:W-:Y:S01]  /*0bd0*/  @!P6 IMAD.IADD R9, R9, 0x1, -R238.reuse ;  /* 0x000000010909e824 */ /* 0x100fe200078e0aee */
[----:B------:R-:W-:Y:S01]  /*0be0*/  SEL R2, R3, R6, !P0 ;  /* 0x0000000603027207 */ /* 0x000fe20004000000 */
[C---:B------:R-:W-:Y:S01]  /*0bf0*/  IMAD R3, R238.reuse, R8, R13 ;  /* 0x00000008ee037224 */ /* 0x040fe200078e020d */
[C---:B------:R-:W-:Y:S01]  /*0c00*/  ISETP.GT.U32.AND P0, PT, R238.reuse, R11, PT ;  /* 0x0000000bee00720c */ /* 0x040fe20003f04070 */
[--C-:B------:R-:W-:Y:S01]  /*0c10*/  @!P2 IMAD.IADD R7, R7, 0x1, -R238.reuse ;  /* 0x000000010707a824 */ /* 0x100fe200078e0aee */
[----:B------:R-:W-:Y:S01]  /*0c20*/  ISETP.GT.U32.AND P2, PT, R238, R19, PT ;  /* 0x00000013ee00720c */ /* 0x000fe20003f44070 */
[----:B------:R-:W-:Y:S01]  /*0c30*/  VIADD R8, R152, 0x6 ;  /* 0x0000000698087836 */ /* 0x000fe20000000000 */
[----:B------:R-:W-:Y:S01]  /*0c40*/  ISETP.GT.U32.AND P6, PT, R238, R3, PT ;  /* 0x00000003ee00720c */ /* 0x000fe20003fc4070 */
[----:B------:R-:W-:Y:S01]  /*0c50*/  STL [R1+0x2bec], R115 ;  /* 0x002bec7301007387 */ /* 0x000fe20000100800 */
[----:B------:R-:W-:Y:S01]  /*0c60*/  IADD3 R10, -R10, RZ, RZ ;  /* 0x000000ff0a0a7210 */ /* 0x000fe20007ffe1ff */
[----:B------:R-:W-:Y:S01]  /*0c70*/  VIADD R243, R152, 0xe6 ;  /* 0x000000e698f37836 */ /* 0x000fe20000000000 */
[----:B------:R-:W-:Y:S01]  /*0c80*/  IABS R13, R8 ;  /* 0x00000008000d7213 */ /* 0x000fe20000000000 */
[----:B------:R-:W-:Y:S01]  /*0c90*/  STL [R1+0x7c], R17 ;  /* 0x00007c1101007387 */ /* 0x000fe20000100800 */
[C---:B------:R-:W-:Y:S01]  /*0ca0*/  ISETP.GT.U32.AND P5, PT, R238.reuse, R7, PT ;  /* 0x00000007ee00720c */ /* 0x040fe20003fa4070 */
[C---:B------:R-:W-:Y:S01]  /*0cb0*/  IMAD R5, R238.reuse, R10, R15 ;  /* 0x0000000aee057224 */ /* 0x040fe200078e020f */
[----:B------:R-:W-:Y:S01]  /*0cc0*/  IABS R237, R243 ;  /* 0x000000f300ed7213 */ /* 0x000fe20000000000 */
[----:B------:R-:W-:Y:S01]  /*0cd0*/  STL [R1+0x80], R4 ;  /* 0x0000800401007387 */ /* 0x000fe20000100800 */
[----:B------:R-:W-:Y:S01]  /*0ce0*/  @!P0 IADD3 R11, R11, -R238, RZ ;  /* 0x800000ee0b0b8210 */ /* 0x000fe20007ffe0ff */
[--C-:B------:R-:W-:Y:S01]  /*0cf0*/  @!P2 IMAD.IADD R19, R19, 0x1, -R238.reuse ;  /* 0x000000011313a824 */ /* 0x100fe200078e0aee */
[----:B------:R-:W-:Y:S01]  /*0d00*/  ISETP.GT.U32.AND P0, PT, R238, R9, PT ;  /* 0x00000009ee00720c */ /* 0x000fe20003f04070 */
[----:B------:R-:W-:Y:S01]  /*0d10*/  @!P6 IMAD.IADD R3, R3, 0x1, -R238 ;  /* 0x000000010303e824 */ /* 0x000fe200078e0aee */
[----:B------:R2:W-:Y:S01]  /*0d20*/  STL [R1+0x84], R2 ;  /* 0x0000840201007387 */ /* 0x0005e20000100800 */
[----:B------:R-:W-:Y:S01]  /*0d30*/  ISETP.GE.AND P2, PT, R16, RZ, PT ;  /* 0x000000ff1000720c */ /* 0x000fe20003f46270 */
[----:B------:R-:W-:-:S02]  /*0d40*/  VIADD R10, R152, 0x7 ;  /* 0x00000007980a7836 */ /* 0x000fc40000000000 */
[----:B------:R-:W-:Y:S01]  /*0d50*/  ISETP.GT.U32.AND P6, PT, R238, R3, PT ;  /* 0x00000003ee00720c */ /* 0x000fe20003fc4070 */
[----:B------:R-:W-:Y:S01]  /*0d60*/  @!P5 IMAD.IADD R7, R7, 0x1, -R238 ;  /* 0x000000010707d824 */ /* 0x000fe200078e0aee */
[----:B------:R-:W-:Y:S01]  /*0d70*/  ISETP.GE.AND P5, PT, R12, RZ, PT ;  /* 0x000000ff0c00720c */ /* 0x000fe20003fa6270 */
[C---:B------:R-:W-:Y:S01]  /*0d80*/  VIADD R12, R152.reuse, 0x8 ;  /* 0x00000008980c7836 */ /* 0x040fe20000000000 */
[----:B------:R-:W-:Y:S01]  /*0d90*/  IABS R15, R10 ;  /* 0x0000000a000f7213 */ /* 0x000fe20000000000 */
[----:B-1----:R-:W-:Y:S01]  /*0da0*/  VIADD R16, R152, 0x9 ;  /* 0x0000000998107836 */ /* 0x002fe20000000000 */
[----:B------:R-:W-:Y:S01]  /*0db0*/  MOV R20, R7 ;  /* 0x0000000700147202 */ /* 0x000fe20000000f00 */
[----:B--2---:R-:W-:Y:S01]  /*0dc0*/  IMAD.HI.U32 R2, R0, R13, RZ ;  /* 0x0000000d00027227 */ /* 0x004fe200078e00ff */
[----:B------:R-:W-:Y:S02]  /*0dd0*/  IABS R17, R12 ;  /* 0x0000000c00117213 */ /* 0x000fe40000000000 */
[----:B------:R-:W-:Y:S01]  /*0de0*/  IABS R21, R16 ;  /* 0x0000001000157213 */ /* 0x000fe20000000000 */
[----:B------:R-:W-:-:S02]  /*0df0*/  IMAD.MOV R2, RZ, RZ, -R2 ;  /* 0x000000ffff027224 */ /* 0x000fc400078e0a02 */
[----:B------:R-:W-:Y:S01]  /*0e00*/  @!P0 IMAD.IADD R9, R9, 0x1, -R238 ;  /* 0x0000000109098824 */ /* 0x000fe200078e0aee */
[C---:B------:R-:W-:Y:S01]  /*0e10*/  ISETP.GT.U32.AND P0, PT, R238.reuse, R5, PT ;  /* 0x00000005ee00720c */ /* 0x040fe20003f04070 */
[C---:B------:R-:W-:Y:S01]  /*0e20*/  IMAD R13, R238.reuse, R2, R13 ;  /* 0x00000002ee0d7224 */ /* 0x040fe200078e020d */
[----:B------:R-:W-:Y:S01]  /*0e30*/  @!P6 IADD3 R3, R3, -R238, RZ ;  /* 0x800000ee0303e210 */ /* 0x000fe20007ffe0ff */
[----:B------:R-:W-:Y:S01]  /*0e40*/  @!P2 IMAD.MOV R19, RZ, RZ, -R19 ;  /* 0x000000ffff13a224 */ /* 0x000fe200078e0a13 */
[----:B------:R-:W-:Y:S01]  /*0e50*/  ISETP.GT.U32.AND P2, PT, R238, R11, PT ;  /* 0x0000000bee00720c */ /* 0x000fe20003f44070 */
[----:B------:R-:W-:Y:S01]  /*0e60*/  IMAD.HI.U32 R2, R0, R15, RZ ;  /* 0x0000000f00027227 */ /* 0x000fe200078e00ff */
[----:B------:R-:W-:Y:S02]  /*0e70*/  ISETP.GT.U32.AND P6, PT, R238, R13, PT ;  /* 0x0000000dee00720c */ /* 0x000fe40003fc4070 */
[----:B------:R-:W-:Y:S01]  /*0e80*/  @!P5 IADD3 R3, -R3, RZ, RZ ;  /* 0x000000ff0303d210 */ /* 0x000fe20007ffe1ff */
[----:B------:R-:W-:Y:S01]  /*0e90*/  IMAD.HI.U32 R4, R0, R17, RZ ;  /* 0x0000001100047227 */ /* 0x000fe200078e00ff */
[----:B------:R-:W-:Y:S01]  /*0ea0*/  STL [R1+0x2be0], R19 ;  /* 0x002be01301007387 */ /* 0x000fe20000100800 */
[----:B------:R-:W-:-:S02]  /*0eb0*/  ISETP.GE.AND P5, PT, R10, RZ, PT ;  /* 0x000000ff0a00720c */ /* 0x000fc40003fa6270 */
[----:B------:R-:W-:Y:S01]  /*0ec0*/  @!P0 IMAD.IADD R5, R5, 0x1, -R238 ;  /* 0x0000000105058824 */ /* 0x000fe200078e0aee */
[----:B------:R-:W-:Y:S01]  /*0ed0*/  ISETP.GE.AND P0, PT, R8, RZ, PT ;  /* 0x000000ff0800720c */ /* 0x000fe20003f06270 */
[----:B------:R-:W-:Y:S02]  /*0ee0*/  IMAD.MOV R2, RZ, RZ, -R2 ;  /* 0x000000ffff027224 */ /* 0x000fe400078e0a02 */
[----:B------:R-:W-:-:S04]  /*0ef0*/  IMAD.HI.U32 R6, R0, R21, RZ ;  /* 0x0000001500067227 */ /* 0x000fc800078e00ff */
[--C-:B------:R-:W-:Y:S01]  /*0f00*/  @!P6 IMAD.IADD R13, R13, 0x1, -R238.reuse ;  /* 0x000000010d0de824 */ /* 0x100fe200078e0aee */
[----:B------:R-:W-:Y:S01]  /*0f10*/  ISETP.GT.U32.AND P6, PT, R238, R5, PT ;  /* 0x00000005ee00720c */ /* 0x000fe20003fc4070 */
[----:B------:R-:W-:Y:S01]  /*0f20*/  @!P2 IMAD.IADD R11, R11, 0x1, -R238 ;  /* 0x000000010b0ba824 */ /* 0x000fe200078e0aee */
[----:B------:R-:W-:Y:S01]  /*0f30*/  ISETP.GE.AND P2, PT, R14, RZ, PT ;  /* 0x000000ff0e00720c */ /* 0x000fe20003f46270 */
[----:B------:R-:W-:Y:S02]  /*0f40*/  IMAD.MOV R4, RZ, RZ, -R4 ;  /* 0x000000ffff047224 */ /* 0x000fe400078e0a04 */
[----:B------:R-:W-:Y:S02]  /*0f50*/  IMAD R15, R238, R2, R15 ;  /* 0x00000002ee0f7224 */ /* 0x000fe400078e020f */
[----:B------:R-:W-:Y:S02]  /*0f60*/  IMAD.MOV R6, RZ, RZ, -R6 ;  /* 0x000000ffff067224 */ /* 0x000fe400078e0a06 */
[----:B------:R-:W-:-:S02]  /*0f70*/  IMAD.MOV.U32 R18, RZ, RZ, R9 ;  /* 0x000000ffff127224 */ /* 0x000fc400078e0009 */
[C---:B------:R-:W-:Y:S02]  /*0f80*/  IMAD R17, R238.reuse, R4, R17 ;  /* 0x00000004ee117224 */ /* 0x040fe400078e0211 */
[----:B------:R-:W-:Y:S01]  /*0f90*/  @!P3 IMAD.MOV R20, RZ, RZ, -R20 ;  /* 0x000000ffff14b224 */ /* 0x000fe200078e0a14 */
[----:B------:R-:W-:Y:S01]  /*0fa0*/  ISETP.GT.U32.AND P3, PT, R238, R15, PT ;  /* 0x0000000fee00720c */ /* 0x000fe20003f64070 */
[----:B------:R-:W-:Y:S02]  /*0fb0*/  IMAD.MOV.U32 R8, RZ, RZ, R11 ;  /* 0x000000ffff087224 */ /* 0x000fe400078e000b */
[----:B------:R-:W-:Y:S01]  /*0fc0*/  VIADD R4, R152, 0xa ;  /* 0x0000000a98047836 */ /* 0x000fe20000000000 */
[----:B------:R-:W-:Y:S01]  /*0fd0*/  STL [R1+0x50], R20 ;  /* 0x0000501401007387 */ /* 0x000fe20000100800 */
[C---:B------:R-:W-:Y:S02]  /*0fe0*/  IMAD R21, R238.reuse, R6, R21 ;  /* 0x00000006ee157224 */ /* 0x040fe400078e0215 */
[----:B------:R-:W-:Y:S01]  /*0ff0*/  @!P1 IMAD.MOV R18, RZ, RZ, -R18 ;  /* 0x000000ffff129224 */ /* 0x000fe200078e0a12 */
[C---:B------:R-:W-:Y:S01]  /*1000*/  ISETP.GT.U32.AND P1, PT, R238.reuse, R13, PT ;  /* 0x0000000dee00720c */ /* 0x040fe20003f24070 */
[----:B------:R-:W-:Y:S01]  /*1010*/  @!P4 IMAD.MOV R8, RZ, RZ, -R8 ;  /* 0x000000ffff08c224 */ /* 0x000fe200078e0a08 */
[C---:B------:R-:W-:Y:S01]  /*1020*/  ISETP.GT.U32.AND P4, PT, R238.reuse, R17, PT ;  /* 0x00000011ee00720c */ /* 0x040fe20003f84070 */
[----:B------:R-:W-:Y:S01]  /*1030*/  @!P6 IMAD.IADD R5, R5, 0x1, -R238 ;  /* 0x000000010505e824 */ /* 0x000fe200078e0aee */
[----:B------:R-:W-:Y:S01]  /*1040*/  IABS R7, R4 ;  /* 0x0000000400077213 */ /* 0x000fe20000000000 */
[----:B------:R-:W-:Y:S01]  /*1050*/  STL [R1+0x4c], R18 ;  /* 0x00004c1201007387 */ /* 0x000fe20000100800 */
[----:B------:R-:W-:Y:S01]  /*1060*/  ISETP.GT.U32.AND P6, PT, R238, R21, PT ;  /* 0x00000015ee00720c */ /* 0x000fe20003fc4070 */
[----:B------:R-:W-:-:S02]  /*1070*/  VIADD R6, R152, 0xb ;  /* 0x0000000b98067836 */ /* 0x000fc40000000000 */
[----:B------:R-:W-:Y:S01]  /*1080*/  IMAD.HI.U32 R2, R0, R7, RZ ;  /* 0x0000000700027227 */ /* 0x000fe200078e00ff */
[----:B------:R1:W-:Y:S02]  /*1090*/  STL [R1+0x48], R8 ;  /* 0x0000480801007387 */ /* 0x0003e40000100800 */
[----:B------:R-:W-:Y:S01]  /*10a0*/  IABS R9, R6 ;  /* 0x0000000600097213 */ /* 0x000fe20000000000 */
[--C-:B------:R-:W-:Y:S01]  /*10b0*/  @!P3 IMAD.IADD R15, R15, 0x1, -R238.reuse ;  /* 0x000000010f0fb824 */ /* 0x100fe200078e0aee */
[----:B------:R2:W-:Y:S01]  /*10c0*/  STL [R1+0x44], R3 ;  /* 0x0000440301007387 */ /* 0x0005e20000100800 */
[--C-:B------:R-:W-:Y:S01]  /*10d0*/  @!P1 IMAD.IADD R13, R13, 0x1, -R238.reuse ;  /* 0x000000010d0d9824 */ /* 0x100fe200078e0aee */
[----:B------:R-:W-:Y:S01]  /*10e0*/  ISETP.GE.AND P1, PT, R12, RZ, PT ;  /* 0x000000ff0c00720c */ /* 0x000fe20003f26270 */
[--C-:B------:R-:W-:Y:S01]  /*10f0*/  @!P4 IMAD.IADD R17, R17, 0x1, -R238.reuse ;  /* 0x000000011111c824 */ /* 0x100fe200078e0aee */
[----:B------:R-:W-:Y:S01]  /*1100*/  ISETP.GT.U32.AND P4, PT, R238, R15, PT ;  /* 0x0000000fee00720c */ /* 0x000fe20003f84070 */
[----:B------:R-:W-:Y:S01]  /*1110*/  @!P6 IMAD.IADD R21, R21, 0x1, -R238 ;  /* 0x000000011515e824 */ /* 0x000fe200078e0aee */
[----:B------:R-:W-:Y:S01]  /*1120*/  ISETP.GE.AND P3, PT, R16, RZ, PT ;  /* 0x000000ff1000720c */ /* 0x000fe20003f66270 */
[----:B-1----:R-:W-:Y:S01]  /*1130*/  IMAD.MOV.U32 R8, RZ, RZ, R5 ;  /* 0x000000ffff087224 */ /* 0x002fe200078e0005 */
[----:B------:R-:W-:Y:S01]  /*1140*/  ISETP.GT.U32.AND P6, PT, R238, R17, PT ;  /* 0x00000011ee00720c */ /* 0x000fe20003fc4070 */
[----:B------:R-:W-:-:S02]  /*1150*/  IMAD.MOV.U32 R11, RZ, RZ, R13 ;  /* 0x000000ffff0b7224 */ /* 0x000fc400078e000d */
[----:B--2---:R-:W-:Y:S02]  /*1160*/  IMAD.MOV R3, RZ, RZ, -R2 ;  /* 0x000000ffff037224 */ /* 0x004fe400078e0a02 */
[----:B------:R-:W-:-:S04]  /*1170*/  IMAD.HI.U32 R2, R0, R9, RZ ;  /* 0x0000000900027227 */ /* 0x000fc800078e00ff */
[----:B------:R-:W-:Y:S01]  /*1180*/  IMAD R3, R238, R3, R7 ;  /* 0x00000003ee037224 */ /* 0x000fe200078e0207 */
[----:B------:R-:W-:Y:S01]  /*1190*/  IADD3 R2, -R2, RZ, RZ ;  /* 0x000000ff02027210 */ /* 0x000fe20007ffe1ff */
[----:B------:R-:W-:Y:S01]  /*11a0*/  @!P2 IMAD.MOV R8, RZ, RZ, -R8 ;  /* 0x000000ffff08a224 */ /* 0x000fe200078e0a08 */
[C---:B------:R-:W-:Y:S01]  /*11b0*/  ISETP.GT.U32.AND P2, PT, R238.reuse, R21, PT ;  /* 0x00000015ee00720c */ /* 0x040fe20003f44070 */
[----:B------:R-:W-:Y:S01]  /*11c0*/  @!P0 IMAD.MOV R11, RZ, RZ, -R11 ;  /* 0x000000ffff0b8224 */ /* 0x000fe200078e0a0b */
[C---:B------:R-:W-:Y:S01]  /*11d0*/  ISETP.GT.U32.AND P0, PT, R238.reuse, R3, PT ;  /* 0x00000003ee00720c */ /* 0x040fe20003f04070 */
[----:B------:R-:W-:Y:S01]  /*11e0*/  IMAD R5, R238, R2, R9 ;  /* 0x00000002ee057224 */ /* 0x000fe200078e0209 */
[----:B------:R1:W-:Y:S01]  /*11f0*/  STL [R1+0x40], R8 ;  /* 0x0000400801007387 */ /* 0x0003e20000100800 */
[----:B------:R-:W-:Y:S01]  /*1200*/  @!P4 IADD3 R15, R15, -R238, RZ ;  /* 0x800000ee0f0fc210 */ /* 0x000fe20007ffe0ff */
[----:B------:R-:W-:Y:S01]  /*1210*/  VIADD R10, R152, 0xd ;  /* 0x0000000d980a7836 */ /* 0x000fe20000000000 */
[----:B------:R-:W-:Y:S01]  /*1220*/  ISETP.GE.AND P4, PT, R4, RZ, PT ;  /* 0x000000ff0400720c */ /* 0x000fe20003f86270 */
[--C-:B------:R-:W-:Y:S01]  /*1230*/  @!P6 IMAD.IADD R17, R17, 0x1, -R238.reuse ;  /* 0x000000011111e824 */ /* 0x100fe200078e0aee */
[----:B------:R-:W-:Y:S01]  /*1240*/  ISETP.GT.U32.AND P6, PT, R238, R5, PT ;  /* 0x00000005ee00720c */ /* 0x000fe20003fc4070 */
[----:B------:R-:W-:Y:S01]  /*1250*/  IMAD.MOV.U32 R12, RZ, RZ, R15 ;  /* 0x000000ffff0c7224 */ /* 0x000fe200078e000f */
[----:B------:R-:W-:Y:S01]  /*1260*/  IABS R9, R10 ;  /* 0x0000000a00097213 */ /* 0x000fe20000000000 */
[----:B------:R2:W-:Y:S01]  /*1270*/  STL [R1+0x3c], R11 ;  /* 0x00003c0b01007387 */ /* 0x0005e20000100800 */
[----:B------:R-:W-:Y:S01]  /*1280*/  @!P2 IMAD.IADD R21, R21, 0x1, -R238 ;  /* 0x000000011515a824 */ /* 0x000fe200078e0aee */
[----:B------:R-:W-:Y:S01]  /*1290*/  ISETP.GE.AND P2, PT, R6, RZ, PT ;  /* 0x000000ff0600720c */ /* 0x000fe20003f46270 */
[----:B-1----:R-:W-:-:S02]  /*12a0*/  VIADD R8, R152, 0xc ;  /* 0x0000000c98087836 */ /* 0x002fc40000000000 */
[----:B------:R-:W-:Y:S02]  /*12b0*/  @!P0 IMAD.IADD R3, R3, 0x1, -R238 ;  /* 0x0000000103038824 */ /* 0x000fe400078e0aee */
[----:B------:R-:W-:Y:S01]  /*12c0*/  VIADD R6, R152, 0xe ;  /* 0x0000000e98067836 */ /* 0x000fe20000000000 */
[----:B------:R-:W-:Y:S01]  /*12d0*/  IABS R7, R8 ;  /* 0x0000000800077213 */ /* 0x000fe20000000000 */
[----:B------:R-:W-:Y:S01]  /*12e0*/  @!P5 IMAD.MOV R12, RZ, RZ, -R12 ;  /* 0x000000ffff0cd224 */ /* 0x000fe200078e0a0c */
[----:B------:R-:W-:Y:S01]  /*12f0*/  ISETP.GT.U32.AND P5, PT, R238, R3, PT ;  /* 0x00000003ee00720c */ /* 0x000fe20003fa4070 */
[C---:B------:R-:W-:Y:S01]  /*1300*/  IMAD.HI.U32 R4, R0.reuse, R9, RZ ;  /* 0x0000000900047227 */ /* 0x040fe200078e00ff */
[----:B--2---:R-:W-:Y:S02]  /*1310*/  IABS R11, R6 ;  /* 0x00000006000b7213 */ /* 0x004fe40000000000 */
[----:B------:R1:W-:Y:S01]  /*1320*/  STL [R1+0x38], R12 ;  /* 0x0000380c01007387 */ /* 0x0003e20000100800 */
[----:B------:R-:W-:Y:S01]  /*1330*/  IMAD.HI.U32 R2, R0, R7, RZ ;  /* 0x0000000700027227 */ /* 0x000fe200078e00ff */
[----:B------:R-:W-:-:S02]  /*1340*/  IADD3 R4, -R4, RZ, RZ ;  /* 0x000000ff04047210 */ /* 0x000fc40007ffe1ff */
[----:B------:R-:W-:Y:S01]  /*1350*/  ISETP.GE.AND P0, PT, R8, RZ, PT ;  /* 0x000000ff0800720c */ /* 0x000fe20003f06270 */
[----:B------:R-:W-:Y:S02]  /*1360*/  IMAD.MOV R2, RZ, RZ, -R2 ;  /* 0x000000ffff027224 */ /* 0x000fe400078e0a02 */
[----:B------:R-:W-:Y:S02]  /*1370*/  @!P6 IMAD.IADD R5, R5, 0x1, -R238 ;  /* 0x000000010505e824 */ /* 0x000fe400078e0aee */
[----:B------:R-:W-:Y:S02]  /*1380*/  IMAD R7, R238, R2, R7 ;  /* 0x00000002ee077224 */ /* 0x000fe400078e0207 */
[----:B------:R-:W-:Y:S01]  /*1390*/  IMAD.HI.U32 R2, R0, R11, RZ ;  /* 0x0000000b00027227 */ /* 0x000fe200078e00ff */
[----:B------:R-:W-:-:S03]  /*13a0*/  ISETP.GT.U32.AND P6, PT, R238, R5, PT ;  /* 0x00000005ee00720c */ /* 0x000fc60003fc4070 */
[----:B------:R-:W-:Y:S01]  /*13b0*/  @!P5 IMAD.IADD R3, R3, 0x1, -R238 ;  /* 0x000000010303d824 */ /* 0x000fe200078e0aee */
[----:B------:R-:W-:Y:S01]  /*13c0*/  IADD3 R2, -R2, RZ, RZ ;  /* 0x000000ff02027210 */ /* 0x000fe20007ffe1ff */
[----:B-1----:R-:W-:Y:S02]  /*13d0*/  IMAD.MOV.U32 R12, RZ, RZ, R17 ;  /* 0x000000ffff0c7224 */ /* 0x002fe400078e0011 */
[C---:B------:R-:W-:Y:S02]  /*13e0*/  IMAD R9, R238.reuse, R4, R9 ;  /* 0x00000004ee097224 */ /* 0x040fe400078e0209 */
[C---:B------:R-:W-:Y:S02]  /*13f0*/  IMAD R11, R238.reuse, R2, R11 ;  /* 0x00000002ee0b7224 */ /* 0x040fe400078e020b */
[----:B------:R-:W-:Y:S01]  /*1400*/  IMAD.MOV.U32 R14, RZ, RZ, R3 ;  /* 0x000000ffff0e7224 */ /* 0x000fe200078e0003 */
[C---:B------:R-:W-:Y:S01]  /*1410*/  ISETP.GT.U32.AND P5, PT, R238.reuse, R9, PT ;  /* 0x00000009ee00720c */ /* 0x040fe20003fa4070 */
[----:B------:R-:W-:Y:S01]  /*1420*/  @!P1 IMAD.MOV R12, RZ, RZ, -R12 ;  /* 0x000000ffff0c9224 */ /* 0x000fe200078e0a0c */
[C---:B------:R-:W-:Y:S01]  /*1430*/  ISETP.GT.U32.AND P1, PT, R238.reuse, R7, PT ;  /* 0x00000007ee00720c */ /* 0x040fe20003f24070 */
[----:B------:R-:W-:Y:S01]  /*1440*/  @!P4 IMAD.MOV R14, RZ, RZ, -R14 ;  /* 0x000000ffff0ec224 */ /* 0x000fe200078e0a0e */
[----:B------:R-:W-:Y:S01]  /*1450*/  ISETP.GT.U32.AND P4, PT, R238, R11, PT ;  /* 0x0000000bee00720c */ /* 0x000fe20003f84070 */
[----:B------:R-:W-:Y:S01]  /*1460*/  @!P6 IMAD.IADD R5, R5, 0x1, -R238 ;  /* 0x000000010505e824 */ /* 0x000fe200078e0aee */
[----:B------:R-:W-:Y:S01]  /*1470*/  ISETP.GE.AND P6, PT, R6, RZ, PT ;  /* 0x000000ff0600720c */ /* 0x000fe20003fc6270 */
[----:B------:R-:W-:Y:S01]  /*1480*/  VIADD R6, R152, 0x10 ;  /* 0x0000001098067836 */ /* 0x000fe20000000000 */
[----:B------:R1:W-:Y:S01]  /*1490*/  STL [R1+0x34], R12 ;  /* 0x0000340c01007387 */ /* 0x0003e20000100800 */
[----:B------:R-:W-:-:S02]  /*14a0*/  IMAD.MOV.U32 R8, RZ, RZ, R21 ;  /* 0x000000ffff087224 */ /* 0x000fc400078e0015 */
[----:B------:R-:W-:Y:S01]  /*14b0*/  VIADD R4, R152, 0xf ;  /* 0x0000000f98047836 */ /* 0x000fe20000000000 */
[----:B------:R-:W-:Y:S01]  /*14c0*/  IABS R15, R6 ;  /* 0x00000006000f7213 */ /* 0x000fe20000000000 */
[----:B------:R-:W-:Y:S01]  /*14d0*/  @!P3 IMAD.MOV R8, RZ, RZ, -R8 ;  /* 0x000000ffff08b224 */ /* 0x000fe200078e0a08 */
[----:B------:R-:W-:Y:S01]  /*14e0*/  @!P5 IADD3 R9, R9, -R238, RZ ;  /* 0x800000ee0909d210 */ /* 0x000fe20007ffe0ff */
[--C-:B------:R-:W-:Y:S01]  /*14f0*/  @!P1 IMAD.IADD R7, R7, 0x1, -R238.reuse ;  /* 0x0000000107079824 */ /* 0x100fe200078e0aee */
[----:B------:R-:W-:Y:S01]  /*1500*/  IABS R13, R4 ;  /* 0x00000004000d7213 */ /* 0x000fe20000000000 */
[----:B------:R-:W-:Y:S01]  /*1510*/  @!P4 IMAD.IADD R11, R11, 0x1, -R238 ;  /* 0x000000010b0bc824 */ /* 0x000fe200078e0aee */
[----:B------:R-:W-:Y:S01]  /*1520*/  ISETP.GT.U32.AND P5, PT, R238, R9, PT ;  /* 0x00000009ee00720c */ /* 0x000fe20003fa4070 */
[----:B------:R-:W-:Y:S01]  /*1530*/  IMAD.HI.U32 R3, R0, R15, RZ ;  /* 0x0000000f00037227 */ /* 0x000fe200078e00ff */
[C---:B------:R-:W-:Y:S01]  /*1540*/  ISETP.GT.U32.AND P1, PT, R238.reuse, R7, PT ;  /* 0x00000007ee00720c */ /* 0x040fe20003f24070 */
[----:B------:R2:W-:Y:S01]  /*1550*/  STL [R1+0x30], R8 ;  /* 0x0000300801007387 */ /* 0x0005e20000100800 */
[----:B------:R-:W-:Y:S01]  /*1560*/  ISETP.GT.U32.AND P4, PT, R238, R11, PT ;  /* 0x0000000bee00720c */ /* 0x000fe20003f84070 */
[----:B-1----:R-:W-:Y:S01]  /*1570*/  IMAD.MOV.U32 R12, RZ, RZ, R5 ;  /* 0x000000ffff0c7224 */ /* 0x002fe200078e0005 */
[----:B------:R-:W-:Y:S01]  /*1580*/  IADD3 R5, -R3, RZ, RZ ;  /* 0x000000ff03057210 */ /* 0x000fe20007ffe1ff */
[----:B------:R-:W-:Y:S01]  /*1590*/  IMAD.HI.U32 R2, R0, R13, RZ ;  /* 0x0000000d00027227 */ /* 0x000fe200078e00ff */
[----:B------:R-:W-:Y:S01]  /*15a0*/  ISETP.GE.AND P3, PT, R10, RZ, PT ;  /* 0x000000ff0a00720c */ /* 0x000fe20003f66270 */
[----:B------:R1:W-:Y:S02]  /*15b0*/  STL [R1+0x2c], R14 ;  /* 0x00002c0e01007387 */ /* 0x0003e40000100800 */
[----:B------:R-:W-:-:S02]  /*15c0*/  IMAD R5, R238, R5, R15 ;  /* 0x00000005ee057224 */ /* 0x000fc400078e020f */
[----:B--2---:R-:W-:Y:S02]  /*15d0*/  VIADD R8, R152, 0x11 ;  /* 0x0000001198087836 */ /* 0x004fe40000000000 */
[--C-:B------:R-:W-:Y:S02]  /*15e0*/  @!P5 IMAD.IADD R9, R9, 0x1, -R238.reuse ;  /* 0x000000010909d824 */ /* 0x100fe400078e0aee */
[----:B------:R-:W-:Y:S01]  /*15f0*/  @!P1 IMAD.IADD R7, R7, 0x1, -R238 ;  /* 0x0000000107079824 */ /* 0x000fe200078e0aee */
[----:B------:R-:W-:Y:S01]  /*1600*/  IABS R17, R8 ;  /* 0x0000000800117213 */ /* 0x000fe20000000000 */
[----:B------:R-:W-:Y:S01]  /*1610*/  IMAD.MOV R2, RZ, RZ, -R2 ;  /* 0x000000ffff027224 */ /* 0x000fe200078e0a02 */
[----:B-1----:R-:W-:Y:S01]  /*1620*/  MOV R14, R9 ;  /* 0x00000009000e7202 */ /* 0x002fe20000000f00 */
[----:B------:R-:W-:Y:S01]  /*1630*/  @!P4 IMAD.IADD R11, R11, 0x1, -R238 ;  /* 0x000000010b0bc824 */ /* 0x000fe200078e0aee */
[----:B------:R-:W-:Y:S01]  /*1640*/  ISETP.GT.U32.AND P4, PT, R238, R5, PT ;  /* 0x00000005ee00720c */ /* 0x000fe20003f84070 */
[----:B------:R-:W-:Y:S01]  /*1650*/  IMAD.MOV.U32 R10, RZ, RZ, R7 ;  /* 0x000000ffff0a7224 */ /* 0x000fe200078e0007 */
[----:B------:R-:W-:Y:S01]  /*1660*/  ISETP.GE.AND P5, PT, R8, RZ, PT ;  /* 0x000000ff0800720c */ /* 0x000fe20003fa6270 */
[----:B------:R-:W-:Y:S01]  /*1670*/  @!P2 IMAD.MOV R12, RZ, RZ, -R12 ;  /* 0x000000ffff0ca224 */ /* 0x000fe200078e0a0c */
[----:B------:R-:W-:Y:S01]  /*1680*/  ISETP.GE.AND P2, PT, R4, RZ, PT ;  /* 0x000000ff0400720c */ /* 0x000fe20003f46270 */
[----:B------:R-:W-:Y:S01]  /*1690*/  IMAD R3, R238, R2, R13 ;  /* 0x00000002ee037224 */ /* 0x000fe200078e020d */
[----:B------:R-:W-:Y:S01]  /*16a0*/  ISETP.GE.AND P1, PT, R6, RZ, PT ;  /* 0x000000ff0600720c */ /* 0x000fe20003f26270 */
[----:B------:R-:W-:Y:S01]  /*16b0*/  IMAD.HI.U32 R4, R0, R17, RZ ;  /* 0x0000001100047227 */ /* 0x000fe200078e00ff */
[----:B------:R1:W-:Y:S03]  /*16c0*/  STL [R1+0x28], R12 ;  /* 0x0000280c01007387 */ /* 0x0003e60000100800 */
[----:B------:R-:W-:Y:S01]  /*16d0*/  @!P0 IMAD.MOV R10, RZ, RZ, -R10 ;  /* 0x000000ffff0a8224 */ /* 0x000fe200078e0a0a */
[----:B------:R-:W-:Y:S01]  /*16e0*/  ISETP.GT.U32.AND P0, PT, R238, R3, PT ;  /* 0x00000003ee00720c */ /* 0x000fe20003f04070 */
[----:B------:R-:W-:Y:S01]  /*16f0*/  @!P3 IMAD.MOV R14, RZ, RZ, -R14 ;  /* 0x000000ffff0eb224 */ /* 0x000fe200078e0a0e */
[----:B------:R-:W-:Y:S01]  /*1700*/  @!P4 IADD3 R5, R5, -R238, RZ ;  /* 0x800000ee0505c210 */ /* 0x000fe20007ffe0ff */
[----:B------:R-:W-:Y:S01]  /*1710*/  VIADD R2, R152, 0x12 ;  /* 0x0000001298027836 */ /* 0x000fe20000000000 */
[----:B------:R2:W-:Y:S01]  /*1720*/  STL [R1+0x20], R10 ;  /* 0x0000200a01007387 */ /* 0x0005e20000100800 */
[----:B------:R-:W-:Y:S01]  /*1730*/  IMAD.MOV R4, RZ, RZ, -R4 ;  /* 0x000000ffff047224 */ /* 0x000fe200078e0a04 */
[----:B------:R-:W-:Y:S01]  /*1740*/  ISETP.GT.U32.AND P4, PT, R238, R5, PT ;  /* 0x00000005ee00720c */ /* 0x000fe20003f84070 */
[C---:B------:R-:W-:Y:S01]  /*1750*/  VIADD R8, R152.reuse, 0x13 ;  /* 0x0000001398087836 */ /* 0x040fe20000000000 */
[----:B------:R3:W-:Y:S01]  /*1760*/  STL [R1+0x1c], R14 ;  /* 0x00001c0e01007387 */ /* 0x0007e20000100800 */
[----:B-1----:R-:W-:Y:S01]  /*1770*/  VIADD R12, R152, 0x15 ;  /* 0x00000015980c7836 */ /* 0x002fe20000000000 */
[----:B------:R-:W-:Y:S01]  /*1780*/  IABS R9, R2 ;  /* 0x0000000200097213 */ /* 0x000fe20000000000 */
[----:B------:R-:W-:Y:S01]  /*1790*/  IMAD R13, R238, R4, R17 ;  /* 0x00000004ee0d7224 */ /* 0x000fe200078e0211 */
[----:B------:R-:W-:Y:S01]  /*17a0*/  IABS R15, R8 ;  /* 0x00000008000f7213 */ /* 0x000fe20000000000 */
[----:B------:R-:W-:Y:S01]  /*17b0*/  @!P0 IMAD.IADD R3, R3, 0x1, -R238 ;  /* 0x0000000103038824 */ /* 0x000fe200078e0aee */
[----:B------:R-:W-:Y:S01]  /*17c0*/  IABS R21, R12 ;  /* 0x0000000c00157213 */ /* 0x000fe20000000000 */
[----:B--2---:R-:W-:Y:S01]  /*17d0*/  VIADD R10, R152, 0x14 ;  /* 0x00000014980a7836 */ /* 0x004fe20000000000 */
[----:B------:R-:W-:Y:S01]  /*17e0*/  ISETP.GE.AND P3, PT, R2, RZ, PT ;  /* 0x000000ff0200720c */ /* 0x000fe20003f66270 */
[----:B------:R-:W-:Y:S01]  /*17f0*/  IMAD.HI.U32 R2, R0, R9, RZ ;  /* 0x0000000900027227 */ /* 0x000fe200078e00ff */
[----:B------:R-:W-:-:S02]  /*1800*/  ISETP.GT.U32.AND P0, PT, R238, R3, PT ;  /* 0x00000003ee00720c */ /* 0x000fc40003f04070 */
[----:B------:R-:W-:Y:S01]  /*1810*/  IABS R17, R10 ;  /* 0x0000000a00117213 */ /* 0x000fe20000000000 */
[----:B---3--:R-:W-:Y:S02]  /*1820*/  IMAD.MOV.U32 R14, RZ, RZ, R11 ;  /* 0x000000ffff0e7224 */ /* 0x008fe400078e000b */
[----:B------:R-:W-:-:S04]  /*1830*/  IMAD.HI.U32 R4, R0, R15, RZ ;  /* 0x0000000f00047227 */ /* 0x000fc800078e00ff */
[----:B------:R-:W-:Y:S01]  /*1840*/  @!P6 IMAD.MOV R14, RZ, RZ, -R14 ;  /* 0x000000ffff0ee224 */ /* 0x000fe200078e0a0e */
[----:B------:R-:W-:Y:S01]  /*1850*/  ISETP.GT.U32.AND P6, PT, R238, R13, PT ;  /* 0x0000000dee00720c */ /* 0x000fe20003fc4070 */
[----:B------:R-:W-:Y:S02]  /*1860*/  IMAD.HI.U32 R7, R0, R21, RZ ;  /* 0x0000001500077227 */ /* 0x000fe400078e00ff */
[----:B------:R-:W-:Y:S01]  /*1870*/  @!P0 IADD3 R3, R3, -R238, RZ ;  /* 0x800000ee03038210 */ /* 0x000fe20007ffe0ff */
[----:B------:R1:W-:Y:S01]  /*1880*/  STL [R1+0x18], R14 ;  /* 0x0000180e01007387 */ /* 0x0003e20000100800 */
[----:B------:R-:W-:Y:S01]  /*1890*/  IMAD.MOV R2, RZ, RZ, -R2 ;  /* 0x000000ffff027224 */ /* 0x000fe200078e0a02 */
[----:B------:R-:W-:Y:S01]  /*18a0*/  ISETP.GE.AND P0, PT, R8, RZ, PT ;  /* 0x000000ff0800720c */ /* 0x000fe20003f06270 */
[----:B------:R-:W-:Y:S02]  /*18b0*/  IMAD.MOV R4, RZ, RZ, -R4 ;  /* 0x000000ffff047224 */ /* 0x000fe400078e0a04 */
[----:B------:R-:W-:-:S02]  /*18c0*/  IMAD.MOV R20, RZ, RZ, -R7 ;  /* 0x000000ffff147224 */ /* 0x000fc400078e0a07 */
[C---:B------:R-:W-:Y:S02]  /*18d0*/  IMAD R7, R238.reuse, R2, R9 ;  /* 0x00000002ee077224 */ /* 0x040fe400078e0209 */
[C---:B------:R-:W-:Y:S02]  /*18e0*/  IMAD R9, R238.reuse, R4, R15 ;  /* 0x00000004ee097224 */ /* 0x040fe400078e020f */
[--C-:B------:R-:W-:Y:S01]  /*18f0*/  @!P4 IMAD.IADD R5, R5, 0x1, -R238.reuse ;  /* 0x000000010505c824 */ /* 0x100fe200078e0aee */
[C---:B------:R-:W-:Y:S01]  /*1900*/  ISETP.GT.U32.AND P4, PT, R238.reuse, R7, PT ;  /* 0x00000007ee00720c */ /* 0x040fe20003f84070 */
[----:B------:R-:W-:Y:S01]  /*1910*/  @!P6 IMAD.IADD R13, R13, 0x1, -R238 ;  /* 0x000000010d0de824 */ /* 0x000fe200078e0aee */
[----:B------:R-:W-:Y:S01]  /*1920*/  ISETP.GT.U32.AND P6, PT, R238, R9, PT ;  /* 0x00000009ee00720c */ /* 0x000fe20003fc4070 */
[----:B------:R-:W-:-:S04]  /*1930*/  IMAD.HI.U32 R6, R0, R17, RZ ;  /* 0x0000001100067227 */ /* 0x000fc800078e00ff */
[----:B------:R-:W-:Y:S02]  /*1940*/  IMAD.MOV R6, RZ, RZ, -R6 ;  /* 0x000000ffff067224 */ /* 0x000fe400078e0a06 */
[----:B------:R-:W-:Y:S02]  /*1950*/  VIADD R4, R152, 0x16 ;  /* 0x0000001698047836 */ /* 0x000fe40000000000 */
[----:B------:R-:W-:Y:S02]  /*1960*/  IMAD R11, R238, R6, R17 ;  /* 0x00000006ee0b7224 */ /* 0x000fe400078e0211 */
[----:B------:R-:W-:Y:S01]  /*1970*/  VIADD R6, R152, 0x17 ;  /* 0x0000001798067836 */ /* 0x000fe20000000000 */
[----:B------:R-:W-:Y:S01]  /*1980*/  @!P4 IADD3 R7, R7, -R238, RZ ;  /* 0x800000ee0707c210 */ /* 0x000fe20007ffe0ff */
[C---:B------:R-:W-:Y:S01]  /*1990*/  IMAD R20, R238.reuse, R20, R21 ;  /* 0x00000014ee147224 */ /* 0x040fe200078e0215 */
[----:B------:R-:W-:Y:S01]  /*19a0*/  IABS R21, R4 ;  /* 0x0000000400157213 */ /* 0x000fe20000000000 */
[----:B------:R-:W-:Y:S01]  /*19b0*/  IMAD.MOV.U32 R16, RZ, RZ, R3 ;  /* 0x000000ffff107224 */ /* 0x000fe200078e0003 */
[----:B------:R-:W-:Y:S01]  /*19c0*/  IABS R15, R6 ;  /* 0x00000006000f7213 */ /* 0x000fe20000000000 */
[----:B------:R-:W-:Y:S01]  /*19d0*/  @!P6 IMAD.IADD R9, R9, 0x1, -R238 ;  /* 0x000000010909e824 */ /* 0x000fe200078e0aee */
[C---:B------:R-:W-:Y:S01]  /*19e0*/  ISETP.GT.U32.AND P4, PT, R238.reuse, R13, PT ;  /* 0x0000000dee00720c */ /* 0x040fe20003f84070 */
[----:B------:R-:W-:Y:S01]  /*19f0*/  @!P2 IMAD.MOV R16, RZ, RZ, -R16 ;  /* 0x000000ffff10a224 */ /* 0x000fe200078e0a10 */
[----:B------:R-:W-:Y:S01]  /*1a00*/  ISETP.GT.U32.AND P2, PT, R238, R7, PT ;  /* 0x00000007ee00720c */ /* 0x000fe20003f44070 */
[----:B------:R-:W-:Y:S01]  /*1a10*/  IMAD.HI.U32 R2, R0, R21, RZ ;  /* 0x0000001500027227 */ /* 0x000fe200078e00ff */
[----:B------:R-:W-:-:S02]  /*1a20*/  ISETP.GT.U32.AND P6, PT, R238, R9, PT ;  /* 0x00000009ee00720c */ /* 0x000fc40003fc4070 */
[----:B------:R-:W-:Y:S01]  /*1a30*/  STL [R1+0x14], R16 ;  /* 0x0000141001007387 */ /* 0x000fe20000100800 */
[----:B------:R-:W-:-:S04]  /*1a40*/  IMAD.HI.U32 R3, R0, R15, RZ ;  /* 0x0000000f00037227 */ /* 0x000fc800078e00ff */
[----:B------:R-:W-:Y:S02]  /*1a50*/  IMAD.MOV R2, RZ, RZ, -R2 ;  /* 0x000000ffff027224 */ /* 0x000fe400078e0a02 */
[----:B------:R-:W-:Y:S01]  /*1a60*/  IMAD.MOV R22, RZ, RZ, -R3 ;  /* 0x000000ffff167224 */ /* 0x000fe200078e0a03 */
[----:B------:R-:W-:Y:S01]  /*1a70*/  @!P4 IADD3 R13, R13, -R238, RZ ;  /* 0x800000ee0d0dc210 */ /* 0x000fe20007ffe0ff */
[----:B------:R-:W-:Y:S01]  /*1a80*/  @!P1 IMAD.MOV R5, RZ, RZ, -R5 ;  /* 0x000000ffff059224 */ /* 0x000fe200078e0a05 */
[C---:B------:R-:W-:Y:S01]  /*1a90*/  ISETP.GT.U32.AND P1, PT, R238.reuse, R11, PT ;  /* 0x0000000bee00720c */ /* 0x040fe20003f24070 */
[C---:B------:R-:W-:Y:S01]  /*1aa0*/  IMAD R21, R238.reuse, R2, R21 ;  /* 0x00000002ee157224 */ /* 0x040fe200078e0215 */
[C---:B------:R-:W-:Y:S01]  /*1ab0*/  ISETP.GT.U32.AND P4, PT, R238.reuse, R20, PT ;  /* 0x00000014ee00720c */ /* 0x040fe20003f84070 */
[C---:B------:R-:W-:Y:S01]  /*1ac0*/  IMAD R22, R238.reuse, R22, R15 ;  /* 0x00000016ee167224 */ /* 0x040fe200078e020f */
[----:B------:R2:W-:Y:S01]  /*1ad0*/  STL [R1+0x10], R5 ;  /* 0x0000100501007387 */ /* 0x0005e20000100800 */
[--C-:B------:R-:W-:Y:S01]  /*1ae0*/  @!P2 IMAD.IADD R7, R7, 0x1, -R238.reuse ;  /* 0x000000010707a824 */ /* 0x100fe200078e0aee */
[C---:B------:R-:W-:Y:S01]  /*1af0*/  ISETP.GT.U32.AND P2, PT, R238.reuse, R21, PT ;  /* 0x00000015ee00720c */ /* 0x040fe20003f44070 */
[----:B------:R-:W-:Y:S01]  /*1b00*/  @!P6 IMAD.IADD R9, R9, 0x1, -R238 ;  /* 0x000000010909e824 */ /* 0x000fe200078e0aee */
[----:B------:R-:W-:Y:S01]  /*1b10*/  ISETP.GT.U32.AND P6, PT, R238, R22, PT ;  /* 0x00000016ee00720c */ /* 0x000fe20003fc4070 */
[----:B-1----:R-:W-:-:S02]  /*1b20*/  VIADD R14, R152, 0x19 ;  /* 0x00000019980e7836 */ /* 0x002fc40000000000 */
[----:B------:R-:W-:Y:S02]  /*1b30*/  VIADD R8, R152, 0x18 ;  /* 0x0000001898087836 */ /* 0x000fe40000000000 */
[--C-:B------:R-:W-:Y:S01]  /*1b40*/  @!P1 IMAD.IADD R11, R11, 0x1, -R238.reuse ;  /* 0x000000010b0b9824 */ /* 0x100fe200078e0aee */
[----:B------:R-:W-:Y:S01]  /*1b50*/  IABS R17, R14 ;  /* 0x0000000e00117213 */ /* 0x000fe20000000000 */
[--C-:B------:R-:W-:Y:S01]  /*1b60*/  @!P4 IMAD.IADD R20, R20, 0x1, -R238.reuse ;  /* 0x000000011414c824 */ /* 0x100fe200078e0aee */
[----:B------:R-:W-:Y:S01]  /*1b70*/  IABS R23, R8 ;  /* 0x0000000800177213 */ /* 0x000fe20000000000 */
[----:B------:R-:W-:Y:S01]  /*1b80*/  IMAD.MOV.U32 R158, RZ, RZ, R13 ;  /* 0x000000ffff9e7224 */ /* 0x000fe200078e000d */
[----:B------:R-:W-:Y:S01]  /*1b90*/  ISETP.GE.AND P1, PT, R10, RZ, PT ;  /* 0x000000ff0a00720c */ /* 0x000fe20003f26270 */
[--C-:B------:R-:W-:Y:S01]  /*1ba0*/  @!P2 IMAD.IADD R21, R21, 0x1, -R238.reuse ;  /* 0x000000011515a824 */ /* 0x100fe200078e0aee */
[----:B------:R-:W-:Y:S01]  /*1bb0*/  ISETP.GT.U32.AND P2, PT, R238, R11, PT ;  /* 0x0000000bee00720c */ /* 0x000fe20003f44070 */
[----:B------:R-:W-:Y:S01]  /*1bc0*/  @!P6 IMAD.IADD R22, R22, 0x1, -R238 ;  /* 0x000000011616e824 */ /* 0x000fe200078e0aee */
[----:B------:R-:W-:Y:S01]  /*1bd0*/  ISETP.GT.U32.AND P6, PT, R238, R20, PT ;  /* 0x00000014ee00720c */ /* 0x000fe20003fc4070 */
[----:B------:R-:W-:Y:S01]  /*1be0*/  IMAD.HI.U32 R3, R0, R17, RZ ;  /* 0x0000001100037227 */ /* 0x000fe200078e00ff */
[----:B------:R-:W-:-:S02]  /*1bf0*/  IADD3 R10, R152, 0x1a, RZ ;  /* 0x0000001a980a7810 */ /* 0x000fc40007ffe0ff */
[----:B------:R-:W-:Y:S01]  /*1c00*/  ISETP.GE.AND P4, PT, R12, RZ, PT ;  /* 0x000000ff0c00720c */ /* 0x000fe20003f86270 */
[----:B------:R-:W-:Y:S01]  /*1c10*/  @!P5 IMAD.MOV R158, RZ, RZ, -R158 ;  /* 0x000000ffff9ed224 */ /* 0x000fe200078e0a9e */
[----:B------:R-:W-:Y:S01]  /*1c20*/  ISETP.GT.U32.AND P5, PT, R238, R21, PT ;  /* 0x00000015ee00720c */ /* 0x000fe20003fa4070 */
[----:B------:R-:W-:Y:S01]  /*1c30*/  IMAD.MOV R3, RZ, RZ, -R3 ;  /* 0x000000ffff037224 */ /* 0x000fe200078e0a03 */
[----:B------:R-:W-:Y:S01]  /*1c40*/  IABS R25, R10 ;  /* 0x0000000a00197213 */ /* 0x000fe20000000000 */
[----:B------:R-:W-:Y:S01]  /*1c50*/  IMAD.HI.U32 R2, R0, R23, RZ ;  /* 0x0000001700027227 */ /* 0x000fe200078e00ff */
[----:B------:R1:W-:Y:S03]  /*1c60*/  STL [R1+0x2ba8], R158 ;  /* 0x002ba89e01007387 */ /* 0x0003e60000100800 */
[----:B------:R-:W-:Y:S02]  /*1c70*/  IMAD.MOV.U32 R157, RZ, RZ, R7 ;  /* 0x000000ffff9d7224 */ /* 0x000fe400078e0007 */
[----:B------:R-:W-:-:S02]  /*1c80*/  IMAD R24, R238, R3, R17 ;  /* 0x00000003ee187224 */ /* 0x000fc400078e0211 */
[----:B------:R-:W-:Y:S01]  /*1c90*/  VIADD R12, R152, 0x1b ;  /* 0x0000001b980c7836 */ /* 0x000fe20000000000 */
[----:B------:R-:W-:Y:S01]  /*1ca0*/  @!P3 IADD3 R157, -R157, RZ, RZ ;  /* 0x000000ff9d9db210 */ /* 0x000fe20007ffe1ff */
[----:B------:R-:W-:Y:S01]  /*1cb0*/  IMAD.MOV R2, RZ, RZ, -R2 ;  /* 0x000000ffff027224 */ /* 0x000fe200078e0a02 */
[----:B------:R-:W-:Y:S01]  /*1cc0*/  ISETP.GT.U32.AND P3, PT, R238, R22, PT ;  /* 0x00000016ee00720c */ /* 0x000fe20003f64070 */
[--C-:B------:R-:W-:Y:S01]  /*1cd0*/  @!P2 IMAD.IADD R11, R11, 0x1, -R238.reuse ;  /* 0x000000010b0ba824 */ /* 0x100fe200078e0aee */
[----:B--2---:R-:W-:Y:S01]  /*1ce0*/  IABS R5, R12 ;  /* 0x0000000c00057213 */ /* 0x004fe20000000000 */
[----:B------:R-:W-:Y:S01]  /*1cf0*/  @!P6 IMAD.IADD R20, R20, 0x1, -R238 ;  /* 0x000000011414e824 */ /* 0x000fe200078e0aee */
[----:B------:R-:W-:Y:S01]  /*1d00*/  ISETP.GE.AND P2, PT, R4, RZ, PT ;  /* 0x000000ff0400720c */ /* 0x000fe20003f46270 */
[C---:B------:R-:W-:Y:S01]  /*1d10*/  IMAD R23, R238.reuse, R2, R23 ;  /* 0x00000002ee177224 */ /* 0x040fe200078e0217 */
[----:B------:R-:W-:Y:S01]  /*1d20*/  ISETP.GT.U32.AND P6, PT, R238, R24, PT ;  /* 0x00000018ee00720c */ /* 0x000fe20003fc4070 */
[----:B------:R-:W-:Y:S01]  /*1d30*/  IMAD.HI.U32 R2, R0, R25, RZ ;  /* 0x0000001900027227 */ /* 0x000fe200078e00ff */
[----:B------:R-:W-:Y:S01]  /*1d40*/  STL [R1+0x2bac], R157 ;  /* 0x002bac9d01007387 */ /* 0x000fe20000100800 */
[----:B-1----:R-:W-:-:S02]  /*1d50*/  IADD3 R158, R152, 0xf9, RZ ;  /* 0x000000f9989e7810 */ /* 0x002fc40007ffe0ff */
[----:B------:R-:W-:Y:S01]  /*1d60*/  @!P5 IMAD.IADD R21, R21, 0x1, -R238 ;  /* 0x000000011515d824 */ /* 0x000fe200078e0aee */
[----:B------:R-:W-:Y:S01]  /*1d70*/  ISETP.GE.AND P5, PT, R6, RZ, PT ;  /* 0x000000ff0600720c */ /* 0x000fe20003fa6270 */
[----:B------:R-:W-:-:S04]  /*1d80*/  IMAD.HI.U32 R3, R0, R5, RZ ;  /* 0x0000000500037227 */ /* 0x000fc800078e00ff */
[----:B------:R-:W-:Y:S01]  /*1d90*/  IMAD.MOV R2, RZ, RZ, -R2 ;  /* 0x000000ffff027224 */ /* 0x000fe200078e0a02 */
[----:B------:R-:W-:Y:S01]  /*1da0*/  @!P2 IADD3 R21, -R21, RZ, RZ ;  /* 0x000000ff1515a210 */ /* 0x000fe20007ffe1ff */
[----:B------:R-:W-:Y:S02]  /*1db0*/  IMAD.MOV.U32 R155, RZ, RZ, R9 ;  /* 0x000000ffff9b7224 */ /* 0x000fe400078e0009 */
[----:B------:R-:W-:Y:S02]  /*1dc0*/  IMAD.MOV R3, RZ, RZ, -R3 ;  /* 0x000000ffff037224 */ /* 0x000fe400078e0a03 */
[C---:B------:R-:W-:Y:S02]  /*1dd0*/  IMAD R25, R238.reuse, R2, R25 ;  /* 0x00000002ee197224 */ /* 0x040fe400078e0219 */
[----:B------:R-:W-:Y:S01]  /*1de0*/  @!P0 IMAD.MOV R155, RZ, RZ, -R155 ;  /* 0x000000ffff9b8224 */ /* 0x000fe200078e0a9b */
[----:B------:R-:W-:Y:S01]  /*1df0*/  ISETP.GT.U32.AND P0, PT, R238, R23, PT ;  /* 0x00000017ee00720c */ /* 0x000fe20003f04070 */
[--C-:B------:R-:W-:Y:S01]  /*1e00*/  @!P3 IMAD.IADD R22, R22, 0x1, -R238.reuse ;  /* 0x000000011616b824 */ /* 0x100fe200078e0aee */
[----:B------:R-:W-:Y:S01]  /*1e10*/  ISETP.GT.U32.AND P2, PT, R238, R25, PT ;  /* 0x00000019ee00720c */ /* 0x000fe20003f44070 */
[----:B------:R-:W-:Y:S01]  /*1e20*/  @!P6 IMAD.IADD R24, R24, 0x1, -R238 ;  /* 0x000000011818e824 */ /* 0x000fe200078e0aee */
[----:B------:R-:W-:Y:S01]  /*1e30*/  ISETP.GE.AND P3, PT, R8, RZ, PT ;  /* 0x000000ff0800720c */ /* 0x000fe20003f66270 */
[----:B------:R-:W-:Y:S01]  /*1e40*/  IMAD R26, R238, R3, R5 ;  /* 0x00000003ee1a7224 */ /* 0x000fe200078e0205 */
[----:B------:R-:W-:Y:S01]  /*1e50*/  ISETP.GE.AND P6, PT, R10, RZ, PT ;  /* 0x000000ff0a00720c */ /* 0x000fe20003fc6270 */
[----:B------:R-:W-:Y:S01]  /*1e60*/  @!P4 IMAD.MOV R20, RZ, RZ, -R20 ;  /* 0x000000ffff14c224 */ /* 0x000fe200078e0a14 */
[C---:B------:R-:W-:Y:S01]  /*1e70*/  ISETP.GT.U32.AND P4, PT, R238.reuse, R24, PT ;  /* 0x00000018ee00720c */ /* 0x040fe20003f84070 */
[----:B------:R-:W-:Y:S01]  /*1e80*/  @!P5 IMAD.MOV R22, RZ, RZ, -R22 ;  /* 0x000000ffff16d224 */ /* 0x000fe200078e0a16 */
[----:B------:R-:W-:Y:S01]  /*1e90*/  ISETP.GT.U32.AND P5, PT, R238, R26, PT ;  /* 0x0000001aee00720c */ /* 0x000fe20003fa4070 */
[----:B------:R-:W-:Y:S01]  /*1ea0*/  IMAD.MOV.U32 R153, RZ, RZ, R11 ;  /* 0x000000ffff997224 */ /* 0x000fe200078e000b */
[----:B------:R-:W-:Y:S01]  /*1eb0*/  STL [R1+0x2bb0], R155 ;  /* 0x002bb09b01007387 */ /* 0x000fe20000100800 */
[----:B------:R-:W-:Y:S01]  /*1ec0*/  VIADD R2, R152, 0x1c ;  /* 0x0000001c98027836 */ /* 0x000fe20000000000 */
[----:B------:R-:W-:Y:S01]  /*1ed0*/  @!P0 IADD3 R23, R23, -R238, RZ ;  /* 0x800000ee17178210 */ /* 0x000fe20007ffe0ff */
[----:B------:R-:W-:Y:S01]  /*1ee0*/  @!P1 IMAD.MOV R153, RZ, RZ, -R153 ;  /* 0x000000ffff999224 */ /* 0x000fe200078e0a99 */
[----:B------:R-:W-:Y:S01]  /*1ef0*/  ISETP.GE.AND P0, PT, R14, RZ, PT ;  /* 0x000000ff0e00720c */ /* 0x000fe20003f06270 */
[--C-:B------:R-:W-:Y:S01]  /*1f00*/  @!P2 IMAD.IADD R25, R25, 0x1, -R238.reuse ;  /* 0x000000011919a824 */ /* 0x100fe200078e0aee */
[----:B------:R-:W-:Y:S01]  /*1f10*/  ISETP.GT.U32.AND P1, PT, R238, R23, PT ;  /* 0x00000017ee00720c */ /* 0x000fe20003f24070 */
[----:B------:R-:W-:Y:S01]  /*1f20*/  VIADD R3, R152, 0x1d ;  /* 0x0000001d98037836 */ /* 0x000fe20000000000 */
[----:B------:R-:W-:Y:S01]  /*1f30*/  IABS R27, R2 ;  /* 0x00000002001b7213 */ /* 0x000fe20000000000 */
[----:B------:R-:W-:Y:S01]  /*1f40*/  @!P4 IMAD.IADD R24, R24, 0x1, -R238 ;  /* 0x000000011818c824 */ /* 0x000fe200078e0aee */
[----:B------:R-:W-:Y:S01]  /*1f50*/  ISETP.GE.AND P4, PT, R2, RZ, PT ;  /* 0x000000ff0200720c */ /* 0x000fe20003f86270 */
[----:B------:R-:W-:Y:S01]  /*1f60*/  VIADD R4, R152, 0x1e ;  /* 0x0000001e98047836 */ /* 0x000fe20000000000 */
[----:B------:R-:W-:Y:S01]  /*1f70*/  @!P5 IADD3 R26, R26, -R238, RZ ;  /* 0x800000ee1a1ad210 */ /* 0x000fe20007ffe0ff */
[----:B------:R-:W-:Y:S01]  /*1f80*/  IMAD.HI.U32 R2, R0, R27, RZ ;  /* 0x0000001b00027227 */ /* 0x000fe200078e00ff */
[C---:B------:R-:W-:Y:S01]  /*1f90*/  ISETP.GT.U32.AND P5, PT, R238.reuse, R25, PT ;  /* 0x00000019ee00720c */ /* 0x040fe20003fa4070 */
[----:B------:R-:W-:Y:S01]  /*1fa0*/  STL [R1+0x2bb4], R153 ;  /* 0x002bb49901007387 */ /* 0x000fe20000100800 */
[----:B------:R-:W-:Y:S01]  /*1fb0*/  IABS R5, R3 ;  /* 0x0000000300057213 */ /* 0x000fe20000000000 */
[----:B------:R-:W-:Y:S01]  /*1fc0*/  IMAD.MOV R2, RZ, RZ, -R2 ;  /* 0x000000ffff027224 */ /* 0x000fe200078e0a02 */
[----:B------:R-:W-:Y:S01]  /*1fd0*/  ISETP.GE.AND P2, PT, R3, RZ, PT ;  /* 0x000000ff0300720c */ /* 0x000fe20003f46270 */
[----:B------:R-:W-:Y:S01]  /*1fe0*/  @!P1 IMAD.IADD R23, R23, 0x1, -R238 ;  /* 0x0000000117179824 */ /* 0x000fe200078e0aee */
[----:B------:R-:W-:Y:S01]  /*1ff0*/  IABS R29, R4 ;  /* 0x00000004001d7213 */ /* 0x000fe20000000000 */
[----:B------:R-:W-:Y:S01]  /*2000*/  IMAD R27, R238, R2, R27 ;  /* 0x00000002ee1b7224 */ /* 0x000fe200078e021b */
[----:B------:R-:W-:Y:S01]  /*2010*/  ISETP.GE.AND P1, PT, R12, RZ, PT ;  /* 0x000000ff0c00720c */ /* 0x000fe20003f26270 */
[----:B------:R-:W-:Y:S01]  /*2020*/  IMAD.HI.U32 R3, R0, R5, RZ ;  /* 0x0000000500037227 */ /* 0x000fe200078e00ff */
[----:B------:R1:W-:Y:S03]  /*2030*/  STL [R1+0x2bb8], R20 ;  /* 0x002bb81401007387 */ /* 0x0003e60000100800 */
[----:B------:R-:W-:Y:S01]  /*2040*/  @!P3 IMAD.MOV R23, RZ, RZ, -R23 ;  /* 0x000000ffff17b224 */ /* 0x000fe200078e0a17 */
[----:B------:R-:W-:Y:S01]  /*2050*/  @!P5 IADD3 R25, R25, -R238, RZ ;  /* 0x800000ee1919d210 */ /* 0x000fe20007ffe0ff */
[----:B------:R-:W-:Y:S01]  /*2060*/  IMAD.MOV R3, RZ, RZ, -R3 ;  /* 0x000000ffff037224 */ /* 0x000fe200078e0a03 */
[----:B------:R-:W-:Y:S01]  /*2070*/  ISETP.GT.U32.AND P3, PT, R238, R26, PT ;  /* 0x0000001aee00720c */ /* 0x000fe20003f64070 */
[----:B------:R-:W-:Y:S01]  /*2080*/  VIADD R2, R152, 0x1f ;  /* 0x0000001f98027836 */ /* 0x000fe20000000000 */
[C---:B------:R-:W-:Y:S01]  /*2090*/  ISETP.GT.U32.AND P5, PT, R238.reuse, R27, PT ;  /* 0x0000001bee00720c */ /* 0x040fe20003fa4070 */
[C---:B------:R-:W-:Y:S01]  /*20a0*/  IMAD R28, R238.reuse, R3, R5 ;  /* 0x00000003ee1c7224 */ /* 0x040fe200078e0205 */
[----:B------:R-:W-:Y:S01]  /*20b0*/  STL [R1+0x2bbc], R21 ;  /* 0x002bbc1501007387 */ /* 0x000fe20000100800 */
[----:B------:R-:W-:Y:S01]  /*20c0*/  @!P6 IMAD.MOV R25, RZ, RZ, -R25 ;  /* 0x000000ffff19e224 */ /* 0x000fe200078e0a19 */
[----:B------:R-:W-:Y:S01]  /*20d0*/  IABS R5, R2 ;  /* 0x0000000200057213 */ /* 0x000fe20000000000 */
[----:B------:R-:W-:Y:S01]  /*20e0*/  @!P0 IMAD.MOV R24, RZ, RZ, -R24 ;  /* 0x000000ffff188224 */ /* 0x000fe200078e0a18 */
[----:B------:R-:W-:Y:S01]  /*20f0*/  ISETP.GT.U32.AND P6, PT, R238, R28, PT ;  /* 0x0000001cee00720c */ /* 0x000fe20003fc4070 */
[----:B------:R-:W-:Y:S01]  /*2100*/  VIADD R6, R152, 0x21 ;  /* 0x0000002198067836 */ /* 0x000fe20000000000 */
[----:B------:R-:W-:Y:S01]  /*2110*/  ISETP.GE.AND P0, PT, R4, RZ, PT ;  /* 0x000000ff0400720c */ /* 0x000fe20003f06270 */
[----:B------:R-:W-:Y:S01]  /*2120*/  VIADD R4, R152, 0x20 ;  /* 0x0000002098047836 */ /* 0x000fe20000000000 */
[----:B------:R-:W-:Y:S01]  /*2130*/  STL [R1+0x2bc0], R22 ;  /* 0x002bc01601007387 */ /* 0x000fe20000100800 */
[--C-:B------:R-:W-:Y:S01]  /*2140*/  @!P3 IMAD.IADD R26, R26, 0x1, -R238.reuse ;  /* 0x000000011a1ab824 */ /* 0x100fe200078e0aee */
[----:B------:R-:W-:Y:S01]  /*2150*/  ISETP.GE.AND P3, PT, R2, RZ, PT ;  /* 0x000000ff0200720c */ /* 0x000fe20003f66270 */
[----:B------:R-:W-:Y:S01]  /*2160*/  @!P5 IMAD.IADD R27, R27, 0x1, -R238 ;  /* 0x000000011b1bd824 */ /* 0x000fe200078e0aee */
[----:B------:R-:W-:Y:S01]  /*2170*/  IABS R31, R4 ;  /* 0x00000004001f7213 */ /* 0x000fe20000000000 */
[----:B------:R-:W-:Y:S01]  /*2180*/  IMAD.HI.U32 R2, R0, R29, RZ ;  /* 0x0000001d00027227 */ /* 0x000fe200078e00ff */
[----:B------:R-:W-:Y:S01]  /*2190*/  IABS R7, R6 ;  /* 0x0000000600077213 */ /* 0x000fe20000000000 */
[----:B------:R-:W-:Y:S01]  /*21a0*/  STL [R1+0x2bc4], R23 ;  /* 0x002bc41701007387 */ /* 0x000fe20000100800 */
[----:B------:R-:W-:Y:S01]  /*21b0*/  ISETP.GT.U32.AND P5, PT, R238, R27, PT ;  /* 0x0000001bee00720c */ /* 0x000fe20003fa4070 */
[----:B------:R-:W-:Y:S01]  /*21c0*/  IMAD.MOV R3, RZ, RZ, -R2 ;  /* 0x000000ffff037224 */ /* 0x000fe200078e0a02 */
[----:B------:R-:W-:Y:S01]  /*21d0*/  @!P1 IADD3 R26, -R26, RZ, RZ ;  /* 0x000000ff1a1a9210 */ /* 0x000fe20007ffe1ff */
[----:B------:R-:W-:Y:S01]  /*21e0*/  IMAD.HI.U32 R2, R0, R5, RZ ;  /* 0x0000000500027227 */ /* 0x000fe200078e00ff */
[----:B------:R-:W-:Y:S01]  /*21f0*/  ISETP.GE.AND P1, PT, R4, RZ, PT ;  /* 0x000000ff0400720c */ /* 0x000fe20003f26270 */
[----:B------:R-:W-:Y:S01]  /*2200*/  STL [R1+0x2bc8], R24 ;  /* 0x002bc81801007387 */ /* 0x000fe20000100800 */
[----:B-1----:R-:W-:Y:S01]  /*2210*/  IADD3 R20, R152, 0xfd, RZ ;  /* 0x000000fd98147810 */ /* 0x002fe20007ffe0ff */
[----:B------:R-:W-:-:S02]  /*2220*/  @!P6 IMAD.IADD R28, R28, 0x1, -R238 ;  /* 0x000000011c1ce824 */ /* 0x000fc400078e0aee */
[----:B------:R-:W-:Y:S01]  /*2230*/  IMAD.MOV R2, RZ, RZ, -R2 ;  /* 0x000000ffff027224 */ /* 0x000fe200078e0a02 */
[----:B------:R-:W-:Y:S01]  /*2240*/  STL [R1+0x2bcc], R25 ;  /* 0x002bcc1901007387 */ /* 0x000fe20000100800 */
[C---:B------:R-:W-:Y:S01]  /*2250*/  IMAD R29, R238.reuse, R3, R29 ;  /* 0x00000003ee1d7224 */ /* 0x040fe200078e021d */
[C---:B------:R-:W-:Y:S01]  /*2260*/  ISETP.GT.U32.AND P6, PT, R238.reuse, R28, PT ;  /* 0x0000001cee00720c */ /* 0x040fe20003fc4070 */
[----:B------:R-:W-:Y:S01]  /*2270*/  IMAD R30, R238, R2, R5 ;  /* 0x00000002ee1e7224 */ /* 0x000fe200078e0205 */
[----:B------:R1:W-:Y:S01]  /*2280*/  STL [R1+0x2bd0], R26 ;  /* 0x002bd01a01007387 */ /* 0x0003e20000100800 */
[----:B------:R-:W-:-:S04]  /*2290*/  IMAD.HI.U32 R2, R0, R31, RZ ;  /* 0x0000001f00027227 */ /* 0x000fc800078e00ff */
[----:B------:R-:W-:Y:S01]  /*22a0*/  @!P5 IMAD.IADD R27, R27, 0x1, -R238 ;  /* 0x000000011b1bd824 */ /* 0x000fe200078e0aee */
[----:B------:R-:W-:Y:S01]  /*22b0*/  ISETP.GT.U32.AND P5, PT, R238, R29, PT ;  /* 0x0000001dee00720c */ /* 0x000fe20003fa4070 */
[----:B------:R-:W-:-:S03]  /*22c0*/  IMAD.HI.U32 R3, R0, R7, RZ ;  /* 0x0000000700037227 */ /* 0x000fc600078e00ff */
[----:B------:R-:W-:Y:S01]  /*22d0*/  @!P4 IADD3 R27, -R27, RZ, RZ ;  /* 0x000000ff1b1bc210 */ /* 0x000fe20007ffe1ff */
[----:B------:R-:W-:Y:S01]  /*22e0*/  IMAD.MOV R2, RZ, RZ, -R2 ;  /* 0x000000ffff027224 */ /* 0x000fe200078e0a02 */
[C---:B------:R-:W-:Y:S01]  /*22f0*/  ISETP.GT.U32.AND P4, PT, R238.reuse, R30, PT ;  /* 0x0000001eee00720c */ /* 0x040fe20003f84070 */
[----:B------:R-:W-:Y:S02]  /*2300*/  IMAD.MOV R3, RZ, RZ, -R3 ;  /* 0x000000ffff037224 */ /* 0x000fe400078e0a03 */
[C---:B------:R-:W-:Y:S01]  /*2310*/  IMAD R31, R238.reuse, R2, R31 ;  /* 0x00000002ee1f7224 */ /* 0x040fe200078e021f */
[----:B------:R2:W-:Y:S01]  /*2320*/  STL [R1+0x2bd4], R27 ;  /* 0x002bd41b01007387 */ /* 0x0005e20000100800 */
[----:B------:R-:W-:Y:S02]  /*2330*/  IMAD R32, R238, R3, R7 ;  /* 0x00000003ee207224 */ /* 0x000fe400078e0207 */
[----:B------:R-:W-:Y:S01]  /*2340*/  @!P6 IMAD.IADD R28, R28, 0x1, -R238 ;  /* 0x000000011c1ce824 */ /* 0x000fe200078e0aee */
[----:B------:R-:W-:Y:S01]  /*2350*/  ISETP.GT.U32.AND P6, PT, R238, R31, PT ;  /* 0x0000001fee00720c */ /* 0x000fe20003fc4070 */
[----:B------:R-:W-:-:S02]  /*2360*/  VIADD R4, R152, 0x22 ;  /* 0x0000002298047836 */ /* 0x000fc40000000000 */
[--C-:B------:R-:W-:Y:S01]  /*2370*/  @!P5 IMAD.IADD R29, R29, 0x1, -R238.reuse ;  /* 0x000000011d1dd824 */ /* 0x100fe200078e0aee */
[----:B------:R-:W-:Y:S01]  /*2380*/  ISETP.GT.U32.AND P5, PT, R238, R32, PT ;  /* 0x00000020ee00720c */ /* 0x000fe20003fa4070 */
[C---:B------:R-:W-:Y:S01]  /*2390*/  VIADD R7, R152.reuse, 0x23 ;  /* 0x0000002398077836 */ /* 0x040fe20000000000 */
[----:B------:R-:W-:Y:S01]  /*23a0*/  IABS R33, R4 ;  /* 0x0000000400217213 */ /* 0x000fe20000000000 */
[----:B------:R-:W-:Y:S01]  /*23b0*/  VIADD R8, R152, 0x24 ;  /* 0x0000002498087836 */ /* 0x000fe20000000000 */
[----:B------:R-:W-:Y:S01]  /*23c0*/  @!P4 IADD3 R30, R30, -R238, RZ ;  /* 0x800000ee1e1ec210 */ /* 0x000fe20007ffe0ff */
[----:B------:R-:W-:Y:S01]  /*23d0*/  VIADD R9, R152, 0x25 ;  /* 0x0000002598097836 */ /* 0x000fe20000000000 */
[----:B------:R-:W-:Y:S01]  /*23e0*/  IABS R3, R7 ;  /* 0x0000000700037213 */ /* 0x000fe20000000000 */
[----:B------:R-:W-:Y:S01]  /*23f0*/  IMAD.HI.U32 R2, R0, R33, RZ ;  /* 0x0000002100027227 */ /* 0x000fe200078e00ff */
[----:B------:R-:W-:Y:S02]  /*2400*/  IABS R35, R8 ;  /* 0x0000000800237213 */ /* 0x000fe40000000000 */
[C---:B------:R-:W-:Y:S01]  /*2410*/  ISETP.GT.U32.AND P4, PT, R238.reuse, R29, PT ;  /* 0x0000001dee00720c */ /* 0x040fe20003f84070 */
[----:B------:R-:W-:Y:S01]  /*2420*/  @!P6 IMAD.IADD R31, R31, 0x1, -R238 ;  /* 0x000000011f1fe824 */ /* 0x000fe200078e0aee */
[----:B------:R-:W-:Y:S01]  /*2430*/  ISETP.GT.U32.AND P6, PT, R238, R30, PT ;  /* 0x0000001eee00720c */ /* 0x000fe20003fc4070 */
[----:B------:R-:W-:Y:S01]  /*2440*/  IMAD.MOV R2, RZ, RZ, -R2 ;  /* 0x000000ffff027224 */ /* 0x000fe200078e0a02 */
[----:B------:R-:W-:Y:S01]  /*2450*/  IABS R5, R9 ;  /* 0x0000000900057213 */ /* 0x000fe20000000000 */
[----:B------:R-:W-:Y:S01]  /*2460*/  @!P5 IMAD.IADD R32, R32, 0x1, -R238 ;  /* 0x000000012020d824 */ /* 0x000fe200078e0aee */
[C---:B------:R-:W-:Y:S01]  /*2470*/  ISETP.GT.U32.AND P5, PT, R238.reuse, R31, PT ;  /* 0x0000001fee00720c */ /* 0x040fe20003fa4070 */
[----:B------:R-:W-:-:S02]  /*2480*/  IMAD R33, R238, R2, R33 ;  /* 0x00000002ee217224 */ /* 0x000fc400078e0221 */
[----:B------:R-:W-:-:S04]  /*2490*/  IMAD.HI.U32 R2, R0, R3, RZ ;  /* 0x0000000300027227 */ /* 0x000fc800078e00ff */
[----:B------:R-:W-:Y:S02]  /*24a0*/  IMAD.MOV R2, RZ, RZ, -R2 ;  /* 0x000000ffff027224 */ /* 0x000fe400078e0a02 */
[--C-:B------:R-:W-:Y:S01]  /*24b0*/  @!P6 IMAD.IADD R30, R30, 0x1, -R238.reuse ;  /* 0x000000011e1ee824 */ /* 0x100fe200078e0aee */
[----:B------:R-:W-:Y:S01]  /*24c0*/  ISETP.GE.AND P6, PT, R6, RZ, PT ;  /* 0x000000ff0600720c */ /* 0x000fe20003fc6270 */
[----:B------:R-:W-:Y:S01]  /*24d0*/  IMAD R34, R238, R2, R3 ;  /* 0x00000002ee227224 */ /* 0x000fe200078e0203 */
[----:B------:R-:W-:Y:S01]  /*24e0*/  IADD3 R6, R152, 0x26, RZ ;  /* 0x0000002698067810 */ /* 0x000fe20007ffe0ff */
[----:B------:R-:W-:Y:S02]  /*24f0*/  @!P5 IMAD.IADD R31, R31, 0x1, -R238 ;  /* 0x000000011f1fd824 */ /* 0x000fe400078e0aee */
[----:B------:R-:W-:Y:S01]  /*2500*/  IMAD.HI.U32 R2, R0, R35, RZ ;  /* 0x0000002300027227 */ /* 0x000fe200078e00ff */
[----:B------:R-:W-:Y:S02]  /*2510*/  ISETP.GT.U32.AND P5, PT, R238, R34, PT ;  /* 0x00000022ee00720c */ /* 0x000fe40003fa4070 */
[----:B------:R-:W-:Y:S01]  /*2520*/  IABS R37, R6 ;  /* 0x0000000600257213 */ /* 0x000fe20000000000 */
[----:B------:R-:W-:-:S02]  /*2530*/  IMAD.MOV R2, RZ, RZ, -R2 ;  /* 0x000000ffff027224 */ /* 0x000fc400078e0a02 */
[----:B------:R-:W-:Y:S01]  /*2540*/  @!P2 IMAD.MOV R28, RZ, RZ, -R28 ;  /* 0x000000ffff1ca224 */ /* 0x000fe200078e0a1c */
[C---:B------:R-:W-:Y:S01]  /*2550*/  ISETP.GT.U32.AND P2, PT, R238.reuse, R32, PT ;  /* 0x00000020ee00720c */ /* 0x040fe20003f44070 */
[----:B------:R-:W-:Y:S02]  /*2560*/  IMAD R35, R238, R2, R35 ;  /* 0x00000002ee237224 */ /* 0x000fe400078e0223 */
[----:B------:R-:W-:Y:S01]  /*2570*/  IMAD.HI.U32 R2, R0, R37, RZ ;  /* 0x0000002500027227 */ /* 0x000fe200078e00ff */
[----:B------:R-:W-:Y:S03]  /*2580*/  STL [R1+0x2bd8], R28 ;  /* 0x002bd81c01007387 */ /* 0x000fe60000100800 */
[----:B------:R-:W-:Y:S01]  /*2590*/  @!P5 IADD3 R34, R34, -R238, RZ ;  /* 0x800000ee2222d210 */ /* 0x000fe20007ffe0ff */
[----:B------:R-:W-:Y:S01]  /*25a0*/  @!P4 IMAD.IADD R29, R29, 0x1, -R238 ;  /* 0x000000011d1dc824 */ /* 0x000fe200078e0aee */
[C---:B------:R-:W-:Y:S01]  /*25b0*/  ISETP.GT.U32.AND P4, PT, R238.reuse, R33, PT ;  /* 0x00000021ee00720c */ /* 0x040fe20003f84070 */
[----:B------:R-:W-:Y:S01]  /*25c0*/  IMAD.MOV R2, RZ, RZ, -R2 ;  /* 0x000000ffff027224 */ /* 0x000fe200078e0a02 */
[----:B------:R-:W-:Y:S01]  /*25d0*/  ISETP.GT.U32.AND P5, PT, R238, R34, PT ;  /* 0x00000022ee00720c */ /* 0x000fe20003fa4070 */
[----:B------:R-:W-:-:S04]  /*25e0*/  IMAD.HI.U32 R3, R0, R5, RZ ;  /* 0x0000000500037227 */ /* 0x000fc800078e00ff */
[----:B------:R-:W-:Y:S02]  /*25f0*/  IMAD R37, R238, R2, R37 ;  /* 0x00000002ee257224 */ /* 0x000fe400078e0225 */
[----:B------:R-:W-:Y:S02]  /*2600*/  IMAD.MOV R3, RZ, RZ, -R3 ;  /* 0x000000ffff037224 */ /* 0x000fe400078e0a03 */
[--C-:B------:R-:W-:Y:S01]  /*2610*/  @!P2 IMAD.IADD R32, R32, 0x1, -R238.reuse ;  /* 0x000000012020a824 */ /* 0x100fe200078e0aee */
[----:B------:R-:W-:Y:S01]  /*2620*/  ISETP.GE.AND P2, PT, R4, RZ, PT ;  /* 0x000000ff0400720c */ /* 0x000fe20003f46270 */
[--C-:B------:R-:W-:Y:S01]  /*2630*/  @!P4 IMAD.IADD R33, R33, 0x1, -R238.reuse ;  /* 0x000000012121c824 */ /* 0x100fe200078e0aee */
[----:B------:R-:W-:Y:S01]  /*2640*/  ISETP.GE.AND P4, PT, R7, RZ, PT ;  /* 0x000000ff0700720c */ /* 0x000fe20003f86270 */
[----:B------:R-:W-:Y:S01]  /*2650*/  @!P5 IMAD.IADD R34, R34, 0x1, -R238 ;  /* 0x000000012222d824 */ /* 0x000fe200078e0aee */
[C---:B------:R-:W-:Y:S01]  /*2660*/  ISETP.GT.U32.AND P5, PT, R238.reuse, R37, PT ;  /* 0x00000025ee00720c */ /* 0x040fe20003fa4070 */
[----:B------:R-:W-:-:S02]  /*2670*/  IMAD R36, R238, R3, R5 ;  /* 0x00000003ee247224 */ /* 0x000fc400078e0205 */
[----:B------:R-:W-:Y:S02]  /*2680*/  VIADD R4, R152, 0x27 ;  /* 0x0000002798047836 */ /* 0x000fe40000000000 */
[----:B------:R-:W-:Y:S01]  /*2690*/  @!P0 IMAD.MOV R29, RZ, RZ, -R29 ;  /* 0x000000ffff1d8224 */ /* 0x000fe200078e0a1d */
[C---:B------:R-:W-:Y:S01]  /*26a0*/  ISETP.GT.U32.AND P0, PT, R238.reuse, R33, PT ;  /* 0x00000021ee00720c */ /* 0x040fe20003f04070 */
[----:B------:R-:W-:Y:S01]  /*26b0*/  @!P6 IMAD.MOV R32, RZ, RZ, -R32 ;  /* 0x000000ffff20e224 */ /* 0x000fe200078e0a20 */
[----:B------:R-:W-:Y:S01]  /*26c0*/  ISETP.GT.U32.AND P6, PT, R238, R36, PT ;  /* 0x00000024ee00720c */ /* 0x000fe20003fc4070 */
[----:B------:R-:W-:Y:S01]  /*26d0*/  @!P1 IMAD.MOV R31, RZ, RZ, -R31 ;  /* 0x000000ffff1f9224 */ /* 0x000fe200078e0a1f */
[----:B------:R-:W-:Y:S01]  /*26e0*/  ISETP.GE.AND P1, PT, R8, RZ, PT ;  /* 0x000000ff0800720c */ /* 0x000fe20003f26270 */
[----:B------:R-:W-:Y:S01]  /*26f0*/  @!P3 IMAD.MOV R30, RZ, RZ, -R30 ;  /* 0x000000ffff1eb224 */ /* 0x000fe200078e0a1e */
[----:B------:R-:W-:Y:S01]  /*2700*/  IABS R3, R4 ;  /* 0x0000000400037213 */ /* 0x000fe20000000000 */
[----:B------:R-:W-:Y:S01]  /*2710*/  @!P5 IMAD.IADD R37, R37, 0x1, -R238 ;  /* 0x000000012525d824 */ /* 0x000fe200078e0aee */
[----:B------:R-:W-:Y:S01]  /*2720*/  IADD3 R8, R152, 0x28, RZ ;  /* 0x0000002898087810 */ /* 0x000fe20007ffe0ff */
[----:B------:R-:W-:Y:S01]  /*2730*/  @!P4 IMAD.MOV R34, RZ, RZ, -R34 ;  /* 0x000000ffff22c224 */ /* 0x000fe200078e0a22 */
[----:B------:R-:W-:Y:S01]  /*2740*/  ISETP.GT.U32.AND P3, PT, R238, R35, PT ;  /* 0x00000023ee00720c */ /* 0x000fe20003f64070 */
[----:B------:R-:W-:Y:S01]  /*2750*/  IMAD.HI.U32 R2, R0, R3, RZ ;  /* 0x0000000300027227 */ /* 0x000fe200078e00ff */
[----:B------:R-:W-:Y:S01]  /*2760*/  IABS R39, R8 ;  /* 0x0000000800277213 */ /* 0x000fe20000000000 */
[----:B------:R-:W-:Y:S01]  /*2770*/  STL [R1+0x2bdc], R29 ;  /* 0x002bdc1d01007387 */ /* 0x000fe20000100800 */
[----:B------:R-:W-:Y:S01]  /*2780*/  ISETP.GT.U32.AND P5, PT, R238, R37, PT ;  /* 0x00000025ee00720c */ /* 0x000fe20003fa4070 */
[----:B------:R-:W-:-:S02]  /*2790*/  IMAD.MOV R38, RZ, RZ, -R2 ;  /* 0x000000ffff267224 */ /* 0x000fc400078e0a02 */
[----:B------:R-:W-:Y:S01]  /*27a0*/  IMAD.HI.U32 R2, R0, R39, RZ ;  /* 0x0000002700027227 */ /* 0x000fe200078e00ff */
[----:B------:R3:W-:Y:S03]  /*27b0*/  STL [R1+0x2be4], R30 ;  /* 0x002be41e01007387 */ /* 0x0007e60000100800 */
[--C-:B------:R-:W-:Y:S01]  /*27c0*/  @!P0 IMAD.IADD R33, R33, 0x1, -R238.reuse ;  /* 0x0000000121218824 */ /* 0x100fe200078e0aee */
[----:B------:R-:W-:Y:S01]  /*27d0*/  ISETP.GE.AND P0, PT, R9, RZ, PT ;  /* 0x000000ff0900720c */ /* 0x000fe20003f06270 */
[----:B------:R-:W-:Y:S01]  /*27e0*/  @!P6 IMAD.IADD R36, R36, 0x1, -R238 ;  /* 0x000000012424e824 */ /* 0x000fe200078e0aee */
[----:B------:R-:W-:Y:S01]  /*27f0*/  IADD3 R9, R152, 0x2a, RZ ;  /* 0x0000002a98097810 */ /* 0x000fe20007ffe0ff */
[----:B------:R-:W-:Y:S01]  /*2800*/  IMAD.MOV R2, RZ, RZ, -R2 ;  /* 0x000000ffff027224 */ /* 0x000fe200078e0a02 */
[----:B------:R4:W-:Y:S01]  /*2810*/  STL [R1+0x2bf0], R31 ;  /* 0x002bf01f01007387 */ /* 0x0009e20000100800 */
[----:B------:R-:W-:Y:S01]  /*2820*/  @!P2 IMAD.MOV R33, RZ, RZ, -R33 ;  /* 0x000000ffff21a224 */ /* 0x000fe200078e0a21 */
[C---:B------:R-:W-:Y:S01]  /*2830*/  ISETP.GT.U32.AND P2, PT, R238.reuse, R36, PT ;  /* 0x00000024ee00720c */ /* 0x040fe20003f44070 */
[----:B------:R-:W-:Y:S01]  /*2840*/  IMAD R39, R238, R2, R39 ;  /* 0x00000002ee277224 */ /* 0x000fe200078e0227 */
[----:B------:R-:W-:Y:S01]  /*2850*/  IABS R41, R9 ;  /* 0x0000000900297213 */ /* 0x000fe20000000000 */
[----:B------:R-:W-:Y:S01]  /*2860*/  @!P3 IMAD.IADD R35, R35, 0x1, -R238 ;  /* 0x000000012323b824 */ /* 0x000fe200078e0aee */
[----:B------:R-:W-:Y:S01]  /*2870*/  ISETP.GE.AND P3, PT, R6, RZ, PT ;  /* 0x000000ff0600720c */ /* 0x000fe20003f66270 */
[----:B------:R-:W-:-:S02]  /*2880*/  VIADD R6, R152, 0x29 ;  /* 0x0000002998067836 */ /* 0x000fc40000000000 */
[----:B------:R-:W-:Y:S01]  /*2890*/  @!P5 IMAD.IADD R37, R37, 0x1, -R238 ;  /* 0x000000012525d824 */ /* 0x000fe200078e0aee */
[C---:B------:R-:W-:Y:S01]  /*28a0*/  ISETP.GT.U32.AND P5, PT, R238.reuse, R39, PT ;  /* 0x00000027ee00720c */ /* 0x040fe20003fa4070 */
[C---:B------:R-:W-:Y:S01]  /*28b0*/  IMAD R38, R238.reuse, R38, R3 ;  /* 0x00000026ee267224 */ /* 0x040fe200078e0203 */
[----:B------:R-:W-:Y:S01]  /*28c0*/  ISETP.GT.U32.AND P6, PT, R238, R35, PT ;  /* 0x00000023ee00720c */ /* 0x000fe20003fc4070 */
[----:B------:R-:W-:Y:S01]  /*28d0*/  IMAD.HI.U32 R3, R0, R41, RZ ;  /* 0x0000002900037227 */ /* 0x000fe200078e00ff */
[----:B------:R-:W-:-:S03]  /*28e0*/  IABS R5, R6 ;  /* 0x0000000600057213 */ /* 0x000fc60000000000 */
[----:B------:R-:W-:Y:S01]  /*28f0*/  @!P2 IMAD.IADD R36, R36, 0x1, -R238 ;  /* 0x000000012424a824 */ /* 0x000fe200078e0aee */
[----:B------:R-:W-:Y:S01]  /*2900*/  ISETP.GE.AND P2, PT, R4, RZ, PT ;  /* 0x000000ff0400720c */ /* 0x000fe20003f46270 */
[----:B------:R-:W-:-:S04]  /*2910*/  IMAD.HI.U32 R2, R0, R5, RZ ;  /* 0x0000000500027227 */ /* 0x000fc800078e00ff */
[----:B------:R-:W-:Y:S01]  /*2920*/  VIADD R4, R152, 0x2b ;  /* 0x0000002b98047836 */ /* 0x000fe20000000000 */
[----:B------:R-:W-:Y:S01]  /*2930*/  IADD3 R2, -R2, RZ, RZ ;  /* 0x000000ff02027210 */ /* 0x000fe20007ffe1ff */
[--C-:B------:R-:W-:Y:S02]  /*2940*/  @!P5 IMAD.IADD R39, R39, 0x1, -R238.reuse ;  /* 0x000000012727d824 */ /* 0x100fe400078e0aee */
[----:B------:R-:W-:Y:S01]  /*2950*/  @!P6 IMAD.IADD R35, R35, 0x1, -R238 ;  /* 0x000000012323e824 */ /* 0x000fe200078e0aee */
[----:B------:R-:W-:Y:S01]  /*2960*/  IABS R7, R4 ;  /* 0x0000000400077213 */ /* 0x000fe20000000000 */
[C---:B------:R-:W-:Y:S01]  /*2970*/  IMAD R40, R238.reuse, R2, R5 ;  /* 0x00000002ee287224 */ /* 0x040fe200078e0205 */
[C---:B------:R-:W-:Y:S01]  /*2980*/  ISETP.GT.U32.AND P6, PT, R238.reuse, R38, PT ;  /* 0x00000026ee00720c */ /* 0x040fe20003fc4070 */
[----:B------:R-:W-:Y:S01]  /*2990*/  IMAD.MOV R3, RZ, RZ, -R3 ;  /* 0x000000ffff037224 */ /* 0x000fe200078e0a03 */
[----:B------:R-:W-:Y:S01]  /*29a0*/  ISETP.GT.U32.AND P5, PT, R238, R39, PT ;  /* 0x00000027ee00720c */ /* 0x000fe20003fa4070 */
[----:B------:R-:W-:Y:S01]  /*29b0*/  IMAD.HI.U32 R2, R0, R7, RZ ;  /* 0x0000000700027227 */ /* 0x000fe200078e00ff */
[----:B------:R-:W-:-:S02]  /*29c0*/  @!P1 IADD3 R35, -R35, RZ, RZ ;  /* 0x000000ff23239210 */ /* 0x000fc40007ffe1ff */
[C---:B------:R-:W-:Y:S01]  /*29d0*/  ISETP.GT.U32.AND P1, PT, R238.reuse, R40, PT ;  /* 0x00000028ee00720c */ /* 0x040fe20003f24070 */
[----:B------:R-:W-:Y:S02]  /*29e0*/  IMAD.MOV R2, RZ, RZ, -R2 ;  /* 0x000000ffff027224 */ /* 0x000fe400078e0a02 */
[C---:B------:R-:W-:Y:S02]  /*29f0*/  IMAD R41, R238.reuse, R3, R41 ;  /* 0x00000003ee297224 */ /* 0x040fe400078e0229 */
[----:B------:R-:W-:Y:S02]  /*2a00*/  IMAD R42, R238, R2, R7 ;  /* 0x00000002ee2a7224 */ /* 0x000fe400078e0207 */
[--C-:B------:R-:W-:Y:S01]  /*2a10*/  @!P6 IMAD.IADD R38, R38, 0x1, -R238.reuse ;  /* 0x000000012626e824 */ /* 0x100fe200078e0aee */
[----:B------:R-:W-:Y:S01]  /*2a20*/  ISETP.GE.AND P6, PT, R8, RZ, PT ;  /* 0x000000ff0800720c */ /* 0x000fe20003fc6270 */
[----:B------:R-:W-:Y:S01]  /*2a30*/  @!P5 IMAD.IADD R39, R39, 0x1, -R238 ;  /* 0x000000012727d824 */ /* 0x000fe200078e0aee */
[----:B------:R-:W-:Y:S01]  /*2a40*/  ISETP.GT.U32.AND P5, PT, R238, R42, PT ;  /* 0x0000002aee00720c */ /* 0x000fe20003fa4070 */
[----:B------:R-:W-:Y:S01]  /*2a50*/  VIADD R8, R152, 0x2c ;  /* 0x0000002c98087836 */ /* 0x000fe20000000000 */
[----:B------:R-:W-:Y:S01]  /*2a60*/  ISETP.GT.U32.AND P4, PT, R238, R38, PT ;  /* 0x00000026ee00720c */ /* 0x000fe20003f84070 */
[----:B------:R-:W-:-:S02]  /*2a70*/  VIADD R5, R152, 0x2d ;  /* 0x0000002d98057836 */ /* 0x000fc40000000000 */
[----:B------:R-:W-:Y:S01]  /*2a80*/  @!P3 IMAD.MOV R37, RZ, RZ, -R37 ;  /* 0x000000ffff25b224 */ /* 0x000fe200078e0a25 */
[----:B------:R-:W-:Y:S01]  /*2a90*/  IABS R43, R8 ;  /* 0x00000008002b7213 */ /* 0x000fe20000000000 */
[----:B------:R-:W-:Y:S01]  /*2aa0*/  @!P1 IMAD.IADD R40, R40, 0x1, -R238 ;  /* 0x0000000128289824 */ /* 0x000fe200078e0aee */
[----:B------:R-:W-:Y:S01]  /*2ab0*/  ISETP.GT.U32.AND P3, PT, R238, R41, PT ;  /* 0x00000029ee00720c */ /* 0x000fe20003f64070 */
[----:B------:R-:W-:Y:S01]  /*2ac0*/  @!P0 IMAD.MOV R36, RZ, RZ, -R36 ;  /* 0x000000ffff248224 */ /* 0x000fe200078e0a24 */
[----:B------:R-:W-:Y:S01]  /*2ad0*/  IABS R3, R5 ;  /* 0x0000000500037213 */ /* 0x000fe20000000000 */
[----:B------:R-:W-:Y:S01]  /*2ae0*/  IMAD.HI.U32 R2, R0, R43, RZ ;  /* 0x0000002b00027227 */ /* 0x000fe200078e00ff */
[----:B------:R-:W-:Y:S02]  /*2af0*/  ISETP.GE.AND P1, PT, R4, RZ, PT ;  /* 0x000000ff0400720c */ /* 0x000fe40003f26270 */
[----:B------:R-:W-:Y:S01]  /*2b00*/  IADD3 R4, R152, 0x2e, RZ ;  /* 0x0000002e98047810 */ /* 0x000fe20007ffe0ff */
[----:B------:R-:W-:Y:S01]  /*2b10*/  @!P5 IMAD.IADD R42, R42, 0x1, -R238 ;  /* 0x000000012a2ad824 */ /* 0x000fe200078e0aee */
[----:B------:R-:W-:Y:S01]  /*2b20*/  ISETP.GE.AND P0, PT, R6, RZ, PT ;  /* 0x000000ff0600720c */ /* 0x000fe20003f06270 */
[----:B------:R-:W-:Y:S01]  /*2b30*/  IMAD.MOV R2, RZ, RZ, -R2 ;  /* 0x000000ffff027224 */ /* 0x000fe200078e0a02 */
[----:B------:R-:W-:Y:S01]  /*2b40*/  IABS R45, R4 ;  /* 0x00000004002d7213 */ /* 0x000fe20000000000 */
[----:B------:R-:W-:Y:S01]  /*2b50*/  @!P4 IMAD.IADD R38, R38, 0x1, -R238 ;  /* 0x000000012626c824 */ /* 0x000fe200078e0aee */
[C---:B------:R-:W-:Y:S01]  /*2b60*/  ISETP.GT.U32.AND P5, PT, R238.reuse, R42, PT ;  /* 0x0000002aee00720c */ /* 0x040fe20003fa4070 */
[----:B------:R-:W-:Y:S01]  /*2b70*/  IMAD R43, R238, R2, R43 ;  /* 0x00000002ee2b7224 */ /* 0x000fe200078e022b */
[----:B------:R-:W-:Y:S01]  /*2b80*/  ISETP.GE.AND P4, PT, R9, RZ, PT ;  /* 0x000000ff0900720c */ /* 0x000fe20003f86270 */
[----:B------:R-:W-:-:S04]  /*2b90*/  IMAD.HI.U32 R2, R0, R3, RZ ;  /* 0x0000000300027227 */ /* 0x000fc800078e00ff */
[----:B------:R-:W-:Y:S01]  /*2ba0*/  @!P2 IMAD.MOV R38, RZ, RZ, -R38 ;  /* 0x000000ffff26a224 */ /* 0x000fe200078e0a26 */
[C---:B------:R-:W-:Y:S01]  /*2bb0*/  ISETP.GT.U32.AND P2, PT, R238.reuse, R40, PT ;  /* 0x00000028ee00720c */ /* 0x040fe20003f44070 */
[----:B------:R-:W-:Y:S02]  /*2bc0*/  IMAD.MOV R2, RZ, RZ, -R2 ;  /* 0x000000ffff027224 */ /* 0x000fe400078e0a02 */
[--C-:B------:R-:W-:Y:S02]  /*2bd0*/  @!P3 IMAD.IADD R41, R41, 0x1, -R238.reuse ;  /* 0x000000012929b824 */ /* 0x100fe400078e0aee */
[----:B------:R-:W-:Y:S02]  /*2be0*/  IMAD R44, R238, R2, R3 ;  /* 0x00000002ee2c7224 */ /* 0x000fe400078e0203 */
[----:B------:R-:W-:Y:S01]  /*2bf0*/  @!P5 IMAD.IADD R42, R42, 0x1, -R238 ;  /* 0x000000012a2ad824 */ /* 0x000fe200078e0aee */
[----:B------:R-:W-:Y:S01]  /*2c00*/  ISETP.GT.U32.AND P3, PT, R238, R41, PT ;  /* 0x00000029ee00720c */ /* 0x000fe20003f64070 */
[----:B------:R-:W-:Y:S01]  /*2c10*/  VIADD R6, R152, 0x2f ;  /* 0x0000002f98067836 */ /* 0x000fe20000000000 */
[----:B------:R-:W-:Y:S01]  /*2c20*/  ISETP.GT.U32.AND P5, PT, R238, R44, PT ;  /* 0x0000002cee00720c */ /* 0x000fe20003fa4070 */
[----:B------:R-:W-:-:S02]  /*2c30*/  IMAD.HI.U32 R2, R0, R45, RZ ;  /* 0x0000002d00027227 */ /* 0x000fc400078e00ff */
[----:B------:R-:W-:Y:S02]  /*2c40*/  @!P2 IADD3 R40, R40, -R238, RZ ;  /* 0x800000ee2828a210 */ /* 0x000fe40007ffe0ff */
[----:B------:R-:W-:Y:S01]  /*2c50*/  ISETP.GT.U32.AND P2, PT, R238, R43, PT ;  /* 0x0000002bee00720c */ /* 0x000fe20003f44070 */
[----:B------:R-:W-:Y:S01]  /*2c60*/  IMAD.MOV R2, RZ, RZ, -R2 ;  /* 0x000000ffff027224 */ /* 0x000fe200078e0a02 */
[----:B------:R-:W-:Y:S01]  /*2c70*/  @!P0 IADD3 R40, -R40, RZ, RZ ;  /* 0x000000ff28288210 */ /* 0x000fe20007ffe1ff */
[----:B------:R-:W-:Y:S02]  /*2c80*/  VIADD R7, R152, 0x30 ;  /* 0x0000003098077836 */ /* 0x000fe40000000000 */
[----:B------:R-:W-:Y:S02]  /*2c90*/  IMAD R45, R238, R2, R45 ;  /* 0x00000002ee2d7224 */ /* 0x000fe400078e022d */
[--C-:B------:R-:W-:Y:S01]  /*2ca0*/  @!P3 IMAD.IADD R41, R41, 0x1, -R238.reuse ;  /* 0x000000012929b824 */ /* 0x100fe200078e0aee */
[----:B------:R-:W-:Y:S01]  /*2cb0*/  ISETP.GE.AND P3, PT, R5, RZ, PT ;  /* 0x000000ff0500720c */ /* 0x000fe20003f66270 */
[--C-:B------:R-:W-:Y:S01]  /*2cc0*/  @!P5 IMAD.IADD R44, R44, 0x1, -R238.reuse ;  /* 0x000000012c2cd824 */ /* 0x100fe200078e0aee */
[----:B------:R-:W-:Y:S01]  /*2cd0*/  IABS R5, R6 ;  /* 0x0000000600057213 */ /* 0x000fe20000000000 */
[----:B------:R-:W-:Y:S01]  /*2ce0*/  @!P6 IMAD.MOV R39, RZ, RZ, -R39 ;  /* 0x000000ffff27e224 */ /* 0x000fe200078e0a27 */
[----:B------:R-:W-:Y:S01]  /*2cf0*/  IABS R47, R7 ;  /* 0x00000007002f7213 */ /* 0x000fe20000000000 */
[----:B------:R-:W-:Y:S01]  /*2d00*/  @!P2 IMAD.IADD R43, R43, 0x1, -R238 ;  /* 0x000000012b2ba824 */ /* 0x000fe200078e0aee */
[----:B------:R-:W-:Y:S01]  /*2d10*/  ISETP.GT.U32.AND P5, PT, R238, R44, PT ;  /* 0x0000002cee00720c */ /* 0x000fe20003fa4070 */
[----:B------:R-:W-:Y:S01]  /*2d20*/  IMAD.HI.U32 R2, R0, R5, RZ ;  /* 0x0000000500027227 */ /* 0x000fe200078e00ff */
[----:B------:R-:W-:-:S02]  /*2d30*/  ISETP.GE.AND P6, PT, R8, RZ, PT ;  /* 0x000000ff0800720c */ /* 0x000fc40003fc6270 */
[----:B------:R-:W-:Y:S01]  /*2d40*/  ISETP.GT.U32.AND P0, PT, R238, R43, PT ;  /* 0x0000002bee00720c */ /* 0x000fe20003f04070 */
[----:B------:R-:W-:Y:S01]  /*2d50*/  IMAD.MOV R2, RZ, RZ, -R2 ;  /* 0x000000ffff027224 */ /* 0x000fe200078e0a02 */
[----:B------:R-:W-:Y:S01]  /*2d60*/  ISETP.GE.AND P2, PT, R4, RZ, PT ;  /* 0x000000ff0400720c */ /* 0x000fe20003f46270 */
[----:B------:R-:W-:Y:S01]  /*2d70*/  IMAD.HI.U32 R3, R0, R47, RZ ;  /* 0x0000002f00037227 */ /* 0x000fe200078e00ff */
[----:B------:R-:W-:-:S03]  /*2d80*/  IADD3 R4, R152, 0x31, RZ ;  /* 0x0000003198047810 */ /* 0x000fc60007ffe0ff */
[C---:B------:R-:W-:Y:S01]  /*2d90*/  IMAD R46, R238.reuse, R2, R5 ;  /* 0x00000002ee2e7224 */ /* 0x040fe200078e0205 */
[----:B------:R-:W-:Y:S01]  /*2da0*/  IABS R5, R4 ;  /* 0x0000000400057213 */ /* 0x000fe20000000000 */
[----:B------:R-:W-:Y:S01]  /*2db0*/  @!P4 IMAD.MOV R41, RZ, RZ, -R41 ;  /* 0x000000ffff29c224 */ /* 0x000fe200078e0a29 */
[----:B------:R-:W-:Y:S01]  /*2dc0*/  ISETP.GT.U32.AND P4, PT, R238, R45, PT ;  /* 0x0000002dee00720c */ /* 0x000fe20003f84070 */
[----:B------:R-:W-:Y:S02]  /*2dd0*/  IMAD.MOV R3, RZ, RZ, -R3 ;  /* 0x000000ffff037224 */ /* 0x000fe400078e0a03 */
[--C-:B------:R-:W-:Y:S01]  /*2de0*/  @!P5 IMAD.IADD R44, R44, 0x1, -R238.reuse ;  /* 0x000000012c2cd824 */ /* 0x100fe200078e0aee */
[C---:B------:R-:W-:Y:S01]  /*2df0*/  ISETP.GT.U32.AND P5, PT, R238.reuse, R46, PT ;  /* 0x0000002eee00720c */ /* 0x040fe20003fa4070 */
[----:B------:R-:W-:Y:S01]  /*2e00*/  @!P0 IMAD.IADD R43, R43, 0x1, -R238 ;  /* 0x000000012b2b8824 */ /* 0x000fe200078e0aee */
[----:B------:R-:W-:Y:S01]  /*2e10*/  ISETP.GE.AND P0, PT, R7, RZ, PT ;  /* 0x000000ff0700720c */ /* 0x000fe20003f06270 */
[----:B------:R-:W-:-:S02]  /*2e20*/  IMAD R47, R238, R3, R47 ;  /* 0x00000003ee2f7224 */ /* 0x000fc400078e022f */
[----:B------:R-:W-:Y:S02]  /*2e30*/  @!P6 IMAD.MOV R43, RZ, RZ, -R43 ;  /* 0x000000ffff2be224 */ /* 0x000fe400078e0a2b */
[----:B------:R-:W-:Y:S01]  /*2e40*/  IMAD.HI.U32 R2, R0, R5, RZ ;  /* 0x0000000500027227 */ /* 0x000fe200078e00ff */
[----:B------:R-:W-:-:S03]  /*2e50*/  ISETP.GT.U32.AND P6, PT, R238, R47, PT ;  /* 0x0000002fee00720c */ /* 0x000fc60003fc4070 */
[----:B------:R-:W-:Y:S02]  /*2e60*/  @!P4 IMAD.IADD R45, R45, 0x1, -R238 ;  /* 0x000000012d2dc824 */ /* 0x000fe400078e0aee */
[----:B------:R-:W-:Y:S01]  /*2e70*/  @!P5 IADD3 R46, R46, -R238, RZ ;  /* 0x800000ee2e2ed210 */ /* 0x000fe20007ffe0ff */
[----:B------:R-:W-:Y:S01]  /*2e80*/  @!P1 IMAD.MOV R42, RZ, RZ, -R42 ;  /* 0x000000ffff2a9224 */ /* 0x000fe200078e0a2a */
[----:B------:R-:W-:Y:S01]  /*2e90*/  ISETP.GE.AND P1, PT, R6, RZ, PT ;  /* 0x000000ff0600720c */ /* 0x000fe20003f26270 */
[----:B------:R-:W-:Y:S01]  /*2ea0*/  VIADD R6, R152, 0x33 ;  /* 0x0000003398067836 */ /* 0x000fe20000000000 */
[C---:B------:R-:W-:Y:S01]  /*2eb0*/  ISETP.GT.U32.AND P4, PT, R238.reuse, R45, PT ;  /* 0x0000002dee00720c */ /* 0x040fe20003f84070 */
[----:B------:R-:W-:Y:S01]  /*2ec0*/  IMAD.MOV R48, RZ, RZ, -R2 ;  /* 0x000000ffff307224 */ /* 0x000fe200078e0a02 */
[----:B------:R-:W-:Y:S01]  /*2ed0*/  ISETP.GT.U32.AND P5, PT, R238, R46, PT ;  /* 0x0000002eee00720c */ /* 0x000fe20003fa4070 */
[----:B------:R-:W-:Y:S01]  /*2ee0*/  VIADD R3, R152, 0x32 ;  /* 0x0000003298037836 */ /* 0x000fe20000000000 */
[----:B------:R-:W-:Y:S01]  /*2ef0*/  IABS R7, R6 ;  /* 0x0000000600077213 */ /* 0x000fe20000000000 */
[----:B------:R-:W-:-:S02]  /*2f00*/  @!P6 IMAD.IADD R47, R47, 0x1, -R238 ;  /* 0x000000012f2fe824 */ /* 0x000fc400078e0aee */
[C---:B------:R-:W-:Y:S01]  /*2f10*/  IMAD R48, R238.reuse, R48, R5 ;  /* 0x00000030ee307224 */ /* 0x040fe200078e0205 */
[----:B------:R-:W-:Y:S01]  /*2f20*/  IABS R49, R3 ;  /* 0x0000000300317213 */ /* 0x000fe20000000000 */
[----:B------:R-:W-:Y:S01]  /*2f30*/  @!P3 IMAD.MOV R44, RZ, RZ, -R44 ;  /* 0x000000ffff2cb224 */ /* 0x000fe200078e0a2c */
[----:B------:R-:W-:Y:S01]  /*2f40*/  ISETP.GT.U32.AND P6, PT, R238, R47, PT ;  /* 0x0000002fee00720c */ /* 0x000fe20003fc4070 */
[----:B------:R-:W-:Y:S01]  /*2f50*/  VIADD R9, R152, 0x37 ;  /* 0x0000003798097836 */ /* 0x000fe20000000000 */
[----:B------:R-:W-:Y:S01]  /*2f60*/  ISETP.GE.AND P3, PT, R4, RZ, PT ;  /* 0x000000ff0400720c */ /* 0x000fe20003f66270 */
[----:B------:R-:W-:Y:S01]  /*2f70*/  @!P4 IMAD.IADD R45, R45, 0x1, -R238 ;  /* 0x000000012d2dc824 */ /* 0x000fe200078e0aee */
[----:B------:R-:W-:Y:S01]  /*2f80*/  ISETP.GE.AND P4, PT, R3, RZ, PT ;  /* 0x000000ff0300720c */ /* 0x000fe20003f86270 */
[----:B------:R-:W-:Y:S01]  /*2f90*/  IMAD.HI.U32 R3, R0, R7, RZ ;  /* 0x0000000700037227 */ /* 0x000fe200078e00ff */
[----:B------:R-:W-:Y:S02]  /*2fa0*/  @!P5 IADD3 R46, R46, -R238, RZ ;  /* 0x800000ee2e2ed210 */ /* 0x000fe40007ffe0ff */
[----:B------:R-:W-:Y:S01]  /*2fb0*/  ISETP.GT.U32.AND P5, PT, R238, R48, PT ;  /* 0x00000030ee00720c */ /* 0x000fe20003fa4070 */
[----:B------:R-:W-:-:S02]  /*2fc0*/  IMAD.MOV R3, RZ, RZ, -R3 ;  /* 0x000000ffff037224 */ /* 0x000fc400078e0a03 */
[----:B------:R-:W-:Y:S01]  /*2fd0*/  @!P2 IMAD.MOV R45, RZ, RZ, -R45 ;  /* 0x000000ffff2da224 */ /* 0x000fe200078e0a2d */
[----:B------:R-:W-:Y:S01]  /*2fe0*/  ISETP.GE.AND P2, PT, R6, RZ, PT ;  /* 0x000000ff0600720c */ /* 0x000fe20003f46270 */
[----:B------:R-:W-:Y:S01]  /*2ff0*/  IMAD R50, R238, R3, R7 ;  /* 0x00000003ee327224 */ /* 0x000fe200078e0207 */
[----:B------:R-:W-:Y:S01]  /*3000*/  IABS R7, R9 ;  /* 0x0000000900077213 */ /* 0x000fe20000000000 */
[----:B------:R-:W-:Y:S02]  /*3010*/  @!P6 IMAD.IADD R47, R47, 0x1, -R238 ;  /* 0x000000012f2fe824 */ /* 0x000fe400078e0aee */
[----:B------:R-:W-:-:S04]  /*3020*/  IMAD.HI.U32 R2, R0, R49, RZ ;  /* 0x0000003100027227 */ /* 0x000fc800078e00ff */
[----:B------:R-:W-:Y:S01]  /*3030*/  VIADD R6, R152, 0x35 ;  /* 0x0000003598067836 */ /* 0x000fe20000000000 */
[----:B------:R-:W-:Y:S01]  /*3040*/  @!P5 IADD3 R48, R48, -R238, RZ ;  /* 0x800000ee3030d210 */ /* 0x000fe20007ffe0ff */
[----:B------:R-:W-:Y:S01]  /*3050*/  @!P0 IMAD.MOV R47, RZ, RZ, -R47 ;  /* 0x000000ffff2f8224 */ /* 0x000fe200078e0a2f */
[C---:B------:R-:W-:Y:S01]  /*3060*/  ISETP.GT.U32.AND P0, PT, R238.reuse, R50, PT ;  /* 0x00000032ee00720c */ /* 0x040fe20003f04070 */
[----:B------:R-:W-:Y:S01]  /*3070*/  IMAD.MOV R2, RZ, RZ, -R2 ;  /* 0x000000ffff027224 */ /* 0x000fe200078e0a02 */
[----:B------:R-:W-:Y:S01]  /*3080*/  IABS R5, R6 ;  /* 0x0000000600057213 */ /* 0x000fe20000000000 */
[----:B------:R-:W-:Y:S01]  /*3090*/  @!P1 IMAD.MOV R46, RZ, RZ, -R46 ;  /* 0x000000ffff2e9224 */ /* 0x000fe200078e0a2e */
[C---:B------:R-:W-:Y:S01]  /*30a0*/  ISETP.GT.U32.AND P5, PT, R238.reuse, R48, PT ;  /* 0x00000030ee00720c */ /* 0x040fe20003fa4070 */
[----:B------:R-:W-:Y:S02]  /*30b0*/  IMAD R49, R238, R2, R49 ;  /* 0x00000002ee317224 */ /* 0x000fe400078e0231 */
[----:B------:R-:W-:-:S03]  /*30c0*/  IMAD.HI.U32 R3, R0, R5, RZ ;  /* 0x0000000500037227 */ /* 0x000fc600078e00ff */
[----:B------:R-:W-:Y:S01]  /*30d0*/  ISETP.GT.U32.AND P1, PT, R238, R49, PT ;  /* 0x00000031ee00720c */ /* 0x000fe20003f24070 */
[----:B------:R-:W-:Y:S02]  /*30e0*/  VIADD R2, R152, 0x34 ;  /* 0x0000003498027836 */ /* 0x000fe40000000000 */
[----:B------:R-:W-:Y:S02]  /*30f0*/  IMAD.MOV R3, RZ, RZ, -R3 ;  /* 0x000000ffff037224 */ /* 0x000fe400078e0a03 */
[--C-:B------:R-:W-:Y:S01]  /*3100*/  @!P0 IMAD.IADD R50, R50, 0x1, -R238.reuse ;  /* 0x0000000132328824 */ /* 0x100fe200078e0aee */
[----:B------:R-:W-:Y:S01]  /*3110*/  IABS R51, R2 ;  /* 0x0000000200337213 */ /* 0x000fe20000000000 */
[----:B------:R-:W-:Y:S01]  /*3120*/  @!P5 IMAD.IADD R48, R48, 0x1, -R238 ;  /* 0x000000013030d824 */ /* 0x000fe200078e0aee */
[----:B------:R-:W-:Y:S01]  /*3130*/  ISETP.GE.AND P6, PT, R2, RZ, PT ;  /* 0x000000ff0200720c */ /* 0x000fe20003fc6270 */
[C---:B------:R-:W-:Y:S01]  /*3140*/  IMAD R52, R238.reuse, R3, R5 ;  /* 0x00000003ee347224 */ /* 0x040fe200078e0205 */
[----:B------:R-:W-:Y:S01]  /*3150*/  ISETP.GT.U32.AND P0, PT, R238, R50, PT ;  /* 0x00000032ee00720c */ /* 0x000fe20003f04070 */
[----:B------:R-:W-:Y:S01]  /*3160*/  @!P3 IMAD.MOV R48, RZ, RZ, -R48 ;  /* 0x000000ffff30b224 */ /* 0x000fe200078e0a30 */
[----:B------:R-:W-:Y:S01]  /*3170*/  ISETP.GE.AND P5, PT, R6, RZ, PT ;  /* 0x000000ff0600720c */ /* 0x000fe20003fa6270 */
[----:B------:R-:W-:Y:S01]  /*3180*/  VIADD R8, R152, 0x36 ;  /* 0x0000003698087836 */ /* 0x000fe20000000000 */
[----:B------:R-:W-:Y:S01]  /*3190*/  ISETP.GT.U32.AND P3, PT, R238, R52, PT ;  /* 0x00000034ee00720c */ /* 0x000fe20003f64070 */
[----:B------:R-:W-:Y:S01]  /*31a0*/  IMAD.HI.U32 R2, R0, R51, RZ ;  /* 0x0000003300027227 */ /* 0x000fe200078e00ff */
[----:B------:R-:W-:-:S02]  /*31b0*/  IADD3 R6, R152, 0x39, RZ ;  /* 0x0000003998067810 */ /* 0x000fc40007ffe0ff */
[----:B------:R-:W-:Y:S01]  /*31c0*/  IABS R53, R8 ;  /* 0x0000000800357213 */ /* 0x000fe20000000000 */
[----:B------:R-:W-:Y:S01]  /*31d0*/  IMAD.HI.U32 R3, R0, R7, RZ ;  /* 0x0000000700037227 */ /* 0x000fe200078e00ff */
[----:B------:R-:W-:-:S03]  /*31e0*/  IABS R5, R6 ;  /* 0x0000000600057213 */ /* 0x000fc60000000000 */
[----:B------:R-:W-:Y:S02]  /*31f0*/  @!P1 IMAD.IADD R49, R49, 0x1, -R238 ;  /* 0x0000000131319824 */ /* 0x000fe400078e0aee */
[----:B------:R-:W-:Y:S02]  /*3200*/  IMAD.MOV R4, RZ, RZ, -R2 ;  /* 0x000000ffff047224 */ /* 0x000fe400078e0a02 */
[----:B------:R-:W-:Y:S01]  /*3210*/  IMAD.MOV R3, RZ, RZ, -R3 ;  /* 0x000000ffff037224 */ /* 0x000fe200078e0a03 */
[C---:B------:R-:W-:Y:S01]  /*3220*/  ISETP.GT.U32.AND P1, PT, R238.reuse, R49, PT ;  /* 0x00000031ee00720c */ /* 0x040fe20003f24070 */
[----:B------:R-:W-:Y:S02]  /*3230*/  IMAD R51, R238, R4, R51 ;  /* 0x00000004ee337224 */ /* 0x000fe400078e0233 */
[----:B------:R-:W-:Y:S02]  /*3240*/  VIADD R4, R152, 0x38 ;  /* 0x0000003898047836 */ /* 0x000fe40000000000 */
[----:B------:R-:W-:-:S02]  /*3250*/  IMAD R54, R238, R3, R7 ;  /* 0x00000003ee367224 */ /* 0x000fc400078e0207 */
[----:B------:R-:W-:Y:S01]  /*3260*/  @!P0 IMAD.IADD R50, R50, 0x1, -R238 ;  /* 0x0000000132328824 */ /* 0x000fe200078e0aee */
[----:B------:R-:W-:Y:S01]  /*3270*/  IABS R55, R4 ;  /* 0x0000000400377213 */ /* 0x000fe20000000000 */
[----:B------:R-:W-:-:S04]  /*3280*/  IMAD.HI.U32 R2, R0, R53, RZ ;  /* 0x0000003500027227 */ /* 0x000fc800078e00ff */
[----:B------:R-:W-:Y:S01]  /*3290*/  @!P3 IMAD.IADD R52, R52, 0x1, -R238 ;  /* 0x000000013434b824 */ /* 0x000fe200078e0aee */
[----:B------:R-:W-:Y:S01]  /*32a0*/  @!P1 IADD3 R49, R49, -R238, RZ ;  /* 0x800000ee31319210 */ /* 0x000fe20007ffe0ff */
[----:B------:R-:W-:Y:S01]  /*32b0*/  @!P2 IMAD.MOV R50, RZ, RZ, -R50 ;  /* 0x000000ffff32a224 */ /* 0x000fe200078e0a32 */
[C---:B------:R-:W-:Y:S01]  /*32c0*/  ISETP.GT.U32.AND P2, PT, R238.reuse, R54, PT ;  /* 0x00000036ee00720c */ /* 0x040fe20003f44070 */
[----:B------:R-:W-:Y:S01]  /*32d0*/  IMAD.MOV R2, RZ, RZ, -R2 ;  /* 0x000000ffff027224 */ /* 0x000fe200078e0a02 */
[----:B------:R-:W-:Y:S01]  /*32e0*/  ISETP.GT.U32.AND P3, PT, R238, R52, PT ;  /* 0x00000034ee00720c */ /* 0x000fe20003f64070 */
[----:B------:R-:W-:Y:S01]  /*32f0*/  VIADD R7, R152, 0x3a ;  /* 0x0000003a98077836 */ /* 0x000fe20000000000 */
[C---:B------:R-:W-:Y:S01]  /*3300*/  ISETP.GT.U32.AND P1, PT, R238.reuse, R51, PT ;  /* 0x00000033ee00720c */ /* 0x040fe20003f24070 */
[----:B------:R-:W-:Y:S02]  /*3310*/  IMAD R53, R238, R2, R53 ;  /* 0x00000002ee357224 */ /* 0x000fe400078e0235 */
[----:B------:R-:W-:Y:S01]  /*3320*/  IMAD.HI.U32 R2, R0, R55, RZ ;  /* 0x0000003700027227 */ /* 0x000fe200078e00ff */
[----:B------:R-:W-:-:S02]  /*3330*/  IABS R57, R7 ;  /* 0x0000000700397213 */ /* 0x000fc40000000000 */
[----:B------:R-:W-:Y:S01]  /*3340*/  ISETP.GT.U32.AND P0, PT, R238, R53, PT ;  /* 0x00000035ee00720c */ /* 0x000fe20003f04070 */
[----:B------:R-:W-:Y:S02]  /*3350*/  IMAD.MOV R2, RZ, RZ, -R2 ;  /* 0x000000ffff027224 */ /* 0x000fe400078e0a02 */
[--C-:B------:R-:W-:Y:S02]  /*3360*/  @!P2 IMAD.IADD R54, R54, 0x1, -R238.reuse ;  /* 0x000000013636a824 */ /* 0x100fe400078e0aee */
[----:B------:R-:W-:Y:S02]  /*3370*/  IMAD R55, R238, R2, R55 ;  /* 0x00000002ee377224 */ /* 0x000fe400078e0237 */
[----:B------:R-:W-:Y:S01]  /*3380*/  @!P3 IMAD.IADD R52, R52, 0x1, -R238 ;  /* 0x000000013434b824 */ /* 0x000fe200078e0aee */
[----:B------:R-:W-:Y:S01]  /*3390*/  ISETP.GT.U32.AND P2, PT, R238, R54, PT ;  /* 0x00000036ee00720c */ /* 0x000fe20003f44070 */
[----:B------:R-:W-:Y:S01]  /*33a0*/  IMAD.HI.U32 R2, R0, R5, RZ ;  /* 0x0000000500027227 */ /* 0x000fe200078e00ff */
[----:B------:R-:W-:-:S03]  /*33b0*/  ISETP.GT.U32.AND P3, PT, R238, R55, PT ;  /* 0x00000037ee00720c */ /* 0x000fc60003f64070 */
[----:B------:R-:W-:Y:S01]  /*33c0*/  @!P1 IMAD.IADD R51, R51, 0x1, -R238 ;  /* 0x0000000133339824 */ /* 0x000fe200078e0aee */
[----:B------:R-:W-:Y:S01]  /*33d0*/  @!P0 IADD3 R53, R53, -R238, RZ ;  /* 0x800000ee35358210 */ /* 0x000fe20007ffe0ff */
[----:B------:R-:W-:Y:S02]  /*33e0*/  IMAD.MOV R2, RZ, RZ, -R2 ;  /* 0x000000ffff027224 */ /* 0x000fe400078e0a02 */
[----:B------:R-:W-:Y:S01]  /*33f0*/  @!P4 IMAD.MOV R49, RZ, RZ, -R49 ;  /* 0x000000ffff31c224 */ /* 0x000fe200078e0a31 */
[C---:B------:R-:W-:Y:S01]  /*3400*/  ISETP.GT.U32.AND P1, PT, R238.reuse, R51, PT ;  /* 0x00000033ee00720c */ /* 0x040fe20003f24070 */
[C---:B------:R-:W-:Y:S01]  /*3410*/  IMAD R56, R238.reuse, R2, R5 ;  /* 0x00000002ee387224 */ /* 0x040fe200078e0205 */
[----:B------:R-:W-:Y:S01]  /*3420*/  ISETP.GT.U32.AND P0, PT, R238, R53, PT ;  /* 0x00000035ee00720c */ /* 0x000fe20003f04070 */
[--C-:B------:R-:W-:Y:S01]  /*3430*/  @!P2 IMAD.IADD R54, R54, 0x1, -R238.reuse ;  /* 0x000000013636a824 */ /* 0x100fe200078e0aee */
[----:B------:R-:W-:Y:S01]  /*3440*/  ISETP.GE.AND P4, PT, R8, RZ, PT ;  /* 0x000000ff0800720c */ /* 0x000fe20003f86270 */
[----:B------:R-:W-:Y:S01]  /*3450*/  @!P3 IMAD.IADD R55, R55, 0x1, -R238 ;  /* 0x000000013737b824 */ /* 0x000fe200078e0aee */
[----:B------:R-:W-:Y:S01]  /*3460*/  ISETP.GT.U32.AND P2, PT, R238, R56, PT ;  /* 0x00000038ee00720c */ /* 0x000fe20003f44070 */
[----:B------:R-:W-:-:S03]  /*3470*/  IMAD.HI.U32 R3, R0, R57, RZ ;  /* 0x0000003900037227 */ /* 0x000fc600078e00ff */
[----:B------:R-:W-:Y:S01]  /*3480*/  ISETP.GT.U32.AND P3, PT, R238, R55, PT ;  /* 0x00000037ee00720c */ /* 0x000fe20003f64070 */
[----:B------:R-:W-:Y:S02]  /*3490*/  IMAD.MOV R3, RZ, RZ, -R3 ;  /* 0x000000ffff037224 */ /* 0x000fe400078e0a03 */
[--C-:B------:R-:W-:Y:S01]  /*34a0*/  @!P1 IMAD.IADD R51, R51, 0x1, -R238.reuse ;  /* 0x0000000133339824 */ /* 0x100fe200078e0aee */
[----:B------:R-:W-:Y:S01]  /*34b0*/  ISETP.GE.AND P1, PT, R9, RZ, PT ;  /* 0x000000ff0900720c */ /* 0x000fe20003f26270 */
[----:B------:R-:W-:Y:S01]  /*34c0*/  VIADD R2, R152, 0x3b ;  /* 0x0000003b98027836 */ /* 0x000fe20000000000 */
[----:B------:R-:W-:Y:S01]  /*34d0*/  @!P0 IADD3 R53, R53, -R238, RZ ;  /* 0x800000ee35358210 */ /* 0x000fe20007ffe0ff */
[----:B------:R-:W-:Y:S01]  /*34e0*/  IMAD R57, R238, R3, R57 ;  /* 0x00000003ee397224 */ /* 0x000fe200078e0239 */
[----:B------:R-:W-:Y:S01]  /*34f0*/  ISETP.GE.AND P0, PT, R7, RZ, PT ;  /* 0x000000ff0700720c */ /* 0x000fe20003f06270 */
[----:B------:R-:W-:Y:S01]  /*3500*/  VIADD R3, R152, 0x3c ;  /* 0x0000003c98037836 */ /* 0x000fe20000000000 */
[----:B------:R-:W-:Y:S01]  /*3510*/  IABS R5, R2 ;  /* 0x0000000200057213 */ /* 0x000fe20000000000 */
[----:B------:R-:W-:-:S02]  /*3520*/  @!P2 IMAD.IADD R56, R56, 0x1, -R238 ;  /* 0x000000013838a824 */ /* 0x000fc400078e0aee */
[----:B------:R-:W-:Y:S01]  /*3530*/  @!P4 IMAD.MOV R53, RZ, RZ, -R53 ;  /* 0x000000ffff35c224 */ /* 0x000fe200078e0a35 */
[----:B------:R-:W-:Y:S01]  /*3540*/  IABS R59, R3 ;  /* 0x00000003003b7213 */ /* 0x000fe20000000000 */
[----:B------:R-:W-:Y:S01]  /*3550*/  @!P6 IMAD.MOV R51, RZ, RZ, -R51 ;  /* 0x000000ffff33e224 */ /* 0x000fe200078e0a33 */
[----:B------:R-:W-:Y:S01]  /*3560*/  @!P3 IADD3 R55, R55, -R238, RZ ;  /* 0x800000ee3737b210 */ /* 0x000fe20007ffe0ff */
[----:B------:R-:W-:Y:S01]  /*3570*/  @!P1 IMAD.MOV R54, RZ, RZ, -R54 ;  /* 0x000000ffff369224 */ /* 0x000fe200078e0a36 */
[----:B------:R-:W-:Y:S01]  /*3580*/  ISETP.GE.AND P4, PT, R2, RZ, PT ;  /* 0x000000ff0200720c */ /* 0x000fe20003f86270 */
[----:B------:R-:W-:Y:S01]  /*3590*/  IMAD.HI.U32 R2, R0, R5, RZ ;  /* 0x0000000500027227 */ /* 0x000fe200078e00ff */
[C---:B------:R-:W-:Y:S02]  /*35a0*/  ISETP.GT.U32.AND P3, PT, R238.reuse, R57, PT ;  /* 0x00000039ee00720c */ /* 0x040fe40003f64070 */
[----:B------:R-:W-:Y:S01]  /*35b0*/  ISETP.GT.U32.AND P2, PT, R238, R56, PT ;  /* 0x00000038ee00720c */ /* 0x000fe20003f44070 */
[----:B------:R-:W-:Y:S01]  /*35c0*/  IMAD.MOV R2, RZ, RZ, -R2 ;  /* 0x000000ffff027224 */ /* 0x000fe200078e0a02 */
[----:B------:R-:W-:Y:S01]  /*35d0*/  ISETP.GE.AND P6, PT, R4, RZ, PT ;  /* 0x000000ff0400720c */ /* 0x000fe20003fc6270 */
[----:B------:R-:W-:Y:S01]  /*35e0*/  VIADD R4, R152, 0x3d ;  /* 0x0000003d98047836 */ /* 0x000fe20000000000 */
[----:B------:R-:W-:Y:S01]  /*35f0*/  ISETP.GE.AND P1, PT, R3, RZ, PT ;  /* 0x000000ff0300720c */ /* 0x000fe20003f26270 */
[----:B------:R-:W-:-:S03]  /*3600*/  IMAD.HI.U32 R3, R0, R59, RZ ;  /* 0x0000003b00037227 */ /* 0x000fc600078e00ff */
[----:B------:R-:W-:Y:S01]  /*3610*/  IABS R7, R4 ;  /* 0x0000000400077213 */ /* 0x000fe20000000000 */
[----:B------:R-:W-:Y:S02]  /*3620*/  IMAD.MOV R3, RZ, RZ, -R3 ;  /* 0x000000ffff037224 */ /* 0x000fe400078e0a03 */
[C---:B------:R-:W-:Y:S02]  /*3630*/  IMAD R58, R238.reuse, R2, R5 ;  /* 0x00000002ee3a7224 */ /* 0x040fe400078e0205 */
[----:B------:R-:W-:Y:S01]  /*3640*/  IMAD R59, R238, R3, R59 ;  /* 0x00000003ee3b7224 */ /* 0x000fe200078e023b */
[----:B------:R-:W-:Y:S01]  /*3650*/  @!P2 IADD3 R56, R56, -R238, RZ ;  /* 0x800000ee3838a210 */ /* 0x000fe20007ffe0ff */
[----:B------:R-:W-:Y:S01]  /*3660*/  @!P3 IMAD.IADD R57, R57, 0x1, -R238 ;  /* 0x000000013939b824 */ /* 0x000fe200078e0aee */
[C---:B------:R-:W-:Y:S01]  /*3670*/  ISETP.GT.U32.AND P2, PT, R238.reuse, R58, PT ;  /* 0x0000003aee00720c */ /* 0x040fe20003f44070 */
[----:B------:R-:W-:Y:S01]  /*3680*/  @!P6 IMAD.MOV R55, RZ, RZ, -R55 ;  /* 0x000000ffff37e224 */ /* 0x000fe200078e0a37 */
[C---:B------:R-:W-:Y:S01]  /*3690*/  ISETP.GT.U32.AND P6, PT, R238.reuse, R59, PT ;  /* 0x0000003bee00720c */ /* 0x040fe20003fc4070 */
[----:B------:R-:W-:Y:S01]  /*36a0*/  @!P5 IMAD.MOV R52, RZ, RZ, -R52 ;  /* 0x000000ffff34d224 */ /* 0x000fe200078e0a34 */
[----:B------:R-:W-:Y:S01]  /*36b0*/  ISETP.GT.U32.AND P3, PT, R238, R57, PT ;  /* 0x00000039ee00720c */ /* 0x000fe20003f64070 */
[----:B------:R-:W-:Y:S01]  /*36c0*/  IMAD.HI.U32 R2, R0, R7, RZ ;  /* 0x0000000700027227 */ /* 0x000fe200078e00ff */
[----:B------:R-:W-:-:S03]  /*36d0*/  ISETP.GE.AND P5, PT, R6, RZ, PT ;  /* 0x000000ff0600720c */ /* 0x000fc60003fa6270 */
[----:B------:R-:W-:Y:S02]  /*36e0*/  VIADD R6, R152, 0x3e ;  /* 0x0000003e98067836 */ /* 0x000fe40000000000 */
[----:B------:R-:W-:Y:S02]  /*36f0*/  IMAD.MOV R2, RZ, RZ, -R2 ;  /* 0x000000ffff027224 */ /* 0x000fe400078e0a02 */
[----:B------:R-:W-:Y:S01]  /*3700*/  @!P2 IADD3 R58, R58, -R238, RZ ;  /* 0x800000ee3a3aa210 */ /* 0x000fe20007ffe0ff */
[----:B------:R-:W-:Y:S01]  /*3710*/  VIADD R8, R152, 0x40 ;  /* 0x0000004098087836 */ /* 0x000fe20000000000 */
[----:B------:R-:W-:Y:S01]  /*3720*/  IABS R61, R6 ;  /* 0x00000006003d7213 */ /* 0x000fe20000000000 */
[--C-:B------:R-:W-:Y:S01]  /*3730*/  @!P6 IMAD.IADD R59, R59, 0x1, -R238.reuse ;  /* 0x000000013b3be824 */ /* 0x100fe200078e0aee */
[----:B------:R-:W-:Y:S01]  /*3740*/  ISETP.GT.U32.AND P2, PT, R238, R58, PT ;  /* 0x0000003aee00720c */ /* 0x000fe20003f44070 */
[----:B------:R-:W-:Y:S01]  /*3750*/  @!P3 IMAD.IADD R57, R57, 0x1, -R238 ;  /* 0x000000013939b824 */ /* 0x000fe200078e0aee */
[----:B------:R-:W-:Y:S01]  /*3760*/  ISETP.GE.AND P3, PT, R6, RZ, PT ;  /* 0x000000ff0600720c */ /* 0x000fe20003f66270 */
[----:B------:R-:W-:Y:S01]  /*3770*/  VIADD R6, R152, 0x3f ;  /* 0x0000003f98067836 */ /* 0x000fe20000000000 */
[----:B------:R-:W-:Y:S01]  /*3780*/  ISETP.GT.U32.AND P6, PT, R238, R59, PT ;  /* 0x0000003bee00720c */ /* 0x000fe20003fc4070 */
[----:B------:R-:W-:Y:S01]  /*3790*/  IMAD.HI.U32 R3, R0, R61, RZ ;  /* 0x0000003d00037227 */ /* 0x000fe200078e00ff */
[----:B------:R-:W-:-:S02]  /*37a0*/  IABS R63, R8 ;  /* 0x00000008003f7213 */ /* 0x000fc40000000000 */
[----:B------:R-:W-:Y:S01]  /*37b0*/  IABS R5, R6 ;  /* 0x0000000600057213 */ /* 0x000fe20000000000 */
[----:B------:R-:W-:Y:S02]  /*37c0*/  IMAD.MOV R3, RZ, RZ, -R3 ;  /* 0x000000ffff037224 */ /* 0x000fe400078e0a03 */
[----:B------:R-:W-:Y:S02]  /*37d0*/  IMAD R60, R238, R2, R7 ;  /* 0x00000002ee3c7224 */ /* 0x000fe400078e0207 */
[----:B------:R-:W-:-:S04]  /*37e0*/  IMAD.HI.U32 R2, R0, R5, RZ ;  /* 0x0000000500027227 */ /* 0x000fc800078e00ff */
[----:B------:R-:W-:Y:S01]  /*37f0*/  IMAD R61, R238, R3, R61 ;  /* 0x00000003ee3d7224 */ /* 0x000fe200078e023d */
[----:B------:R-:W-:Y:S01]  /*3800*/  IADD3 R62, -R2, RZ, RZ ;  /* 0x000000ff023e7210 */ /* 0x000fe20007ffe1ff */
[--C-:B------:R-:W-:Y:S01]  /*3810*/  @!P2 IMAD.IADD R58, R58, 0x1, -R238.reuse ;  /* 0x000000013a3aa824 */ /* 0x100fe200078e0aee */
[C---:B------:R-:W-:Y:S01]  /*3820*/  ISETP.GT.U32.AND P2, PT, R238.reuse, R60, PT ;  /* 0x0000003cee00720c */ /* 0x040fe20003f44070 */
[----:B------:R-:W-:Y:S01]  /*3830*/  @!P6 IMAD.IADD R59, R59, 0x1, -R238 ;  /* 0x000000013b3be824 */ /* 0x000fe200078e0aee */
[----:B------:R-:W-:Y:S01]  /*3840*/  ISETP.GT.U32.AND P6, PT, R238, R61, PT ;  /* 0x0000003dee00720c */ /* 0x000fe20003fc4070 */
[----:B------:R-:W-:-:S03]  /*3850*/  IMAD.HI.U32 R2, R0, R63, RZ ;  /* 0x0000003f00027227 */ /* 0x000fc600078e00ff */
[----:B------:R-:W-:Y:S01]  /*3860*/  @!P1 IADD3 R59, -R59, RZ, RZ ;  /* 0x000000ff3b3b9210 */ /* 0x000fe20007ffe1ff */
[----:B------:R-:W-:Y:S02]  /*3870*/  IMAD R62, R238, R62, R5 ;  /* 0x0000003eee3e7224 */ /* 0x000fe400078e0205 */
[----:B------:R-:W-:Y:S02]  /*3880*/  IMAD.MOV R5, RZ, RZ, -R2 ;  /* 0x000000ffff057224 */ /* 0x000fe400078e0a02 */
[----:B------:R-:W-:Y:S02]  /*3890*/  VIADD R10, R152, 0x41 ;  /* 0x00000041980a7836 */ /* 0x000fe40000000000 */
[----:B------:R-:W-:Y:S01]  /*38a0*/  @!P2 IMAD.IADD R60, R60, 0x1, -R238 ;  /* 0x000000013c3ca824 */ /* 0x000fe200078e0aee */
[C---:B------:R-:W-:Y:S01]  /*38b0*/  ISETP.GT.U32.AND P2, PT, R238.reuse, R62, PT ;  /* 0x0000003eee00720c */ /* 0x040fe20003f44070 */
[----:B------:R-:W-:Y:S01]  /*38c0*/  IMAD R63, R238, R5, R63 ;  /* 0x00000005ee3f7224 */ /* 0x000fe200078e023f */
[----:B------:R-:W-:Y:S01]  /*38d0*/  @!P6 IADD3 R61, R61, -R238, RZ ;  /* 0x800000ee3d3de210 */ /* 0x000fe20007ffe0ff */
[C---:B------:R-:W-:Y:S01]  /*38e0*/  VIADD R12, R152.reuse, 0x43 ;  /* 0x00000043980c7836 */ /* 0x040fe20000000000 */
[----:B------:R-:W-:Y:S01]  /*38f0*/  IABS R7, R10 ;  /* 0x0000000a00077213 */ /* 0x000fe20000000000 */
[----:B------:R-:W-:Y:S01]  /*3900*/  VIADD R11, R152, 0x42 ;  /* 0x00000042980b7836 */ /* 0x000fe20000000000 */
[----:B------:R-:W-:Y:S01]  /*3910*/  ISETP.GT.U32.AND P6, PT, R238, R63, PT ;  /* 0x0000003fee00720c */ /* 0x000fe20003fc4070 */
[----:B------:R-:W-:Y:S01]  /*3920*/  @!P5 IMAD.MOV R56, RZ, RZ, -R56 ;  /* 0x000000ffff38d224 */ /* 0x000fe200078e0a38 */
[----:B------:R-:W-:Y:S01]  /*3930*/  IABS R9, R12 ;  /* 0x0000000c00097213 */ /* 0x000fe20000000000 */
[----:B------:R-:W-:Y:S01]  /*3940*/  IMAD.HI.U32 R3, R0, R7, RZ ;  /* 0x0000000700037227 */ /* 0x000fe200078e00ff */
[----:B------:R-:W-:-:S02]  /*3950*/  IABS R65, R11 ;  /* 0x0000000b00417213 */ /* 0x000fc40000000000 */
[----:B------:R-:W-:Y:S01]  /*3960*/  ISETP.GE.AND P5, PT, R4, RZ, PT ;  /* 0x000000ff0400720c */ /* 0x000fe20003fa6270 */
[----:B------:R-:W-:Y:S01]  /*3970*/  @!P2 IMAD.IADD R62, R62, 0x1, -R238 ;  /* 0x000000013e3ea824 */ /* 0x000fe200078e0aee */
[----:B------:R-:W-:Y:S01]  /*3980*/  ISETP.GT.U32.AND P2, PT, R238, R60, PT ;  /* 0x0000003cee00720c */ /* 0x000fe20003f44070 */
[----:B------:R-:W-:-:S04]  /*3990*/  IMAD.HI.U32 R2, R0, R9, RZ ;  /* 0x0000000900027227 */ /* 0x000fc800078e00ff */
[----:B------:R-:W-:Y:S01]  /*39a0*/  @!P6 IMAD.IADD R63, R63, 0x1, -R238 ;  /* 0x000000013f3fe824 */ /* 0x000fe200078e0aee */
[C---:B------:R-:W-:Y:S01]  /*39b0*/  ISETP.GT.U32.AND P6, PT, R238.reuse, R62, PT ;  /* 0x0000003eee00720c */ /* 0x040fe20003fc4070 */
[----:B------:R-:W-:Y:S02]  /*39c0*/  IMAD.MOV R3, RZ, RZ, -R3 ;  /* 0x000000ffff037224 */ /* 0x000fe400078e0a03 */
[----:B------:R-:W-:Y:S02]  /*39d0*/  IMAD.MOV R2, RZ, RZ, -R2 ;  /* 0x000000ffff027224 */ /* 0x000fe400078e0a02 */
[C---:B------:R-:W-:Y:S02]  /*39e0*/  IMAD R64, R238.reuse, R3, R7 ;  /* 0x00000003ee407224 */ /* 0x040fe400078e0207 */
[----:B------:R-:W-:Y:S01]  /*39f0*/  @!P4 IMAD.MOV R58, RZ, RZ, -R58 ;  /* 0x000000ffff3ac224 */ /* 0x000fe200078e0a3a */
[----:B------:R-:W-:Y:S01]  /*3a00*/  ISETP.GT.U32.AND P4, PT, R238, R63, PT ;  /* 0x0000003fee00720c */ /* 0x000fe20003f84070 */
[----:B------:R-:W-:Y:S01]  /*3a10*/  VIADD R7, R152, 0x45 ;  /* 0x0000004598077836 */ /* 0x000fe20000000000 */
[----:B------:R-:W-:Y:S01]  /*3a20*/  ISETP.GT.U32.AND P1, PT, R238, R64, PT ;  /* 0x00000040ee00720c */ /* 0x000fe20003f24070 */
[----:B------:R-:W-:-:S03]  /*3a30*/  IMAD.HI.U32 R4, R0, R65, RZ ;  /* 0x0000004100047227 */ /* 0x000fc600078e00ff */
[----:B------:R-:W-:Y:S01]  /*3a40*/  IABS R5, R7 ;  /* 0x0000000700057213 */ /* 0x000fe20000000000 */
[C---:B------:R-:W-:Y:S02]  /*3a50*/  IMAD R66, R238.reuse, R2, R9 ;  /* 0x00000002ee427224 */ /* 0x040fe400078e0209 */
[----:B------:R-:W-:Y:S01]  /*3a60*/  @!P0 IMAD.MOV R57, RZ, RZ, -R57 ;  /* 0x000000ffff398224 */ /* 0x000fe200078e0a39 */
[----:B------:R-:W-:Y:S01]  /*3a70*/  ISETP.GT.U32.AND P0, PT, R238, R61, PT ;  /* 0x0000003dee00720c */ /* 0x000fe20003f04070 */
[----:B------:R-:W-:Y:S02]  /*3a80*/  IMAD.MOV R4, RZ, RZ, -R4 ;  /* 0x000000ffff047224 */ /* 0x000fe400078e0a04 */
[----:B------:R-:W-:Y:S01]  /*3a90*/  @!P6 IMAD.IADD R62, R62, 0x1, -R238 ;  /* 0x000000013e3ee824 */ /* 0x000fe200078e0aee */
[C---:B------:R-:W-:Y:S01]  /*3aa0*/  ISETP.GT.U32.AND P6, PT, R238.reuse, R66, PT ;  /* 0x00000042ee00720c */ /* 0x040fe20003fc4070 */
[----:B------:R-:W-:Y:S01]  /*3ab0*/  IMAD R65, R238, R4, R65 ;  /* 0x00000004ee417224 */ /* 0x000fe200078e0241 */
[----:B------:R-:W-:Y:S01]  /*3ac0*/  @!P1 IADD3 R64, R64, -R238, RZ ;  /* 0x800000ee40409210 */ /* 0x000fe20007ffe0ff */
[----:B------:R-:W-:Y:S01]  /*3ad0*/  VIADD R4, R152, 0x44 ;  /* 0x0000004498047836 */ /* 0x000fe20000000000 */
[----:B------:R-:W-:Y:S01]  /*3ae0*/  ISETP.GE.AND P1, PT, R10, RZ, PT ;  /* 0x000000ff0a00720c */ /* 0x000fe20003f26270 */
[----:B------:R-:W-:-:S03]  /*3af0*/  IMAD.HI.U32 R3, R0, R5, RZ ;  /* 0x0000000500037227 */ /* 0x000fc600078e00ff */
[----:B------:R-:W-:Y:S01]  /*3b00*/  IABS R67, R4 ;  /* 0x0000000400437213 */ /* 0x000fe20000000000 */
[--C-:B------:R-:W-:Y:S01]  /*3b10*/  @!P4 IMAD.IADD R63, R63, 0x1, -R238.reuse ;  /* 0x000000013f3fc824 */ /* 0x100fe200078e0aee */
[----:B------:R-:W-:Y:S01]  /*3b20*/  ISETP.GE.AND P4, PT, R8, RZ, PT ;  /* 0x000000ff0800720c */ /* 0x000fe20003f86270 */
[----:B------:R-:W-:Y:S02]  /*3b30*/  IMAD.MOV R3, RZ, RZ, -R3 ;  /* 0x000000ffff037224 */ /* 0x000fe400078e0a03 */
[--C-:B------:R-:W-:Y:S01]  /*3b40*/  @!P2 IMAD.IADD R60, R60, 0x1, -R238.reuse ;  /* 0x000000013c3ca824 */ /* 0x100fe200078e0aee */
[----:B------:R-:W-:Y:S01]  /*3b50*/  ISETP.GT.U32.AND P2, PT, R238, R65, PT ;  /* 0x00000041ee00720c */ /* 0x000fe20003f44070 */
[----:B------:R-:W-:Y:S01]  /*3b60*/  @!P0 IMAD.IADD R61, R61, 0x1, -R238 ;  /* 0x000000013d3d8824 */ /* 0x000fe200078e0aee */
[----:B------:R-:W-:Y:S01]  /*3b70*/  ISETP.GE.AND P0, PT, R6, RZ, PT ;  /* 0x000000ff0600720c */ /* 0x000fe20003f06270 */
[----:B------:R-:W-:Y:S02]  /*3b80*/  IMAD R68, R238, R3, R5 ;  /* 0x00000003ee447224 */ /* 0x000fe400078e0205 */
[----:B------:R-:W-:-:S02]  /*3b90*/  VIADD R3, R152, 0x46 ;  /* 0x0000004698037836 */ /* 0x000fc40000000000 */
[----:B------:R-:W-:Y:S02]  /*3ba0*/  @!P6 IMAD.IADD R66, R66, 0x1, -R238 ;  /* 0x000000014242e824 */ /* 0x000fe400078e0aee */
[----:B------:R-:W-:Y:S01]  /*3bb0*/  IMAD.HI.U32 R2, R0, R67, RZ ;  /* 0x0000004300027227 */ /* 0x000fe200078e00ff */
[----:B------:R-:W-:Y:S02]  /*3bc0*/  IABS R69, R3 ;  /* 0x0000000300457213 */ /* 0x000fe40000000000 */
[C---:B------:R-:W-:Y:S01]  /*3bd0*/  ISETP.GT.U32.AND P6, PT, R238.reuse, R66, PT ;  /* 0x00000042ee00720c */ /* 0x040fe20003fc4070 */
[----:B------:R-:W-:Y:S02]  /*3be0*/  IMAD.MOV R2, RZ, RZ, -R2 ;  /* 0x000000ffff027224 */ /* 0x000fe400078e0a02 */
[----:B------:R-:W-:Y:S01]  /*3bf0*/  @!P5 IMAD.MOV R60, RZ, RZ, -R60 ;  /* 0x000000ffff3cd224 */ /* 0x000fe200078e0a3c */
[----:B------:R-:W-:Y:S01]  /*3c00*/  ISETP.GT.U32.AND P5, PT, R238, R64, PT ;  /* 0x00000040ee00720c */ /* 0x000fe20003fa4070 */
[----:B------:R-:W-:Y:S01]  /*3c10*/  @!P4 IMAD.MOV R63, RZ, RZ, -R63 ;  /* 0x000000ffff3fc224 */ /* 0x000fe200078e0a3f */
[----:B------:R-:W-:Y:S01]  /*3c20*/  ISETP.GE.AND P4, PT, R12, RZ, PT ;  /* 0x000000ff0c00720c */ /* 0x000fe20003f86270 */
[----:B------:R-:W-:Y:S01]  /*3c30*/  IMAD R67, R238, R2, R67 ;  /* 0x00000002ee437224 */ /* 0x000fe200078e0243 */
[----:B------:R-:W-:Y:S01]  /*3c40*/  @!P0 IADD3 R62, -R62, RZ, RZ ;  /* 0x000000ff3e3e8210 */ /* 0x000fe20007ffe1ff */
[----:B------:R-:W-:-:S03]  /*3c50*/  IMAD.HI.U32 R2, R0, R69, RZ ;  /* 0x0000004500027227 */ /* 0x000fc600078e00ff */
[C---:B------:R-:W-:Y:S01]  /*3c60*/  ISETP.GT.U32.AND P0, PT, R238.reuse, R67, PT ;  /* 0x00000043ee00720c */ /* 0x040fe20003f04070 */
[----:B------:R-:W-:Y:S01]  /*3c70*/  @!P2 IMAD.IADD R65, R65, 0x1, -R238 ;  /* 0x000000014141a824 */ /* 0x000fe200078e0aee */
[----:B------:R-:W-:Y:S01]  /*3c80*/  ISETP.GE.AND P2, PT, R11, RZ, PT ;  /* 0x000000ff0b00720c */ /* 0x000fe20003f46270 */
[----:B------:R-:W-:Y:S02]  /*3c90*/  IMAD.MOV R2, RZ, RZ, -R2 ;  /* 0x000000ffff027224 */ /* 0x000fe400078e0a02 */
[----:B------:R-:W-:Y:S01]  /*3ca0*/  @!P3 IMAD.MOV R61, RZ, RZ, -R61 ;  /* 0x000000ffff3db224 */ /* 0x000fe200078e0a3d */
[----:B------:R-:W-:Y:S01]  /*3cb0*/  ISETP.GT.U32.AND P3, PT, R238, R65, PT ;  /* 0x00000041ee00720c */ /* 0x000fe20003f64070 */
[--C-:B------:R-:W-:Y:S01]  /*3cc0*/  @!P6 IMAD.IADD R66, R66, 0x1, -R238.reuse ;  /* 0x000000014242e824 */ /* 0x100fe200078e0aee */
[----:B------:R-:W-:Y:S01]  /*3cd0*/  ISETP.GE.AND P6, PT, R7, RZ, PT ;  /* 0x000000ff0700720c */ /* 0x000fe20003fc6270 */
[----:B------:R-:W-:Y:S02]  /*3ce0*/  IMAD R69, R238, R2, R69 ;  /* 0x00000002ee457224 */ /* 0x000fe400078e0245 */
[----:B------:R-:W-:Y:S01]  /*3cf0*/  @!P5 IMAD.IADD R64, R64, 0x1, -R238 ;  /* 0x000000014040d824 */ /* 0x000fe200078e0aee */
[C---:B------:R-:W-:Y:S01]  /*3d00*/  ISETP.GT.U32.AND P5, PT, R238.reuse, R68, PT ;  /* 0x00000044ee00720c */ /* 0x040fe20003fa4070 */
[----:B------:R-:W-:Y:S01]  /*3d10*/  @!P4 IMAD.MOV R66, RZ, RZ, -R66 ;  /* 0x000000ffff42c224 */ /* 0x000fe200078e0a42 */
[----:B------:R-:W-:Y:S01]  /*3d20*/  ISETP.GT.U32.AND P4, PT, R238, R69, PT ;  /* 0x00000045ee00720c */ /* 0x000fe20003f84070 */
[----:B------:R-:W-:-:S02]  /*3d30*/  VIADD R6, R152, 0x47 ;  /* 0x0000004798067836 */ /* 0x000fc40000000000 */
[--C-:B------:R-:W-:Y:S01]  /*3d40*/  @!P0 IMAD.IADD R67, R67, 0x1, -R238.reuse ;  /* 0x0000000143438824 */ /* 0x100fe200078e0aee */
[----:B------:R-:W-:Y:S01]  /*3d50*/  ISETP.GE.AND P0, PT, R3, RZ, PT ;  /* 0x000000ff0300720c */ /* 0x000fe20003f06270 */
[----:B------:R-:W-:Y:S01]  /*3d60*/  @!P3 IMAD.IADD R65, R65, 0x1, -R238 ;  /* 0x000000014141b824 */ /* 0x000fe200078e0aee */
[----:B------:R-:W-:Y:S01]  /*3d70*/  IABS R5, R6 ;  /* 0x0000000600057213 */ /* 0x000fe20000000000 */
[----:B------:R-:W-:Y:S01]  /*3d80*/  @!P1 IMAD.MOV R64, RZ, RZ, -R64 ;  /* 0x000000ffff409224 */ /* 0x000fe200078e0a40 */
[----:B------:R-:W-:Y:S01]  /*3d90*/  ISETP.GT.U32.AND P1, PT, R238, R67, PT ;  /* 0x00000043ee00720c */ /* 0x000fe20003f24070 */
[----:B------:R-:W-:Y:S01]  /*3da0*/  @!P2 IMAD.MOV R65, RZ, RZ, -R65 ;  /* 0x000000ffff41a224 */ /* 0x000fe200078e0a41 */
[----:B------:R-:W-:Y:S01]  /*3db0*/  ISETP.GE.AND P2, PT, R6, RZ, PT ;  /* 0x000000ff0600720c */ /* 0x000fe20003f46270 */
[----:B------:R-:W-:Y:S01]  /*3dc0*/  IMAD.HI.U32 R3, R0, R5, RZ ;  /* 0x0000000500037227 */ /* 0x000fe200078e00ff */
[----:B------:R-:W-:Y:S02]  /*3dd0*/  @!P5 IADD3 R68, R68, -R238, RZ ;  /* 0x800000ee4444d210 */ /* 0x000fe40007ffe0ff */
[----:B------:R-:W-:Y:S01]  /*3de0*/  IADD3 R6, R152, 0x4a, RZ ;  /* 0x0000004a98067810 */ /* 0x000fe20007ffe0ff */
[--C-:B------:R-:W-:Y:S01]  /*3df0*/  @!P4 IMAD.IADD R69, R69, 0x1, -R238.reuse ;  /* 0x000000014545c824 */ /* 0x100fe200078e0aee */
[----:B------:R-:W-:Y:S01]  /*3e00*/  ISETP.GE.AND P3, PT, R4, RZ, PT ;  /* 0x000000ff0400720c */ /* 0x000fe20003f66270 */
[----:B------:R-:W-:Y:S01]  /*3e10*/  VIADD R2, R152, 0x48 ;  /* 0x0000004898027836 */ /* 0x000fe20000000000 */
[C---:B------:R-:W-:Y:S01]  /*3e20*/  ISETP.GT.U32.AND P5, PT, R238.reuse, R68, PT ;  /* 0x00000044ee00720c */ /* 0x040fe20003fa4070 */
[----:B------:R-:W-:Y:S01]  /*3e30*/  IMAD.MOV R3, RZ, RZ, -R3 ;  /* 0x000000ffff037224 */ /* 0x000fe200078e0a03 */
[----:B------:R-:W-:Y:S01]  /*3e40*/  IABS R73, R6 ;  /* 0x0000000600497213 */ /* 0x000fe20000000000 */
[----:B------:R-:W-:Y:S01]  /*3e50*/  @!P1 IMAD.IADD R67, R67, 0x1, -R238 ;  /* 0x0000000143439824 */ /* 0x000fe200078e0aee */
[C---:B------:R-:W-:Y:S01]  /*3e60*/  ISETP.GT.U32.AND P4, PT, R238.reuse, R69, PT ;  /* 0x00000045ee00720c */ /* 0x040fe20003f84070 */
[----:B------:R-:W-:Y:S01]  /*3e70*/  IMAD R70, R238, R3, R5 ;  /* 0x00000003ee467224 */ /* 0x000fe200078e0205 */
[----:B------:R-:W-:Y:S01]  /*3e80*/  IABS R71, R2 ;  /* 0x0000000200477213 */ /* 0x000fe20000000000 */
[----:B------:R-:W-:Y:S01]  /*3e90*/  VIADD R3, R152, 0x49 ;  /* 0x0000004998037836 */ /* 0x000fe20000000000 */
[----:B------:R-:W-:Y:S01]  /*3ea0*/  ISETP.GE.AND P1, PT, R2, RZ, PT ;  /* 0x000000ff0200720c */ /* 0x000fe20003f26270 */
[----:B------:R-:W-:-:S03]  /*3eb0*/  IMAD.HI.U32 R4, R0, R73, RZ ;  /* 0x0000004900047227 */ /* 0x000fc600078e00ff */
[----:B------:R-:W-:Y:S01]  /*3ec0*/  IABS R5, R3 ;  /* 0x0000000300057213 */ /* 0x000fe20000000000 */
[----:B------:R-:W-:-:S04]  /*3ed0*/  IMAD.HI.U32 R2, R0, R71, RZ ;  /* 0x0000004700027227 */ /* 0x000fc800078e00ff */
[----:B------:R-:W-:Y:S02]  /*3ee0*/  IMAD.MOV R4, RZ, RZ, -R4 ;  /* 0x000000ffff047224 */ /* 0x000fe400078e0a04 */
[----:B------:R-:W-:Y:S01]  /*3ef0*/  @!P3 IMAD.MOV R67, RZ, RZ, -R67 ;  /* 0x000000ffff43b224 */ /* 0x000fe200078e0a43 */
[----:B------:R-:W-:Y:S01]  /*3f00*/  ISETP.GE.AND P3, PT, R3, RZ, PT ;  /* 0x000000ff0300720c */ /* 0x000fe20003f66270 */
[----:B------:R-:W-:Y:S02]  /*3f10*/  IMAD.MOV R2, RZ, RZ, -R2 ;  /* 0x000000ffff027224 */ /* 0x000fe400078e0a02 */
[----:B------:R-:W-:Y:S01]  /*3f20*/  @!P5 IMAD.IADD R68, R68, 0x1, -R238 ;  /* 0x000000014444d824 */ /* 0x000fe200078e0aee */
[----:B------:R-:W-:Y:S01]  /*3f30*/  ISETP.GT.U32.AND P5, PT, R238, R70, PT ;  /* 0x00000046ee00720c */ /* 0x000fe20003fa4070 */
[----:B------:R-:W-:-:S04]  /*3f40*/  IMAD.HI.U32 R3, R0, R5, RZ ;  /* 0x0000000500037227 */ /* 0x000fc800078e00ff */
[----:B------:R-:W-:Y:S01]  /*3f50*/  @!P4 IMAD.IADD R69, R69, 0x1, -R238 ;  /* 0x000000014545c824 */ /* 0x000fe200078e0aee */
[----:B------:R-:W-:Y:S01]  /*3f60*/  IADD3 R3, -R3, RZ, RZ ;  /* 0x000000ff03037210 */ /* 0x000fe20007ffe1ff */
[C---:B------:R-:W-:Y:S02]  /*3f70*/  IMAD R73, R238.reuse, R4, R73 ;  /* 0x00000004ee497224 */ /* 0x040fe400078e0249 */
[----:B------:R-:W-:Y:S02]  /*3f80*/  IMAD R71, R238, R2, R71 ;  /* 0x00000002ee477224 */ /* 0x000fe400078e0247 */
[----:B------:R-:W-:Y:S01]  /*3f90*/  @!P6 IMAD.MOV R68, RZ, RZ, -R68 ;  /* 0x000000ffff44e224 */ /* 0x000fe200078e0a44 */
[----:B------:R-:W-:Y:S01]  /*3fa0*/  ISETP.GE.AND P6, PT, R6, RZ, PT ;  /* 0x000000ff0600720c */ /* 0x000fe20003fc6270 */
[----:B------:R-:W-:Y:S01]  /*3fb0*/  @!P0 IMAD.MOV R69, RZ, RZ, -R69 ;  /* 0x000000ffff458224 */ /* 0x000fe200078e0a45 */
[----:B------:R-:W-:Y:S01]  /*3fc0*/  ISETP.GT.U32.AND P0, PT, R238, R73, PT ;  /* 0x00000049ee00720c */ /* 0x000fe20003f04070 */
[----:B------:R-:W-:Y:S01]  /*3fd0*/  VIADD R6, R152, 0x4b ;  /* 0x0000004b98067836 */ /* 0x000fe20000000000 */
[C---:B------:R-:W-:Y:S01]  /*3fe0*/  ISETP.GT.U32.AND P4, PT, R238.reuse, R71, PT ;  /* 0x00000047ee00720c */ /* 0x040fe20003f84070 */
[----:B------:R-:W-:-:S02]  /*3ff0*/  IMAD R72, R238, R3, R5 ;  /* 0x00000003ee487224 */ /* 0x000fc400078e0205 */
[----:B------:R-:W-:Y:S01]  /*4000*/  VIADD R8, R152, 0x4d ;  /* 0x0000004d98087836 */ /* 0x000fe20000000000 */
[----:B------:R-:W-:Y:S01]  /*4010*/  IABS R3, R6 ;  /* 0x0000000600037213 */ /* 0x000fe20000000000 */
[--C-:B------:R-:W-:Y:S02]  /*4020*/  @!P5 IMAD.IADD R70, R70, 0x1, -R238.reuse ;  /* 0x000000014646d824 */ /* 0x100fe400078e0aee */
[----:B------:R-:W-:Y:S01]  /*4030*/  VIADD R9, R152, 0x4e ;  /* 0x0000004e98097836 */ /* 0x000fe20000000000 */
[----:B------:R-:W-:Y:S01]  /*4040*/  IABS R5, R8 ;  /* 0x0000000800057213 */ /* 0x000fe20000000000 */
[----:B------:R-:W-:Y:S01]  /*4050*/  IMAD.HI.U32 R2, R0, R3, RZ ;  /* 0x0000000300027227 */ /* 0x000fe200078e00ff */
[----:B------:R-:W-:Y:S02]  /*4060*/  ISETP.GT.U32.AND P5, PT, R238, R70, PT ;  /* 0x00000046ee00720c */ /* 0x000fe40003fa4070 */
[----:B------:R-:W-:Y:S01]  /*4070*/  IABS R77, R9 ;  /* 0x00000009004d7213 */ /* 0x000fe20000000000 */
[----:B------:R-:W-:-:S02]  /*4080*/  @!P0 IMAD.IADD R73, R73, 0x1, -R238 ;  /* 0x0000000149498824 */ /* 0x000fc400078e0aee */
[----:B------:R-:W-:Y:S02]  /*4090*/  @!P4 IMAD.IADD R71, R71, 0x1, -R238 ;  /* 0x000000014747c824 */ /* 0x000fe400078e0aee */
[----:B------:R-:W-:Y:S01]  /*40a0*/  IMAD.MOV R2, RZ, RZ, -R2 ;  /* 0x000000ffff027224 */ /* 0x000fe200078e0a02 */
[----:B------:R-:W-:Y:S01]  /*40b0*/  ISETP.GT.U32.AND P0, PT, R238, R73, PT ;  /* 0x00000049ee00720c */ /* 0x000fe20003f04070 */
[----:B------:R-:W-:Y:S01]  /*40c0*/  VIADD R7, R152, 0x4c ;  /* 0x0000004c98077836 */ /* 0x000fe20000000000 */
[C---:B------:R-:W-:Y:S01]  /*40d0*/  ISETP.GT.U32.AND P4, PT, R238.reuse, R71, PT ;  /* 0x00000047ee00720c */ /* 0x040fe20003f84070 */
[----:B------:R-:W-:Y:S02]  /*40e0*/  IMAD R74, R238, R2, R3 ;  /* 0x00000002ee4a7224 */ /* 0x000fe400078e0203 */
[----:B------:R-:W-:Y:S01]  /*40f0*/  IMAD.HI.U32 R3, R0, R5, RZ ;  /* 0x0000000500037227 */ /* 0x000fe200078e00ff */
[----:B------:R-:W-:Y:S02]  /*4100*/  IABS R75, R7 ;  /* 0x00000007004b7213 */ /* 0x000fe40000000000 */
[----:B------:R-:W-:Y:S01]  /*4110*/  @!P5 IADD3 R70, R70, -R238, RZ ;  /* 0x800000ee4646d210 */ /* 0x000fe20007ffe0ff */
[----:B------:R-:W-:Y:S01]  /*4120*/  IMAD.HI.U32 R4, R0, R77, RZ ;  /* 0x0000004d00047227 */ /* 0x000fe200078e00ff */
[----:B------:R-:W-:-:S03]  /*4130*/  ISETP.GT.U32.AND P5, PT, R238, R72, PT ;  /* 0x00000048ee00720c */ /* 0x000fc60003fa4070 */
[----:B------:R-:W-:Y:S02]  /*4140*/  IMAD.MOV R3, RZ, RZ, -R3 ;  /* 0x000000ffff037224 */ /* 0x000fe400078e0a03 */
[----:B------:R-:W-:Y:S01]  /*4150*/  IMAD.MOV R4, RZ, RZ, -R4 ;  /* 0x000000ffff047224 */ /* 0x000fe200078e0a04 */
[----:B------:R-:W-:Y:S01]  /*4160*/  @!P4 IADD3 R71, R71, -R238, RZ ;  /* 0x800000ee4747c210 */ /* 0x000fe20007ffe0ff */
[C---:B------:R-:W-:Y:S01]  /*4170*/  IMAD R76, R238.reuse, R3, R5 ;  /* 0x00000003ee4c7224 */ /* 0x040fe200078e0205 */
[----:B------:R-:W-:Y:S01]  /*4180*/  ISETP.GT.U32.AND P4, PT, R238, R74, PT ;  /* 0x0000004aee00720c */ /* 0x000fe20003f84070 */
[----:B------:R-:W-:Y:S02]  /*4190*/  VIADD R5, R152, 0x4f ;  /* 0x0000004f98057836 */ /* 0x000fe40000000000 */
[----:B------:R-:W-:-:S03]  /*41a0*/  IMAD.HI.U32 R2, R0, R75, RZ ;  /* 0x0000004b00027227 */ /* 0x000fc600078e00ff */
[----:B------:R-:W-:Y:S01]  /*41b0*/  IABS R3, R5 ;  /* 0x0000000500037213 */ /* 0x000fe20000000000 */
[C---:B------:R-:W-:Y:S02]  /*41c0*/  IMAD R77, R238.reuse, R4, R77 ;  /* 0x00000004ee4d7224 */ /* 0x040fe400078e024d */
[----:B------:R-:W-:Y:S01]  /*41d0*/  @!P0 IMAD.IADD R73, R73, 0x1, -R238 ;  /* 0x0000000149498824 */ /* 0x000fe200078e0aee */
[C---:B------:R-:W-:Y:S01]  /*41e0*/  ISETP.GT.U32.AND P0, PT, R238.reuse, R76, PT ;  /* 0x0000004cee00720c */ /* 0x040fe20003f04070 */
[----:B------:R-:W-:Y:S02]  /*41f0*/  IMAD.MOV R2, RZ, RZ, -R2 ;  /* 0x000000ffff027224 */ /* 0x000fe400078e0a02 */
[----:B------:R-:W-:Y:S01]  /*4200*/  @!P6 IMAD.MOV R73, RZ, RZ, -R73 ;  /* 0x000000ffff49e224 */ /* 0x000fe200078e0a49 */
[C---:B------:R-:W-:Y:S01]  /*4210*/  ISETP.GT.U32.AND P6, PT, R238.reuse, R77, PT ;  /* 0x0000004dee00720c */ /* 0x040fe20003fc4070 */
[----:B------:R-:W-:Y:S01]  /*4220*/  IMAD R75, R238, R2, R75 ;  /* 0x00000002ee4b7224 */ /* 0x000fe200078e024b */
[----:B------:R-:W-:Y:S01]  /*4230*/  @!P4 IADD3 R74, R74, -R238, RZ ;  /* 0x800000ee4a4ac210 */ /* 0x000fe20007ffe0ff */
[----:B------:R-:W-:-:S02]  /*4240*/  VIADD R4, R152, 0x50 ;  /* 0x0000005098047836 */ /* 0x000fc40000000000 */
[----:B------:R-:W-:Y:S01]  /*4250*/  IMAD.HI.U32 R2, R0, R3, RZ ;  /* 0x0000000300027227 */ /* 0x000fe200078e00ff */
[----:B------:R-:W-:Y:S02]  /*4260*/  ISETP.GT.U32.AND P4, PT, R238, R74, PT ;  /* 0x0000004aee00720c */ /* 0x000fe40003f84070 */
[----:B------:R-:W-:Y:S01]  /*4270*/  IABS R79, R4 ;  /* 0x00000004004f7213 */ /* 0x000fe20000000000 */
[----:B------:R-:W-:Y:S02]  /*4280*/  @!P5 IMAD.IADD R72, R72, 0x1, -R238 ;  /* 0x000000014848d824 */ /* 0x000fe400078e0aee */
[----:B------:R-:W-:Y:S02]  /*4290*/  IMAD.MOV R2, RZ, RZ, -R2 ;  /* 0x000000ffff027224 */ /* 0x000fe400078e0a02 */
[----:B------:R-:W-:Y:S01]  /*42a0*/  @!P0 IMAD.IADD R76, R76, 0x1, -R238 ;  /* 0x000000014c4c8824 */ /* 0x000fe200078e0aee */
[C---:B------:R-:W-:Y:S01]  /*42b0*/  ISETP.GT.U32.AND P5, PT, R238.reuse, R72, PT ;  /* 0x00000048ee00720c */ /* 0x040fe20003fa4070 */
[----:B------:R-:W-:-:S02]  /*42c0*/  IMAD R78, R238, R2, R3 ;  /* 0x00000002ee4e7224 */ /* 0x000fc400078e0203 */
[----:B------:R-:W-:-:S04]  /*42d0*/  IMAD.HI.U32 R2, R0, R79, RZ ;  /* 0x0000004f00027227 */ /* 0x000fc800078e00ff */
[----:B------:R-:W-:Y:S01]  /*42e0*/  @!P6 IMAD.IADD R77, R77, 0x1, -R238 ;  /* 0x000000014d4de824 */ /* 0x000fe200078e0aee */
[----:B------:R-:W-:Y:S01]  /*42f0*/  ISETP.GT.U32.AND P6, PT, R238, R76, PT ;  /* 0x0000004cee00720c */ /* 0x000fe20003fc4070 */
[----:B------:R-:W-:Y:S01]  /*4300*/  @!P2 IMAD.MOV R70, RZ, RZ, -R70 ;  /* 0x000000ffff46a224 */ /* 0x000fe200078e0a46 */
[----:B------:R-:W-:Y:S01]  /*4310*/  ISETP.GE.AND P2, PT, R6, RZ, PT ;  /* 0x000000ff0600720c */ /* 0x000fe20003f46270 */
[----:B------:R-:W-:Y:S01]  /*4320*/  @!P1 IMAD.MOV R71, RZ, RZ, -R71 ;  /* 0x000000ffff479224 */ /* 0x000fe200078e0a47 */
[----:B------:R-:W-:Y:S01]  /*4330*/  IADD3 R2, -R2, RZ, RZ ;  /* 0x000000ff02027210 */ /* 0x000fe20007ffe1ff */
[--C-:B------:R-:W-:Y:S01]  /*4340*/  @!P5 IMAD.IADD R72, R72, 0x1, -R238.reuse ;  /* 0x000000014848d824 */ /* 0x100fe200078e0aee */
[----:B------:R-:W-:Y:S01]  /*4350*/  ISETP.GT.U32.AND P1, PT, R238, R75, PT ;  /* 0x0000004bee00720c */ /* 0x000fe20003f24070 */
[----:B------:R-:W-:Y:S01]  /*4360*/  @!P4 IMAD.IADD R74, R74, 0x1, -R238 ;  /* 0x000000014a4ac824 */ /* 0x000fe200078e0aee */
[----:B------:R-:W-:Y:S01]  /*4370*/  ISETP.GE.AND P4, PT, R9, RZ, PT ;  /* 0x000000ff0900720c */ /* 0x000fe20003f86270 */
[----:B------:R-:W-:Y:S01]  /*4380*/  IMAD R79, R238, R2, R79 ;  /* 0x00000002ee4f7224 */ /* 0x000fe200078e024f */
[----:B------:R-:W-:Y:S01]  /*4390*/  ISETP.GE.AND P5, PT, R7, RZ, PT ;  /* 0x000000ff0700720c */ /* 0x000fe20003fa6270 */
[----:B------:R-:W-:Y:S01]  /*43a0*/  @!P3 IMAD.MOV R72, RZ, RZ, -R72 ;  /* 0x000000ffff48b224 */ /* 0x000fe200078e0a48 */
[----:B------:R-:W-:Y:S01]  /*43b0*/  ISETP.GE.AND P3, PT, R8, RZ, PT ;  /* 0x000000ff0800720c */ /* 0x000fe20003f66270 */
[----:B------:R-:W-:Y:S01]  /*43c0*/  @!P6 IMAD.IADD R76, R76, 0x1, -R238 ;  /* 0x000000014c4ce824 */ /* 0x000fe200078e0aee */
[----:B------:R-:W-:Y:S01]  /*43d0*/  ISETP.GT.U32.AND P6, PT, R238, R79, PT ;  /* 0x0000004fee00720c */ /* 0x000fe20003fc4070 */
[----:B------:R-:W-:-:S02]  /*43e0*/  VIADD R6, R152, 0x51 ;  /* 0x0000005198067836 */ /* 0x000fc40000000000 */
[----:B------:R-:W-:Y:S01]  /*43f0*/  @!P2 IMAD.MOV R74, RZ, RZ, -R74 ;  /* 0x000000ffff4aa224 */ /* 0x000fe200078e0a4a */
[----:B------:R-:W-:Y:S01]  /*4400*/  ISETP.GT.U32.AND P2, PT, R238, R77, PT ;  /* 0x0000004dee00720c */ /* 0x000fe20003f44070 */
[C---:B------:R-:W-:Y:S01]  /*4410*/  VIADD R8, R152.reuse, 0x52 ;  /* 0x0000005298087836 */ /* 0x040fe20000000000 */
[----:B------:R-:W-:Y:S01]  /*4420*/  @!P1 IADD3 R75, R75, -R238, RZ ;  /* 0x800000ee4b4b9210 */ /* 0x000fe20007ffe0ff */
[C---:B------:R-:W-:Y:S01]  /*4430*/  VIADD R9, R152.reuse, 0x53 ;  /* 0x0000005398097836 */ /* 0x040fe20000000000 */
[----:B------:R-:W-:Y:S01]  /*4440*/  ISETP.GE.AND P1, PT, R5, RZ, PT ;  /* 0x000000ff0500720c */ /* 0x000fe20003f26270 */
[----:B------:R-:W-:Y:S01]  /*4450*/  VIADD R10, R152, 0x60 ;  /* 0x00000060980a7836 */ /* 0x000fe20000000000 */
[----:B------:R-:W-:Y:S01]  /*4460*/  IABS R5, R6 ;  /* 0x0000000600057213 */ /* 0x000fe20000000000 */
[----:B------:R-:W-:Y:S01]  /*4470*/  @!P3 IMAD.MOV R76, RZ, RZ, -R76 ;  /* 0x000000ffff4cb224 */ /* 0x000fe200078e0a4c */
[----:B------:R-:W-:Y:S01]  /*4480*/  ISETP.GT.U32.AND P0, PT, R238, R75, PT ;  /* 0x0000004bee00720c */ /* 0x000fe20003f04070 */
[----:B------:R-:W-:Y:S01]  /*4490*/  @!P6 IMAD.IADD R79, R79, 0x1, -R238 ;  /* 0x000000014f4fe824 */ /* 0x000fe200078e0aee */
[----:B------:R-:W-:Y:S01]  /*44a0*/  IABS R81, R8 ;  /* 0x0000000800517213 */ /* 0x000fe20000000000 */
[----:B------:R-:W-:Y:S01]  /*44b0*/  IMAD.HI.U32 R2, R0, R5, RZ ;  /* 0x0000000500027227 */ /* 0x000fe200078e00ff */
[----:B------:R-:W-:-:S02]  /*44c0*/  IABS R7, R9 ;  /* 0x0000000900077213 */ /* 0x000fc40000000000 */
[----:B------:R-:W-:Y:S01]  /*44d0*/  ISETP.GT.U32.AND P6, PT, R238, R79, PT ;  /* 0x0000004fee00720c */ /* 0x000fe20003fc4070 */
[----:B------:R-:W-:Y:S01]  /*44e0*/  IMAD.HI.U32 R3, R0, R81, RZ ;  /* 0x0000005100037227 */ /* 0x000fe200078e00ff */
[----:B------:R-:W-:-:S03]  /*44f0*/  IABS R95, R10 ;  /* 0x0000000a005f7213 */ /* 0x000fc60000000000 */
[----:B------:R-:W-:Y:S01]  /*4500*/  IMAD.MOV R2, RZ, RZ, -R2 ;  /* 0x000000ffff027224 */ /* 0x000fe200078e0a02 */
[----:B------:R-:W-:Y:S01]  /*4510*/  IADD3 R3, -R3, RZ, RZ ;  /* 0x000000ff03037210 */ /* 0x000fe20007ffe1ff */
[----:B------:R-:W-:Y:S01]  /*4520*/  @!P2 IMAD.IADD R77, R77, 0x1, -R238 ;  /* 0x000000014d4da824 */ /* 0x000fe200078e0aee */
[----:B------:R-:W-:Y:S01]  /*4530*/  ISETP.GE.AND P2, PT, R4, RZ, PT ;  /* 0x000000ff0400720c */ /* 0x000fe20003f46270 */
[----:B------:R-:W-:-:S04]  /*4540*/  IMAD.HI.U32 R4, R0, R7, RZ ;  /* 0x0000000700047227 */ /* 0x000fc800078e00ff */
[C---:B------:R-:W-:Y:S02]  /*4550*/  IMAD R80, R238.reuse, R2, R5 ;  /* 0x00000002ee507224 */ /* 0x040fe400078e0205 */
[----:B------:R-:W-:Y:S01]  /*4560*/  @!P0 IMAD.IADD R75, R75, 0x1, -R238 ;  /* 0x000000014b4b8824 */ /* 0x000fe200078e0aee */
[C---:B------:R-:W-:Y:S01]  /*4570*/  ISETP.GT.U32.AND P0, PT, R238.reuse, R78, PT ;  /* 0x0000004eee00720c */ /* 0x040fe20003f04070 */
[----:B------:R-:W-:Y:S01]  /*4580*/  IMAD.MOV R4, RZ, RZ, -R4 ;  /* 0x000000ffff047224 */ /* 0x000fe200078e0a04 */
[C---:B------:R-:W-:Y:S01]  /*4590*/  ISETP.GT.U32.AND P3, PT, R238.reuse, R80, PT ;  /* 0x00000050ee00720c */ /* 0x040fe20003f64070 */
[C---:B------:R-:W-:Y:S02]  /*45a0*/  IMAD R81, R238.reuse, R3, R81 ;  /* 0x00000003ee517224 */ /* 0x040fe400078e0251 */
[C---:B------:R-:W-:Y:S02]  /*45b0*/  IMAD R82, R238.reuse, R4, R7 ;  /* 0x00000004ee527224 */ /* 0x040fe400078e0207 */
[----:B------:R-:W-:Y:S01]  /*45c0*/  @!P4 IMAD.MOV R77, RZ, RZ, -R77 ;  /* 0x000000ffff4dc224 */ /* 0x000fe200078e0a4d */
[C---:B------:R-:W-:Y:S01]  /*45d0*/  ISETP.GT.U32.AND P4, PT, R238.reuse, R81, PT ;  /* 0x00000051ee00720c */ /* 0x040fe20003f84070 */
[----:B------:R-:W-:Y:S01]  /*45e0*/  @!P6 IMAD.IADD R79, R79, 0x1, -R238 ;  /* 0x000000014f4fe824 */ /* 0x000fe200078e0aee */
[----:B------:R-:W-:Y:S01]  /*45f0*/  ISETP.GT.U32.AND P6, PT, R238, R82, PT ;  /* 0x00000052ee00720c */ /* 0x000fe20003fc4070 */
[----:B------:R-:W-:-:S02]  /*4600*/  VIADD R4, R152, 0x54 ;  /* 0x0000005498047836 */ /* 0x000fc40000000000 */
[--C-:B------:R-:W-:Y:S01]  /*4610*/  @!P0 IMAD.IADD R78, R78, 0x1, -R238.reuse ;  /* 0x000000014e4e8824 */ /* 0x100fe200078e0aee */
[----:B------:R-:W-:Y:S01]  /*4620*/  ISETP.GE.AND P0, PT, R6, RZ, PT ;  /* 0x000000ff0600720c */ /* 0x000fe20003f06270 */
[----:B------:R-:W-:Y:S01]  /*4630*/  VIADD R6, R152, 0x55 ;  /* 0x0000005598067836 */ /* 0x000fe20000000000 */
[----:B------:R-:W-:Y:S01]  /*4640*/  IABS R83, R4 ;  /* 0x0000000400537213 */ /* 0x000fe20000000000 */
[--C-:B------:R-:W-:Y:S01]  /*4650*/  @!P3 IMAD.IADD R80, R80, 0x1, -R238.reuse ;  /* 0x000000015050b824 */ /* 0x100fe200078e0aee */
[----:B------:R-:W-:Y:S01]  /*4660*/  ISETP.GE.AND P3, PT, R9, RZ, PT ;  /* 0x000000ff0900720c */ /* 0x000fe20003f66270 */
[----:B------:R-:W-:Y:S01]  /*4670*/  @!P5 IMAD.MOV R75, RZ, RZ, -R75 ;  /* 0x000000ffff4bd224 */ /* 0x000fe200078e0a4b */
[----:B------:R-:W-:Y:S01]  /*4680*/  IABS R5, R6 ;  /* 0x0000000600057213 */ /* 0x000fe20000000000 */
[----:B------:R-:W-:Y:S01]  /*4690*/  @!P4 IMAD.IADD R81, R81, 0x1, -R238 ;  /* 0x000000015151c824 */ /* 0x000fe200078e0aee */
[----:B------:R-:W-:Y:S01]  /*46a0*/  ISETP.GT.U32.AND P4, PT, R238, R80, PT ;  /* 0x00000050ee00720c */ /* 0x000fe20003f84070 */
[----:B------:R-:W-:Y:S01]  /*46b0*/  IMAD.HI.U32 R2, R0, R83, RZ ;  /* 0x0000005300027227 */ /* 0x000fe200078e00ff */
[----:B------:R-:W-:-:S02]  /*46c0*/  @!P6 IADD3 R82, R82, -R238, RZ ;  /* 0x800000ee5252e210 */ /* 0x000fc40007ffe0ff */
[C---:B------:R-:W-:Y:S01]  /*46d0*/  ISETP.GT.U32.AND P6, PT, R238.reuse, R81, PT ;  /* 0x00000051ee00720c */ /* 0x040fe20003fc4070 */
[----:B------:R-:W-:Y:S01]  /*46e0*/  IMAD.MOV R3, RZ, RZ, -R2 ;  /* 0x000000ffff037224 */ /* 0x000fe200078e0a02 */
[----:B------:R-:W-:Y:S01]  /*46f0*/  ISETP.GT.U32.AND P5, PT, R238, R78, PT ;  /* 0x0000004eee00720c */ /* 0x000fe20003fa4070 */
[----:B------:R-:W-:-:S04]  /*4700*/  IMAD.HI.U32 R2, R0, R5, RZ ;  /* 0x0000000500027227 */ /* 0x000fc800078e00ff */
[----:B------:R-:W-:Y:S02]  /*4710*/  IMAD R83, R238, R3, R83 ;  /* 0x00000003ee537224 */ /* 0x000fe400078e0253 */
[----:B------:R-:W-:Y:S02]  /*4720*/  IMAD.MOV R2, RZ, RZ, -R2 ;  /* 0x000000ffff027224 */ /* 0x000fe400078e0a02 */
[--C-:B------:R-:W-:Y:S01]  /*4730*/  @!P4 IMAD.IADD R80, R80, 0x1, -R238.reuse ;  /* 0x000000015050c824 */ /* 0x100fe200078e0aee */
[C---:B------:R-:W-:Y:S01]  /*4740*/  ISETP.GT.U32.AND P4, PT, R238.reuse, R83, PT ;  /* 0x00000053ee00720c */ /* 0x040fe20003f84070 */
[----:B------:R-:W-:Y:S02]  /*4750*/  IMAD R84, R238, R2, R5 ;  /* 0x00000002ee547224 */ /* 0x000fe400078e0205 */
[----:B------:R-:W-:Y:S01]  /*4760*/  @!P6 IMAD.IADD R81, R81, 0x1, -R238 ;  /* 0x000000015151e824 */ /* 0x000fe200078e0aee */
[----:B------:R-:W-:Y:S01]  /*4770*/  @!P5 IADD3 R78, R78, -R238, RZ ;  /* 0x800000ee4e4ed210 */ /* 0x000fe20007ffe0ff */
[----:B------:R-:W-:Y:S01]  /*4780*/  VIADD R7, R152, 0x56 ;  /* 0x0000005698077836 */ /* 0x000fe20000000000 */
[----:B------:R-:W-:Y:S01]  /*4790*/  ISETP.GT.U32.AND P6, PT, R238, R84, PT ;  /* 0x00000054ee00720c */ /* 0x000fe20003fc4070 */
[----:B------:R-:W-:Y:S01]  /*47a0*/  VIADD R9, R152, 0x58 ;  /* 0x0000005898097836 */ /* 0x000fe20000000000 */
        /* <DEDUP_REMOVED lines=9> */
[----:B------:R-:W-:Y:S01]  /*4840*/  ISETP.GE.AND P4, PT, R6, RZ, PT ;  /* 0x000000ff0600720c */ /* 0x000fe20003f86270 */
[----:B------:R-:W-:Y:S01]  /*4850*/  @!P6 IMAD.IADD R84, R84, 0x1, -R238 ;  /* 0x000000015454e824 */ /* 0x000fe200078e0aee */
[----:B------:R-:W-:Y:S01]  /*4860*/  ISETP.GT.U32.AND P6, PT, R238, R83, PT ;  /* 0x00000053ee00720c */ /* 0x000fe20003fc4070 */
[----:B------:R-:W-:Y:S01]  /*4870*/  IMAD.MOV R3, RZ, RZ, -R2 ;  /* 0x000000ffff037224 */ /* 0x000fe200078e0a02 */
[----:B------:R-:W-:Y:S01]  /*4880*/  @!P5 IADD3 R81, -R81, RZ, RZ ;  /* 0x000000ff5151d210 */ /* 0x000fe20007ffe1ff */
[----:B------:R-:W-:Y:S01]  /*4890*/  IMAD.HI.U32 R2, R0, R5, RZ ;  /* 0x0000000500027227 */ /* 0x000fe200078e00ff */
[----:B------:R-:W-:Y:S02]  /*48a0*/  ISETP.GE.AND P5, PT, R7, RZ, PT ;  /* 0x000000ff0700720c */ /* 0x000fe40003fa6270 */
[----:B------:R-:W-:Y:S01]  /*48b0*/  @!P1 IADD3 R82, R82, -R238, RZ ;  /* 0x800000ee52529210 */ /* 0x000fe20007ffe0ff */
[----:B------:R-:W-:Y:S01]  /*48c0*/  IMAD R85, R238, R3, R85 ;  /* 0x00000003ee557224 */ /* 0x000fe200078e0255 */
[----:B------:R-:W-:Y:S01]  /*48d0*/  ISETP.GE.AND P1, PT, R4, RZ, PT ;  /* 0x000000ff0400720c */ /* 0x000fe20003f26270 */
[----:B------:R-:W-:-:S02]  /*48e0*/  IMAD.MOV R86, RZ, RZ, -R2 ;  /* 0x000000ffff567224 */ /* 0x000fc400078e0a02 */
[----:B------:R-:W-:Y:S01]  /*48f0*/  @!P2 IMAD.MOV R79, RZ, RZ, -R79 ;  /* 0x000000ffff4fa224 */ /* 0x000fe200078e0a4f */
[C---:B------:R-:W-:Y:S01]  /*4900*/  ISETP.GT.U32.AND P2, PT, R238.reuse, R85, PT ;  /* 0x00000055ee00720c */ /* 0x040fe20003f44070 */
[----:B------:R-:W-:Y:S01]  /*4910*/  @!P0 IMAD.MOV R80, RZ, RZ, -R80 ;  /* 0x000000ffff508224 */ /* 0x000fe200078e0a50 */
[C---:B------:R-:W-:Y:S01]  /*4920*/  ISETP.GT.U32.AND P0, PT, R238.reuse, R84, PT ;  /* 0x00000054ee00720c */ /* 0x040fe20003f04070 */
[----:B------:R-:W-:Y:S02]  /*4930*/  IMAD R86, R238, R86, R5 ;  /* 0x00000056ee567224 */ /* 0x000fe400078e0205 */
[----:B------:R-:W-:Y:S02]  /*4940*/  @!P6 IMAD.IADD R83, R83, 0x1, -R238 ;  /* 0x000000015353e824 */ /* 0x000fe400078e0aee */
[----:B------:R-:W-:Y:S01]  /*4950*/  IMAD.HI.U32 R2, R0, R87, RZ ;  /* 0x0000005700027227 */ /* 0x000fe200078e00ff */
[----:B------:R-:W-:-:S03]  /*4960*/  ISETP.GT.U32.AND P6, PT, R238, R86, PT ;  /* 0x00000056ee00720c */ /* 0x000fc60003fc4070 */
[----:B------:R-:W-:Y:S02]  /*4970*/  VIADD R4, R152, 0x59 ;  /* 0x0000005998047836 */ /* 0x000fe40000000000 */
[----:B------:R-:W-:Y:S02]  /*4980*/  IMAD.MOV R2, RZ, RZ, -R2 ;  /* 0x000000ffff027224 */ /* 0x000fe400078e0a02 */
[--C-:B------:R-:W-:Y:S01]  /*4990*/  @!P0 IMAD.IADD R84, R84, 0x1, -R238.reuse ;  /* 0x0000000154548824 */ /* 0x100fe200078e0aee */
[----:B------:R-:W-:Y:S01]  /*49a0*/  IABS R3, R4 ;  /* 0x0000000400037213 */ /* 0x000fe20000000000 */
[--C-:B------:R-:W-:Y:S01]  /*49b0*/  @!P2 IMAD.IADD R85, R85, 0x1, -R238.reuse ;  /* 0x000000015555a824 */ /* 0x100fe200078e0aee */
[----:B------:R-:W-:Y:S01]  /*49c0*/  ISETP.GE.AND P2, PT, R4, RZ, PT ;  /* 0x000000ff0400720c */ /* 0x000fe20003f46270 */
[----:B------:R-:W-:Y:S01]  /*49d0*/  IMAD R87, R238, R2, R87 ;  /* 0x00000002ee577224 */ /* 0x000fe200078e0257 */
[----:B------:R-:W-:Y:S01]  /*49e0*/  IADD3 R4, R152, 0x5a, RZ ;  /* 0x0000005a98047810 */ /* 0x000fe20007ffe0ff */
[----:B------:R-:W-:Y:S01]  /*49f0*/  @!P6 IMAD.IADD R86, R86, 0x1, -R238 ;  /* 0x000000015656e824 */ /* 0x000fe200078e0aee */
[C---:B------:R-:W-:Y:S01]  /*4a00*/  ISETP.GT.U32.AND P6, PT, R238.reuse, R85, PT ;  /* 0x00000055ee00720c */ /* 0x040fe20003fc4070 */
[----:B------:R-:W-:Y:S01]  /*4a10*/  @!P4 IMAD.MOV R84, RZ, RZ, -R84 ;  /* 0x000000ffff54c224 */ /* 0x000fe200078e0a54 */
[----:B------:R-:W-:Y:S01]  /*4a20*/  ISETP.GT.U32.AND P4, PT, R238, R87, PT ;  /* 0x00000057ee00720c */ /* 0x000fe20003f84070 */
[----:B------:R-:W-:Y:S01]  /*4a30*/  IMAD.HI.U32 R2, R0, R3, RZ ;  /* 0x0000000300027227 */ /* 0x000fe200078e00ff */
[----:B------:R-:W-:-:S02]  /*4a40*/  IABS R89, R4 ;  /* 0x0000000400597213 */ /* 0x000fc40000000000 */
[----:B------:R-:W-:Y:S01]  /*4a50*/  ISETP.GE.AND P0, PT, R9, RZ, PT ;  /* 0x000000ff0900720c */ /* 0x000fe20003f06270 */
[----:B------:R-:W-:Y:S01]  /*4a60*/  @!P1 IMAD.MOV R83, RZ, RZ, -R83 ;  /* 0x000000ffff539224 */ /* 0x000fe200078e0a53 */
[----:B------:R-:W-:Y:S01]  /*4a70*/  ISETP.GT.U32.AND P1, PT, R238, R86, PT ;  /* 0x00000056ee00720c */ /* 0x000fe20003f24070 */
[----:B------:R-:W-:Y:S02]  /*4a80*/  IMAD.MOV R2, RZ, RZ, -R2 ;  /* 0x000000ffff027224 */ /* 0x000fe400078e0a02 */
[----:B------:R-:W-:Y:S02]  /*4a90*/  VIADD R6, R152, 0x5b ;  /* 0x0000005b98067836 */ /* 0x000fe40000000000 */
[----:B------:R-:W-:Y:S01]  /*4aa0*/  IMAD R88, R238, R2, R3 ;  /* 0x00000002ee587224 */ /* 0x000fe200078e0203 */
[----:B------:R-:W-:Y:S01]  /*4ab0*/  @!P6 IADD3 R85, R85, -R238, RZ ;  /* 0x800000ee5555e210 */ /* 0x000fe20007ffe0ff */
[----:B------:R-:W-:Y:S01]  /*4ac0*/  @!P3 IMAD.MOV R82, RZ, RZ, -R82 ;  /* 0x000000ffff52b224 */ /* 0x000fe200078e0a52 */
[----:B------:R-:W-:Y:S01]  /*4ad0*/  ISETP.GE.AND P3, PT, R8, RZ, PT ;  /* 0x000000ff0800720c */ /* 0x000fe20003f66270 */
[----:B------:R-:W-:Y:S01]  /*4ae0*/  @!P4 IMAD.IADD R87, R87, 0x1, -R238 ;  /* 0x000000015757c824 */ /* 0x000fe200078e0aee */
[----:B------:R-:W-:Y:S01]  /*4af0*/  IABS R5, R6 ;  /* 0x0000000600057213 */ /* 0x000fe20000000000 */
[----:B------:R-:W-:Y:S01]  /*4b00*/  IMAD.HI.U32 R2, R0, R89, RZ ;  /* 0x0000005900027227 */ /* 0x000fe200078e00ff */
[----:B------:R-:W-:-:S02]  /*4b10*/  ISETP.GT.U32.AND P6, PT, R238, R88, PT ;  /* 0x00000058ee00720c */ /* 0x000fc40003fc4070 */
[----:B------:R-:W-:Y:S01]  /*4b20*/  @!P5 IADD3 R85, -R85, RZ, RZ ;  /* 0x000000ff5555d210 */ /* 0x000fe20007ffe1ff */
[----:B------:R-:W-:Y:S01]  /*4b30*/  @!P1 IMAD.IADD R86, R86, 0x1, -R238 ;  /* 0x0000000156569824 */ /* 0x000fe200078e0aee */
[----:B------:R-:W-:Y:S01]  /*4b40*/  ISETP.GE.AND P1, PT, R4, RZ, PT ;  /* 0x000000ff0400720c */ /* 0x000fe20003f26270 */
[----:B------:R-:W-:Y:S01]  /*4b50*/  IMAD.HI.U32 R3, R0, R5, RZ ;  /* 0x0000000500037227 */ /* 0x000fe200078e00ff */
[----:B------:R-:W-:Y:S02]  /*4b60*/  ISETP.GT.U32.AND P5, PT, R238, R87, PT ;  /* 0x00000057ee00720c */ /* 0x000fe40003fa4070 */
[----:B------:R-:W-:Y:S01]  /*4b70*/  ISETP.GE.AND P4, PT, R6, RZ, PT ;  /* 0x000000ff0600720c */ /* 0x000fe20003f86270 */
[----:B------:R-:W-:Y:S02]  /*4b80*/  IMAD.MOV R4, RZ, RZ, -R2 ;  /* 0x000000ffff047224 */ /* 0x000fe400078e0a02 */
[----:B------:R-:W-:Y:S02]  /*4b90*/  VIADD R8, R152, 0x5c ;  /* 0x0000005c98087836 */ /* 0x000fe40000000000 */
[----:B------:R-:W-:-:S02]  /*4ba0*/  IMAD.MOV R3, RZ, RZ, -R3 ;  /* 0x000000ffff037224 */ /* 0x000fc400078e0a03 */
[C---:B------:R-:W-:Y:S01]  /*4bb0*/  IMAD R89, R238.reuse, R4, R89 ;  /* 0x00000004ee597224 */ /* 0x040fe200078e0259 */
[----:B------:R-:W-:Y:S01]  /*4bc0*/  IABS R91, R8 ;  /* 0x00000008005b7213 */ /* 0x000fe20000000000 */
[----:B------:R-:W-:Y:S02]  /*4bd0*/  IMAD R90, R238, R3, R5 ;  /* 0x00000003ee5a7224 */ /* 0x000fe400078e0205 */
[----:B------:R-:W-:Y:S02]  /*4be0*/  @!P6 IMAD.IADD R88, R88, 0x1, -R238 ;  /* 0x000000015858e824 */ /* 0x000fe400078e0aee */
[----:B------:R-:W-:Y:S01]  /*4bf0*/  @!P3 IMAD.MOV R86, RZ, RZ, -R86 ;  /* 0x000000ffff56b224 */ /* 0x000fe200078e0a56 */
[C---:B------:R-:W-:Y:S01]  /*4c00*/  ISETP.GT.U32.AND P3, PT, R238.reuse, R89, PT ;  /* 0x00000059ee00720c */ /* 0x040fe20003f64070 */
[----:B------:R-:W-:Y:S01]  /*4c10*/  @!P5 IMAD.IADD R87, R87, 0x1, -R238 ;  /* 0x000000015757d824 */ /* 0x000fe200078e0aee */
[----:B------:R-:W-:Y:S01]  /*4c20*/  ISETP.GT.U32.AND P6, PT, R238, R88, PT ;  /* 0x00000058ee00720c */ /* 0x000fe20003fc4070 */
[----:B------:R-:W-:Y:S01]  /*4c30*/  IMAD.HI.U32 R2, R0, R91, RZ ;  /* 0x0000005b00027227 */ /* 0x000fe200078e00ff */
[----:B------:R-:W-:-:S03]  /*4c40*/  ISETP.GT.U32.AND P5, PT, R238, R90, PT ;  /* 0x0000005aee00720c */ /* 0x000fc60003fa4070 */
[----:B------:R-:W-:Y:S02]  /*4c50*/  IMAD.MOV R2, RZ, RZ, -R2 ;  /* 0x000000ffff027224 */ /* 0x000fe400078e0a02 */
[----:B------:R-:W-:Y:S02]  /*4c60*/  VIADD R4, R152, 0x5d ;  /* 0x0000005d98047836 */ /* 0x000fe40000000000 */
[----:B------:R-:W-:Y:S02]  /*4c70*/  IMAD R91, R238, R2, R91 ;  /* 0x00000002ee5b7224 */ /* 0x000fe400078e025b */
[--C-:B------:R-:W-:Y:S01]  /*4c80*/  @!P3 IMAD.IADD R89, R89, 0x1, -R238.reuse ;  /* 0x000000015959b824 */ /* 0x100fe200078e0aee */
[----:B------:R-:W-:Y:S01]  /*4c90*/  IABS R5, R4 ;  /* 0x0000000400057213 */ /* 0x000fe20000000000 */
[----:B------:R-:W-:Y:S01]  /*4ca0*/  VIADD R6, R152, 0x5e ;  /* 0x0000005e98067836 */ /* 0x000fe20000000000 */
[----:B------:R-:W-:Y:S01]  /*4cb0*/  @!P6 IADD3 R88, R88, -R238, RZ ;  /* 0x800000ee5858e210 */ /* 0x000fe20007ffe0ff */
[----:B------:R-:W-:Y:S01]  /*4cc0*/  @!P5 IMAD.IADD R90, R90, 0x1, -R238 ;  /* 0x000000015a5ad824 */ /* 0x000fe200078e0aee */
[----:B------:R-:W-:Y:S01]  /*4cd0*/  ISETP.GT.U32.AND P6, PT, R238, R91, PT ;  /* 0x0000005bee00720c */ /* 0x000fe20003fc4070 */
[----:B------:R-:W-:Y:S01]  /*4ce0*/  IMAD.HI.U32 R2, R0, R5, RZ ;  /* 0x0000000500027227 */ /* 0x000fe200078e00ff */
[----:B------:R-:W-:-:S02]  /*4cf0*/  ISETP.GT.U32.AND P5, PT, R238, R89, PT ;  /* 0x00000059ee00720c */ /* 0x000fc40003fa4070 */
[----:B------:R-:W-:Y:S01]  /*4d00*/  IABS R93, R6 ;  /* 0x00000006005d7213 */ /* 0x000fe20000000000 */
[----:B------:R-:W-:Y:S01]  /*4d10*/  IMAD.MOV R2, RZ, RZ, -R2 ;  /* 0x000000ffff027224 */ /* 0x000fe200078e0a02 */
[----:B------:R-:W-:Y:S01]  /*4d20*/  @!P2 IADD3 R88, -R88, RZ, RZ ;  /* 0x000000ff5858a210 */ /* 0x000fe20007ffe1ff */
[----:B------:R-:W-:Y:S01]  /*4d30*/  VIADD R9, R152, 0x5f ;  /* 0x0000005f98097836 */ /* 0x000fe20000000000 */
[----:B------:R-:W-:Y:S01]  /*4d40*/  ISETP.GE.AND P2, PT, R4, RZ, PT ;  /* 0x000000ff0400720c */ /* 0x000fe20003f46270 */
[----:B------:R-:W-:Y:S01]  /*4d50*/  IMAD R92, R238, R2, R5 ;  /* 0x00000002ee5c7224 */ /* 0x000fe200078e0205 */
[----:B------:R-:W-:Y:S01]  /*4d60*/  ISETP.GE.AND P3, PT, R8, RZ, PT ;  /* 0x000000ff0800720c */ /* 0x000fe20003f66270 */
[----:B------:R-:W-:Y:S01]  /*4d70*/  IMAD.HI.U32 R3, R0, R93, RZ ;  /* 0x0000005d00037227 */ /* 0x000fe200078e00ff */
[----:B------:R-:W-:-:S03]  /*4d80*/  IABS R7, R9 ;  /* 0x0000000900077213 */ /* 0x000fc60000000000 */
[--C-:B------:R-:W-:Y:S01]  /*4d90*/  @!P6 IMAD.IADD R91, R91, 0x1, -R238.reuse ;  /* 0x000000015b5be824 */ /* 0x100fe200078e0aee */
[C---:B------:R-:W-:Y:S01]  /*4da0*/  ISETP.GT.U32.AND P6, PT, R238.reuse, R90, PT ;  /* 0x0000005aee00720c */ /* 0x040fe20003fc4070 */
[----:B------:R-:W-:Y:S01]  /*4db0*/  @!P5 IMAD.IADD R89, R89, 0x1, -R238 ;  /* 0x000000015959d824 */ /* 0x000fe200078e0aee */
[C---:B------:R-:W-:Y:S01]  /*4dc0*/  ISETP.GT.U32.AND P5, PT, R238.reuse, R92, PT ;  /* 0x0000005cee00720c */ /* 0x040fe20003fa4070 */
[----:B------:R-:W-:Y:S02]  /*4dd0*/  IMAD.MOV R3, RZ, RZ, -R3 ;  /* 0x000000ffff037224 */ /* 0x000fe400078e0a03 */
[----:B------:R-:W-:Y:S01]  /*4de0*/  @!P0 IMAD.MOV R87, RZ, RZ, -R87 ;  /* 0x000000ffff578224 */ /* 0x000fe200078e0a57 */
[C---:B------:R-:W-:Y:S01]  /*4df0*/  ISETP.GT.U32.AND P0, PT, R238.reuse, R91, PT ;  /* 0x0000005bee00720c */ /* 0x040fe20003f04070 */
[----:B------:R-:W-:Y:S02]  /*4e00*/  IMAD R93, R238, R3, R93 ;  /* 0x00000003ee5d7224 */ /* 0x000fe400078e025d */
[----:B------:R-:W-:-:S04]  /*4e10*/  IMAD.HI.U32 R3, R0, R95, RZ ;  /* 0x0000005f00037227 */ /* 0x000fc800078e00ff */
[----:B------:R-:W-:Y:S02]  /*4e20*/  IMAD.MOV R3, RZ, RZ, -R3 ;  /* 0x000000ffff037224 */ /* 0x000fe400078e0a03 */
[--C-:B------:R-:W-:Y:S01]  /*4e30*/  @!P6 IMAD.IADD R90, R90, 0x1, -R238.reuse ;  /* 0x000000015a5ae824 */ /* 0x100fe200078e0aee */
[C---:B------:R-:W-:Y:S01]  /*4e40*/  ISETP.GT.U32.AND P6, PT, R238.reuse, R93, PT ;  /* 0x0000005dee00720c */ /* 0x040fe20003fc4070 */
[----:B------:R-:W-:Y:S02]  /*4e50*/  IMAD R95, R238, R3, R95 ;  /* 0x00000003ee5f7224 */ /* 0x000fe400078e025f */
[----:B------:R-:W-:Y:S02]  /*4e60*/  @!P5 IMAD.IADD R92, R92, 0x1, -R238 ;  /* 0x000000015c5cd824 */ /* 0x000fe400078e0aee */
[----:B------:R-:W-:Y:S02]  /*4e70*/  VIADD R5, R152, 0x61 ;  /* 0x0000006198057836 */ /* 0x000fe40000000000 */
[----:B------:R-:W-:Y:S01]  /*4e80*/  @!P1 IMAD.MOV R89, RZ, RZ, -R89 ;  /* 0x000000ffff599224 */ /* 0x000fe200078e0a59 */
[C---:B------:R-:W-:Y:S01]  /*4e90*/  ISETP.GT.U32.AND P1, PT, R238.reuse, R92, PT ;  /* 0x0000005cee00720c */ /* 0x040fe20003f24070 */
[----:B------:R-:W-:Y:S01]  /*4ea0*/  @!P4 IMAD.MOV R90, RZ, RZ, -R90 ;  /* 0x000000ffff5ac224 */ /* 0x000fe200078e0a5a */
[----:B------:R-:W-:Y:S01]  /*4eb0*/  ISETP.GT.U32.AND P4, PT, R238, R95, PT ;  /* 0x0000005fee00720c */ /* 0x000fe20003f84070 */
[----:B------:R-:W-:Y:S01]  /*4ec0*/  IMAD.HI.U32 R2, R0, R7, RZ ;  /* 0x0000000700027227 */ /* 0x000fe200078e00ff */
[----:B------:R-:W-:-:S03]  /*4ed0*/  IABS R4, R5 ;  /* 0x0000000500047213 */ /* 0x000fc60000000000 */
[----:B------:R-:W-:Y:S02]  /*4ee0*/  IMAD.MOV R2, RZ, RZ, -R2 ;  /* 0x000000ffff027224 */ /* 0x000fe400078e0a02 */
[----:B------:R-:W-:Y:S02]  /*4ef0*/  IMAD.MOV.U32 R3, RZ, RZ, R4 ;  /* 0x000000ffff037224 */ /* 0x000fe400078e0004 */
[----:B------:R-:W-:Y:S01]  /*4f00*/  @!P0 IMAD.IADD R91, R91, 0x1, -R238 ;  /* 0x000000015b5b8824 */ /* 0x000fe200078e0aee */
[----:B------:R-:W-:Y:S01]  /*4f10*/  ISETP.GE.AND P0, PT, R6, RZ, PT ;  /* 0x000000ff0600720c */ /* 0x000fe20003f06270 */
[----:B------:R-:W-:Y:S01]  /*4f20*/  IMAD R94, R238, R2, R7 ;  /* 0x00000002ee5e7224 */ /* 0x000fe200078e0207 */
[----:B------:R-:W-:Y:S01]  /*4f30*/  IADD3 R6, R152, 0x62, RZ ;  /* 0x0000006298067810 */ /* 0x000fe20007ffe0ff */
[----:B------:R-:W-:-:S03]  /*4f40*/  IMAD.HI.U32 R2, R0, R3, RZ ;  /* 0x0000000300027227 */ /* 0x000fc600078e00ff */
[----:B------:R-:W-:Y:S01]  /*4f50*/  IABS R97, R6 ;  /* 0x0000000600617213 */ /* 0x000fe20000000000 */
[--C-:B------:R-:W-:Y:S01]  /*4f60*/  @!P6 IMAD.IADD R93, R93, 0x1, -R238.reuse ;  /* 0x000000015d5de824 */ /* 0x100fe200078e0aee */
[----:B------:R-:W-:Y:S01]  /*4f70*/  ISETP.GT.U32.AND P5, PT, R238, R94, PT ;  /* 0x0000005eee00720c */ /* 0x000fe20003fa4070 */
[--C-:B------:R-:W-:Y:S01]  /*4f80*/  @!P1 IMAD.IADD R92, R92, 0x1, -R238.reuse ;  /* 0x000000015c5c9824 */ /* 0x100fe200078e0aee */
[----:B------:R-:W-:Y:S01]  /*4f90*/  ISETP.GE.AND P1, PT, R10, RZ, PT ;  /* 0x000000ff0a00720c */ /* 0x000fe20003f26270 */
[----:B------:R-:W-:Y:S01]  /*4fa0*/  @!P4 IMAD.IADD R95, R95, 0x1, -R238 ;  /* 0x000000015f5fc824 */ /* 0x000fe200078e0aee */
[C---:B------:R-:W-:Y:S01]  /*4fb0*/  ISETP.GT.U32.AND P6, PT, R238.reuse, R93, PT ;  /* 0x0000005dee00720c */ /* 0x040fe20003fc4070 */
[----:B------:R-:W-:Y:S01]  /*4fc0*/  IMAD.MOV R2, RZ, RZ, -R2 ;  /* 0x000000ffff027224 */ /* 0x000fe200078e0a02 */
[----:B------:R-:W-:Y:S01]  /*4fd0*/  ISETP.GE.AND P4, PT, R5, RZ, PT ;  /* 0x000000ff0500720c */ /* 0x000fe20003f86270 */
[----:B------:R-:W-:Y:S01]  /*4fe0*/  @!P2 IMAD.MOV R92, RZ, RZ, -R92 ;  /* 0x000000ffff5ca224 */ /* 0x000fe200078e0a5c */
[C---:B------:R-:W-:Y:S01]  /*4ff0*/  ISETP.GT.U32.AND P2, PT, R238.reuse, R95, PT ;  /* 0x0000005fee00720c */ /* 0x040fe20003f44070 */
[----:B------:R-:W-:-:S02]  /*5000*/  IMAD R96, R238, R2, R3 ;  /* 0x00000002ee607224 */ /* 0x000fc400078e0203 */
[----:B------:R-:W-:Y:S02]  /*5010*/  IMAD.HI.U32 R2, R0, R97, RZ ;  /* 0x0000006100027227 */ /* 0x000fe400078e00ff */
[----:B------:R-:W-:Y:S02]  /*5020*/  @!P5 IADD3 R94, R94, -R238, RZ ;  /* 0x800000ee5e5ed210 */ /* 0x000fe40007ffe0ff */
[----:B------:R-:W-:Y:S02]  /*5030*/  IMAD.MOV R2, RZ, RZ, -R2 ;  /* 0x000000ffff027224 */ /* 0x000fe400078e0a02 */
[--C-:B------:R-:W-:Y:S01]  /*5040*/  @!P6 IMAD.IADD R93, R93, 0x1, -R238.reuse ;  /* 0x000000015d5de824 */ /* 0x100fe200078e0aee */
[C---:B------:R-:W-:Y:S01]  /*5050*/  ISETP.GT.U32.AND P6, PT, R238.reuse, R96, PT ;  /* 0x00000060ee00720c */ /* 0x040fe20003fc4070 */
[C---:B------:R-:W-:Y:S01]  /*5060*/  IMAD R97, R238.reuse, R2, R97 ;  /* 0x00000002ee617224 */ /* 0x040fe200078e0261 */
[----:B------:R-:W-:Y:S01]  /*5070*/  ISETP.GT.U32.AND P5, PT, R238, R94, PT ;  /* 0x0000005eee00720c */ /* 0x000fe20003fa4070 */
[----:B------:R-:W-:Y:S01]  /*5080*/  @!P3 IMAD.MOV R91, RZ, RZ, -R91 ;  /* 0x000000ffff5bb224 */ /* 0x000fe200078e0a5b */
[----:B------:R-:W-:Y:S01]  /*5090*/  @!P2 IADD3 R95, R95, -R238, RZ ;  /* 0x800000ee5f5fa210 */ /* 0x000fe20007ffe0ff */
[----:B------:R-:W-:Y:S01]  /*50a0*/  VIADD R2, R152, 0x63 ;  /* 0x0000006398027836 */ /* 0x000fe20000000000 */
[----:B------:R-:W-:Y:S01]  /*50b0*/  ISETP.GT.U32.AND P2, PT, R238, R97, PT ;  /* 0x00000061ee00720c */ /* 0x000fe20003f44070 */
[C---:B------:R-:W-:Y:S01]  /*50c0*/  VIADD R4, R152.reuse, 0x65 ;  /* 0x0000006598047836 */ /* 0x040fe20000000000 */
[----:B------:R-:W-:Y:S01]  /*50d0*/  ISETP.GE.AND P3, PT, R9, RZ, PT ;  /* 0x000000ff0900720c */ /* 0x000fe20003f66270 */
[----:B------:R-:W-:Y:S01]  /*50e0*/  VIADD R3, R152, 0x64 ;  /* 0x0000006498037836 */ /* 0x000fe20000000000 */
[----:B------:R-:W-:Y:S01]  /*50f0*/  IABS R5, R2 ;  /* 0x0000000200057213 */ /* 0x000fe20000000000 */
[----:B------:R-:W-:Y:S01]  /*5100*/  @!P0 IMAD.MOV R93, RZ, RZ, -R93 ;  /* 0x000000ffff5d8224 */ /* 0x000fe200078e0a5d */
[----:B------:R-:W-:Y:S01]  /*5110*/  IABS R7, R4 ;  /* 0x0000000400077213 */ /* 0x000fe20000000000 */
[----:B------:R-:W-:Y:S01]  /*5120*/  @!P6 IMAD.IADD R96, R96, 0x1, -R238 ;  /* 0x000000016060e824 */ /* 0x000fe200078e0aee */
[----:B------:R-:W-:Y:S01]  /*5130*/  ISETP.GE.AND P0, PT, R2, RZ, PT ;  /* 0x000000ff0200720c */ /* 0x000fe20003f06270 */
[----:B------:R-:W-:Y:S01]  /*5140*/  IMAD.HI.U32 R2, R0, R5, RZ ;  /* 0x0000000500027227 */ /* 0x000fe200078e00ff */
[----:B------:R-:W-:-:S02]  /*5150*/  @!P5 IADD3 R94, R94, -R238, RZ ;  /* 0x800000ee5e5ed210 */ /* 0x000fc40007ffe0ff */
[----:B------:R-:W-:Y:S01]  /*5160*/  ISETP.GT.U32.AND P6, PT, R238, R96, PT ;  /* 0x00000060ee00720c */ /* 0x000fe20003fc4070 */
[----:B------:R-:W-:Y:S01]  /*5170*/  @!P2 IMAD.IADD R97, R97, 0x1, -R238 ;  /* 0x000000016161a824 */ /* 0x000fe200078e0aee */
[----:B------:R-:W-:Y:S01]  /*5180*/  IABS R99, R3 ;  /* 0x0000000300637213 */ /* 0x000fe20000000000 */
[----:B------:R-:W-:Y:S01]  /*5190*/  @!P3 IMAD.MOV R94, RZ, RZ, -R94 ;  /* 0x000000ffff5eb224 */ /* 0x000fe200078e0a5e */
[----:B------:R-:W-:Y:S01]  /*51a0*/  ISETP.GE.AND P3, PT, R3, RZ, PT ;  /* 0x000000ff0300720c */ /* 0x000fe20003f66270 */
[----:B------:R-:W-:Y:S01]  /*51b0*/  IMAD.HI.U32 R3, R0, R7, RZ ;  /* 0x0000000700037227 */ /* 0x000fe200078e00ff */
[----:B------:R-:W-:Y:S02]  /*51c0*/  ISETP.GT.U32.AND P2, PT, R238, R97, PT ;  /* 0x00000061ee00720c */ /* 0x000fe40003f44070 */
[----:B------:R-:W-:Y:S01]  /*51d0*/  ISETP.GE.AND P5, PT, R6, RZ, PT ;  /* 0x000000ff0600720c */ /* 0x000fe20003fa6270 */
[----:B------:R-:W-:Y:S01]  /*51e0*/  IMAD.MOV R98, RZ, RZ, -R2 ;  /* 0x000000ffff627224 */ /* 0x000fe200078e0a02 */
[----:B------:R-:W-:Y:S01]  /*51f0*/  IADD3 R3, -R3, RZ, RZ ;  /* 0x000000ff03037210 */ /* 0x000fe20007ffe1ff */
[----:B------:R-:W-:-:S04]  /*5200*/  IMAD.HI.U32 R2, R0, R99, RZ ;  /* 0x0000006300027227 */ /* 0x000fc800078e00ff */
[--C-:B------:R-:W-:Y:S02]  /*5210*/  @!P6 IMAD.IADD R96, R96, 0x1, -R238.reuse ;  /* 0x000000016060e824 */ /* 0x100fe400078e0aee */
[C---:B------:R-:W-:Y:S02]  /*5220*/  IMAD R98, R238.reuse, R98, R5 ;  /* 0x00000062ee627224 */ /* 0x040fe400078e0205 */
[----:B------:R-:W-:Y:S02]  /*5230*/  @!P2 IMAD.IADD R97, R97, 0x1, -R238 ;  /* 0x000000016161a824 */ /* 0x000fe400078e0aee */
[C---:B------:R-:W-:Y:S02]  /*5240*/  IMAD R100, R238.reuse, R3, R7 ;  /* 0x00000003ee647224 */ /* 0x040fe400078e0207 */
[----:B------:R-:W-:Y:S01]  /*5250*/  @!P4 IMAD.MOV R96, RZ, RZ, -R96 ;  /* 0x000000ffff60c224 */ /* 0x000fe200078e0a60 */
[C---:B------:R-:W-:Y:S01]  /*5260*/  ISETP.GT.U32.AND P4, PT, R238.reuse, R98, PT ;  /* 0x00000062ee00720c */ /* 0x040fe20003f84070 */
[----:B------:R-:W-:Y:S01]  /*5270*/  @!P5 IMAD.MOV R97, RZ, RZ, -R97 ;  /* 0x000000ffff61d224 */ /* 0x000fe200078e0a61 */
[----:B------:R-:W-:Y:S01]  /*5280*/  ISETP.GT.U32.AND P5, PT, R238, R100, PT ;  /* 0x00000064ee00720c */ /* 0x000fe20003fa4070 */
[----:B------:R-:W-:Y:S01]  /*5290*/  @!P1 IMAD.MOV R95, RZ, RZ, -R95 ;  /* 0x000000ffff5f9224 */ /* 0x000fe200078e0a5f */
[----:B------:R-:W-:Y:S01]  /*52a0*/  ISETP.GE.AND P1, PT, R4, RZ, PT ;  /* 0x000000ff0400720c */ /* 0x000fe20003f26270 */
[----:B------:R-:W-:-:S02]  /*52b0*/  VIADD R6, R152, 0x66 ;  /* 0x0000006698067836 */ /* 0x000fc40000000000 */
[----:B------:R-:W-:Y:S02]  /*52c0*/  IMAD.MOV R4, RZ, RZ, -R2 ;  /* 0x000000ffff047224 */ /* 0x000fe400078e0a02 */
[----:B------:R-:W-:Y:S01]  /*52d0*/  VIADD R8, R152, 0x68 ;  /* 0x0000006898087836 */ /* 0x000fe20000000000 */
[----:B------:R-:W-:Y:S01]  /*52e0*/  IABS R101, R6 ;  /* 0x0000000600657213 */ /* 0x000fe20000000000 */
[----:B------:R-:W-:Y:S01]  /*52f0*/  IMAD R99, R238, R4, R99 ;  /* 0x00000004ee637224 */ /* 0x000fe200078e0263 */
[----:B------:R-:W-:Y:S01]  /*5300*/  ISETP.GE.AND P6, PT, R6, RZ, PT ;  /* 0x000000ff0600720c */ /* 0x000fe20003fc6270 */
[----:B------:R-:W-:Y:S01]  /*5310*/  VIADD R6, R152, 0x67 ;  /* 0x0000006798067836 */ /* 0x000fe20000000000 */
[----:B------:R-:W-:Y:S01]  /*5320*/  @!P4 IADD3 R98, R98, -R238, RZ ;  /* 0x800000ee6262c210 */ /* 0x000fe20007ffe0ff */
[----:B------:R-:W-:Y:S01]  /*5330*/  @!P5 IMAD.IADD R100, R100, 0x1, -R238 ;  /* 0x000000016464d824 */ /* 0x000fe200078e0aee */
[----:B------:R-:W-:Y:S01]  /*5340*/  ISETP.GT.U32.AND P2, PT, R238, R99, PT ;  /* 0x00000063ee00720c */ /* 0x000fe20003f44070 */
[----:B------:R-:W-:Y:S01]  /*5350*/  IMAD.HI.U32 R2, R0, R101, RZ ;  /* 0x0000006500027227 */ /* 0x000fe200078e00ff */
[----:B------:R-:W-:-:S02]  /*5360*/  IABS R103, R8 ;  /* 0x0000000800677213 */ /* 0x000fc40000000000 */
[C---:B------:R-:W-:Y:S01]  /*5370*/  ISETP.GT.U32.AND P4, PT, R238.reuse, R98, PT ;  /* 0x00000062ee00720c */ /* 0x040fe20003f84070 */
[----:B------:R-:W-:Y:S01]  /*5380*/  IMAD.MOV R2, RZ, RZ, -R2 ;  /* 0x000000ffff027224 */ /* 0x000fe200078e0a02 */
[----:B------:R-:W-:Y:S01]  /*5390*/  ISETP.GT.U32.AND P5, PT, R238, R100, PT ;  /* 0x00000064ee00720c */ /* 0x000fe20003fa4070 */
[----:B------:R-:W-:Y:S01]  /*53a0*/  IMAD.HI.U32 R3, R0, R103, RZ ;  /* 0x0000006700037227 */ /* 0x000fe200078e00ff */
[----:B------:R-:W-:-:S03]  /*53b0*/  IABS R5, R6 ;  /* 0x0000000600057213 */ /* 0x000fc60000000000 */
[----:B------:R-:W-:Y:S02]  /*53c0*/  IMAD R101, R238, R2, R101 ;  /* 0x00000002ee657224 */ /* 0x000fe400078e0265 */
[----:B------:R-:W-:Y:S02]  /*53d0*/  IMAD.MOV R3, RZ, RZ, -R3 ;  /* 0x000000ffff037224 */ /* 0x000fe400078e0a03 */
[----:B------:R-:W-:Y:S02]  /*53e0*/  VIADD R9, R152, 0x69 ;  /* 0x0000006998097836 */ /* 0x000fe40000000000 */
[----:B------:R-:W-:Y:S01]  /*53f0*/  @!P2 IMAD.IADD R99, R99, 0x1, -R238 ;  /* 0x000000016363a824 */ /* 0x000fe200078e0aee */
[----:B------:R-:W-:Y:S01]  /*5400*/  @!P4 IADD3 R98, R98, -R238, RZ ;  /* 0x800000ee6262c210 */ /* 0x000fe20007ffe0ff */
[----:B------:R-:W-:Y:S01]  /*5410*/  IMAD.HI.U32 R2, R0, R5, RZ ;  /* 0x0000000500027227 */ /* 0x000fe200078e00ff */
[C---:B------:R-:W-:Y:S02]  /*5420*/  ISETP.GT.U32.AND P4, PT, R238.reuse, R101, PT ;  /* 0x00000065ee00720c */ /* 0x040fe40003f84070 */
[----:B------:R-:W-:Y:S01]  /*5430*/  IABS R4, R9 ;  /* 0x0000000900047213 */ /* 0x000fe20000000000 */
[C---:B------:R-:W-:Y:S01]  /*5440*/  IMAD R103, R238.reuse, R3, R103 ;  /* 0x00000003ee677224 */ /* 0x040fe200078e0267 */
[----:B------:R-:W-:Y:S01]  /*5450*/  ISETP.GT.U32.AND P2, PT, R238, R99, PT ;  /* 0x00000063ee00720c */ /* 0x000fe20003f44070 */
[----:B------:R-:W-:-:S02]  /*5460*/  IMAD.MOV R2, RZ, RZ, -R2 ;  /* 0x000000ffff027224 */ /* 0x000fc400078e0a02 */
[----:B------:R-:W-:Y:S01]  /*5470*/  @!P5 IMAD.IADD R100, R100, 0x1, -R238 ;  /* 0x000000016464d824 */ /* 0x000fe200078e0aee */
[C---:B------:R-:W-:Y:S01]  /*5480*/  ISETP.GT.U32.AND P5, PT, R238.reuse, R103, PT ;  /* 0x00000067ee00720c */ /* 0x040fe20003fa4070 */
[----:B------:R-:W-:Y:S02]  /*5490*/  IMAD R102, R238, R2, R5 ;  /* 0x00000002ee667224 */ /* 0x000fe400078e0205 */
[----:B------:R-:W-:Y:S01]  /*54a0*/  IMAD.MOV.U32 R5, RZ, RZ, R4 ;  /* 0x000000ffff057224 */ /* 0x000fe200078e0004 */
[----:B------:R-:W-:Y:S01]  /*54b0*/  @!P1 IADD3 R100, -R100, RZ, RZ ;  /* 0x000000ff64649210 */ /* 0x000fe20007ffe1ff */
[----:B------:R-:W-:Y:S01]  /*54c0*/  VIADD R10, R152, 0x6a ;  /* 0x0000006a980a7836 */ /* 0x000fe20000000000 */
[----:B------:R-:W-:Y:S01]  /*54d0*/  ISETP.GE.AND P1, PT, R9, RZ, PT ;  /* 0x000000ff0900720c */ /* 0x000fe20003f26270 */
[----:B------:R-:W-:-:S03]  /*54e0*/  IMAD.HI.U32 R2, R0, R5, RZ ;  /* 0x0000000500027227 */ /* 0x000fc600078e00ff */
[----:B------:R-:W-:Y:S01]  /*54f0*/  IABS R105, R10 ;  /* 0x0000000a00697213 */ /* 0x000fe20000000000 */
[----:B------:R-:W-:Y:S01]  /*5500*/  VIADD R4, R152, 0x6b ;  /* 0x0000006b98047836 */ /* 0x000fe20000000000 */
[----:B------:R-:W-:Y:S01]  /*5510*/  IADD3 R2, -R2, RZ, RZ ;  /* 0x000000ff02027210 */ /* 0x000fe20007ffe1ff */
[--C-:B------:R-:W-:Y:S01]  /*5520*/  @!P4 IMAD.IADD R101, R101, 0x1, -R238.reuse ;  /* 0x000000016565c824 */ /* 0x100fe200078e0aee */
[----:B------:R-:W-:Y:S01]  /*5530*/  ISETP.GE.AND P4, PT, R6, RZ, PT ;  /* 0x000000ff0600720c */ /* 0x000fe20003f86270 */
[----:B------:R-:W-:Y:S01]  /*5540*/  @!P2 IMAD.IADD R99, R99, 0x1, -R238 ;  /* 0x000000016363a824 */ /* 0x000fe200078e0aee */
[C---:B------:R-:W-:Y:S01]  /*5550*/  ISETP.GT.U32.AND P2, PT, R238.reuse, R102, PT ;  /* 0x00000066ee00720c */ /* 0x040fe20003f44070 */
[----:B------:R-:W-:Y:S01]  /*5560*/  @!P0 IMAD.MOV R98, RZ, RZ, -R98 ;  /* 0x000000ffff628224 */ /* 0x000fe200078e0a62 */
[----:B------:R-:W-:Y:S01]  /*5570*/  IABS R7, R4 ;  /* 0x0000000400077213 */ /* 0x000fe20000000000 */
[----:B------:R-:W-:Y:S01]  /*5580*/  @!P5 IMAD.IADD R103, R103, 0x1, -R238 ;  /* 0x000000016767d824 */ /* 0x000fe200078e0aee */
[C---:B------:R-:W-:Y:S01]  /*5590*/  ISETP.GT.U32.AND P0, PT, R238.reuse, R101, PT ;  /* 0x00000065ee00720c */ /* 0x040fe20003f04070 */
[----:B------:R-:W-:-:S02]  /*55a0*/  IMAD R104, R238, R2, R5 ;  /* 0x00000002ee687224 */ /* 0x000fc400078e0205 */
[----:B------:R-:W-:Y:S01]  /*55b0*/  IMAD.HI.U32 R3, R0, R105, RZ ;  /* 0x0000006900037227 */ /* 0x000fe200078e00ff */
[----:B------:R-:W-:-:S03]  /*55c0*/  ISETP.GT.U32.AND P5, PT, R238, R103, PT ;  /* 0x00000067ee00720c */ /* 0x000fc60003fa4070 */
[----:B------:R-:W-:-:S04]  /*55d0*/  IMAD.HI.U32 R2, R0, R7, RZ ;  /* 0x0000000700027227 */ /* 0x000fc800078e00ff */
[----:B------:R-:W-:Y:S02]  /*55e0*/  IMAD.MOV R3, RZ, RZ, -R3 ;  /* 0x000000ffff037224 */ /* 0x000fe400078e0a03 */
[----:B------:R-:W-:Y:S02]  /*55f0*/  IMAD.MOV R2, RZ, RZ, -R2 ;  /* 0x000000ffff027224 */ /* 0x000fe400078e0a02 */
[--C-:B------:R-:W-:Y:S01]  /*5600*/  @!P2 IMAD.IADD R102, R102, 0x1, -R238.reuse ;  /* 0x000000016666a824 */ /* 0x100fe200078e0aee */
[----:B------:R-:W-:Y:S01]  /*5610*/  ISETP.GE.AND P2, PT, R8, RZ, PT ;  /* 0x000000ff0800720c */ /* 0x000fe20003f46270 */
[C---:B------:R-:W-:Y:S02]  /*5620*/  IMAD R105, R238.reuse, R3, R105 ;  /* 0x00000003ee697224 */ /* 0x040fe400078e0269 */
[----:B------:R-:W-:Y:S01]  /*5630*/  @!P0 IMAD.IADD R101, R101, 0x1, -R238 ;  /* 0x0000000165658824 */ /* 0x000fe200078e0aee */
[C---:B------:R-:W-:Y:S01]  /*5640*/  ISETP.GT.U32.AND P0, PT, R238.reuse, R104, PT ;  /* 0x00000068ee00720c */ /* 0x040fe20003f04070 */
[----:B------:R-:W-:-:S02]  /*5650*/  IMAD R106, R238, R2, R7 ;  /* 0x00000002ee6a7224 */ /* 0x000fc400078e0207 */
[----:B------:R-:W-:Y:S01]  /*5660*/  @!P3 IMAD.MOV R99, RZ, RZ, -R99 ;  /* 0x000000ffff63b224 */ /* 0x000fe200078e0a63 */
[C---:B------:R-:W-:Y:S01]  /*5670*/  ISETP.GT.U32.AND P3, PT, R238.reuse, R102, PT ;  /* 0x00000066ee00720c */ /* 0x040fe20003f64070 */
[----:B------:R-:W-:Y:S01]  /*5680*/  @!P6 IMAD.MOV R101, RZ, RZ, -R101 ;  /* 0x000000ffff65e224 */ /* 0x000fe200078e0a65 */
[C---:B------:R-:W-:Y:S01]  /*5690*/  ISETP.GT.U32.AND P6, PT, R238.reuse, R105, PT ;  /* 0x00000069ee00720c */ /* 0x040fe20003fc4070 */
[--C-:B------:R-:W-:Y:S01]  /*56a0*/  @!P5 IMAD.IADD R103, R103, 0x1, -R238.reuse ;  /* 0x000000016767d824 */ /* 0x100fe200078e0aee */
[----:B------:R-:W-:Y:S01]  /*56b0*/  ISETP.GT.U32.AND P5, PT, R238, R106, PT ;  /* 0x0000006aee00720c */ /* 0x000fe20003fa4070 */
[C---:B------:R-:W-:Y:S02]  /*56c0*/  VIADD R6, R152.reuse, 0x6c ;  /* 0x0000006c98067836 */ /* 0x040fe40000000000 */
[----:B------:R-:W-:Y:S02]  /*56d0*/  VIADD R8, R152, 0x6d ;  /* 0x0000006d98087836 */ /* 0x000fe40000000000 */
[--C-:B------:R-:W-:Y:S01]  /*56e0*/  @!P0 IMAD.IADD R104, R104, 0x1, -R238.reuse ;  /* 0x0000000168688824 */ /* 0x100fe200078e0aee */
[----:B------:R-:W-:Y:S01]  /*56f0*/  IABS R107, R6 ;  /* 0x00000006006b7213 */ /* 0x000fe20000000000 */
[----:B------:R-:W-:Y:S01]  /*5700*/  VIADD R9, R152, 0x6f ;  /* 0x0000006f98097836 */ /* 0x000fe20000000000 */
[----:B------:R-:W-:Y:S01]  /*5710*/  IABS R5, R8 ;  /* 0x0000000800057213 */ /* 0x000fe20000000000 */
[--C-:B------:R-:W-:Y:S01]  /*5720*/  @!P3 IMAD.IADD R102, R102, 0x1, -R238.reuse ;  /* 0x000000016666b824 */ /* 0x100fe200078e0aee */
[----:B------:R-:W-:Y:S01]  /*5730*/  ISETP.GE.AND P0, PT, R4, RZ, PT ;  /* 0x000000ff0400720c */ /* 0x000fe20003f06270 */
[--C-:B------:R-:W-:Y:S01]  /*5740*/  @!P6 IMAD.IADD R105, R105, 0x1, -R238.reuse ;  /* 0x000000016969e824 */ /* 0x100fe200078e0aee */
[----:B------:R-:W-:Y:S01]  /*5750*/  ISETP.GT.U32.AND P6, PT, R238, R104, PT ;  /* 0x00000068ee00720c */ /* 0x000fe20003fc4070 */
[----:B------:R-:W-:Y:S01]  /*5760*/  @!P5 IMAD.IADD R106, R106, 0x1, -R238 ;  /* 0x000000016a6ad824 */ /* 0x000fe200078e0aee */
[----:B------:R-:W-:Y:S01]  /*5770*/  IADD3 R4, R152, 0x6e, RZ ;  /* 0x0000006e98047810 */ /* 0x000fe20007ffe0ff */
[----:B------:R-:W-:Y:S01]  /*5780*/  IMAD.HI.U32 R2, R0, R107, RZ ;  /* 0x0000006b00027227 */ /* 0x000fe200078e00ff */
[----:B------:R-:W-:-:S02]  /*5790*/  ISETP.GT.U32.AND P5, PT, R238, R105, PT ;  /* 0x00000069ee00720c */ /* 0x000fc40003fa4070 */
[----:B------:R-:W-:Y:S01]  /*57a0*/  IABS R109, R4 ;  /* 0x00000004006d7213 */ /* 0x000fe20000000000 */
[----:B------:R-:W-:Y:S01]  /*57b0*/  @!P4 IMAD.MOV R102, RZ, RZ, -R102 ;  /* 0x000000ffff66c224 */ /* 0x000fe200078e0a66 */
[----:B------:R-:W-:Y:S01]  /*57c0*/  ISETP.GT.U32.AND P4, PT, R238, R106, PT ;  /* 0x0000006aee00720c */ /* 0x000fe20003f84070 */
[----:B------:R-:W-:Y:S01]  /*57d0*/  IMAD.MOV R3, RZ, RZ, -R2 ;  /* 0x000000ffff037224 */ /* 0x000fe200078e0a02 */
[----:B------:R-:W-:Y:S01]  /*57e0*/  IABS R7, R9 ;  /* 0x0000000900077213 */ /* 0x000fe20000000000 */
[----:B------:R-:W-:Y:S01]  /*57f0*/  IMAD.HI.U32 R2, R0, R5, RZ ;  /* 0x0000000500027227 */ /* 0x000fe200078e00ff */
[----:B------:R-:W-:Y:S02]  /*5800*/  ISETP.GE.AND P3, PT, R10, RZ, PT ;  /* 0x000000ff0a00720c */ /* 0x000fe40003f66270 */
[----:B------:R-:W-:Y:S01]  /*5810*/  @!P6 IADD3 R104, R104, -R238, RZ ;  /* 0x800000ee6868e210 */ /* 0x000fe20007ffe0ff */
[----:B------:R-:W-:Y:S02]  /*5820*/  IMAD R107, R238, R3, R107 ;  /* 0x00000003ee6b7224 */ /* 0x000fe400078e026b */
[----:B------:R-:W-:-:S02]  /*5830*/  IMAD.MOV R2, RZ, RZ, -R2 ;  /* 0x000000ffff027224 */ /* 0x000fc400078e0a02 */
[--C-:B------:R-:W-:Y:S01]  /*5840*/  @!P5 IMAD.IADD R105, R105, 0x1, -R238.reuse ;  /* 0x000000016969d824 */ /* 0x100fe200078e0aee */
[C---:B------:R-:W-:Y:S01]  /*5850*/  ISETP.GT.U32.AND P6, PT, R238.reuse, R107, PT ;  /* 0x0000006bee00720c */ /* 0x040fe20003fc4070 */
[----:B------:R-:W-:Y:S01]  /*5860*/  IMAD R108, R238, R2, R5 ;  /* 0x00000002ee6c7224 */ /* 0x000fe200078e0205 */
[----:B------:R-:W-:Y:S01]  /*5870*/  ISETP.GE.AND P5, PT, R6, RZ, PT ;  /* 0x000000ff0600720c */ /* 0x000fe20003fa6270 */
[----:B------:R-:W-:Y:S02]  /*5880*/  @!P4 IMAD.IADD R106, R106, 0x1, -R238 ;  /* 0x000000016a6ac824 */ /* 0x000fe400078e0aee */
[----:B------:R-:W-:Y:S01]  /*5890*/  VIADD R6, R152, 0x70 ;  /* 0x0000007098067836 */ /* 0x000fe20000000000 */
[----:B------:R-:W-:Y:S01]  /*58a0*/  ISETP.GT.U32.AND P4, PT, R238, R108, PT ;  /* 0x0000006cee00720c */ /* 0x000fe20003f84070 */
[----:B------:R-:W-:-:S03]  /*58b0*/  IMAD.HI.U32 R2, R0, R109, RZ ;  /* 0x0000006d00027227 */ /* 0x000fc600078e00ff */
[----:B------:R-:W-:Y:S01]  /*58c0*/  IABS R111, R6 ;  /* 0x00000006006f7213 */ /* 0x000fe20000000000 */
[----:B------:R-:W-:-:S04]  /*58d0*/  IMAD.HI.U32 R3, R0, R7, RZ ;  /* 0x0000000700037227 */ /* 0x000fc800078e00ff */
[----:B------:R-:W-:Y:S01]  /*58e0*/  @!P6 IMAD.IADD R107, R107, 0x1, -R238 ;  /* 0x000000016b6be824 */ /* 0x000fe200078e0aee */
[----:B------:R-:W-:Y:S01]  /*58f0*/  ISETP.GE.AND P6, PT, R8, RZ, PT ;  /* 0x000000ff0800720c */ /* 0x000fe20003fc6270 */
[----:B------:R-:W-:Y:S01]  /*5900*/  IMAD.MOV R2, RZ, RZ, -R2 ;  /* 0x000000ffff027224 */ /* 0x000fe200078e0a02 */
[----:B------:R-:W-:Y:S01]  /*5910*/  IADD3 R8, R152, 0x71, RZ ;  /* 0x0000007198087810 */ /* 0x000fe20007ffe0ff */
[----:B------:R-:W-:Y:S01]  /*5920*/  @!P4 IMAD.IADD R108, R108, 0x1, -R238 ;  /* 0x000000016c6cc824 */ /* 0x000fe200078e0aee */
[C---:B------:R-:W-:Y:S01]  /*5930*/  ISETP.GT.U32.AND P4, PT, R238.reuse, R107, PT ;  /* 0x0000006bee00720c */ /* 0x040fe20003f84070 */
[----:B------:R-:W-:Y:S01]  /*5940*/  IMAD.MOV R3, RZ, RZ, -R3 ;  /* 0x000000ffff037224 */ /* 0x000fe200078e0a03 */
[----:B------:R-:W-:Y:S01]  /*5950*/  IABS R5, R8 ;  /* 0x0000000800057213 */ /* 0x000fe20000000000 */
[C---:B------:R-:W-:Y:S02]  /*5960*/  IMAD R109, R238.reuse, R2, R109 ;  /* 0x00000002ee6d7224 */ /* 0x040fe400078e026d */
[----:B------:R-:W-:-:S02]  /*5970*/  IMAD R110, R238, R3, R7 ;  /* 0x00000003ee6e7224 */ /* 0x000fc400078e0207 */
[----:B------:R-:W-:-:S04]  /*5980*/  IMAD.HI.U32 R2, R0, R111, RZ ;  /* 0x0000006f00027227 */ /* 0x000fc800078e00ff */
[----:B------:R-:W-:Y:S01]  /*5990*/  @!P1 IMAD.MOV R104, RZ, RZ, -R104 ;  /* 0x000000ffff689224 */ /* 0x000fe200078e0a68 */
[C---:B------:R-:W-:Y:S01]  /*59a0*/  ISETP.GT.U32.AND P1, PT, R238.reuse, R108, PT ;  /* 0x0000006cee00720c */ /* 0x040fe20003f24070 */
[----:B------:R-:W-:Y:S01]  /*59b0*/  @!P3 IMAD.MOV R105, RZ, RZ, -R105 ;  /* 0x000000ffff69b224 */ /* 0x000fe200078e0a69 */
[----:B------:R-:W-:Y:S01]  /*59c0*/  ISETP.GT.U32.AND P3, PT, R238, R110, PT ;  /* 0x0000006eee00720c */ /* 0x000fe20003f64070 */
[----:B------:R-:W-:Y:S01]  /*59d0*/  IMAD.HI.U32 R3, R0, R5, RZ ;  /* 0x0000000500037227 */ /* 0x000fe200078e00ff */
[----:B------:R-:W-:-:S03]  /*59e0*/  IADD3 R2, -R2, RZ, RZ ;  /* 0x000000ff02027210 */ /* 0x000fc60007ffe1ff */
[--C-:B------:R-:W-:Y:S01]  /*59f0*/  @!P4 IMAD.IADD R107, R107, 0x1, -R238.reuse ;  /* 0x000000016b6bc824 */ /* 0x100fe200078e0aee */
[----:B------:R-:W-:Y:S01]  /*5a00*/  ISETP.GE.AND P4, PT, R9, RZ, PT ;  /* 0x000000ff0900720c */ /* 0x000fe20003f86270 */
[----:B------:R-:W-:Y:S02]  /*5a10*/  IMAD R111, R238, R2, R111 ;  /* 0x00000002ee6f7224 */ /* 0x000fe400078e026f */
[----:B------:R-:W-:Y:S01]  /*5a20*/  IMAD.MOV R3, RZ, RZ, -R3 ;  /* 0x000000ffff037224 */ /* 0x000fe200078e0a03 */
[----:B------:R-:W-:Y:S01]  /*5a30*/  @!P5 IADD3 R107, -R107, RZ, RZ ;  /* 0x000000ff6b6bd210 */ /* 0x000fe20007ffe1ff */
[--C-:B------:R-:W-:Y:S01]  /*5a40*/  @!P1 IMAD.IADD R108, R108, 0x1, -R238.reuse ;  /* 0x000000016c6c9824 */ /* 0x100fe200078e0aee */
[C---:B------:R-:W-:Y:S01]  /*5a50*/  ISETP.GT.U32.AND P5, PT, R238.reuse, R111, PT ;  /* 0x0000006fee00720c */ /* 0x040fe20003fa4070 */
[----:B------:R-:W-:Y:S01]  /*5a60*/  IMAD R112, R238, R3, R5 ;  /* 0x00000003ee707224 */ /* 0x000fe200078e0205 */
[----:B------:R-:W-:Y:S01]  /*5a70*/  ISETP.GE.AND P1, PT, R6, RZ, PT ;  /* 0x000000ff0600720c */ /* 0x000fe20003f26270 */
[----:B------:R-:W-:Y:S01]  /*5a80*/  @!P2 IMAD.MOV R103, RZ, RZ, -R103 ;  /* 0x000000ffff67a224 */ /* 0x000fe200078e0a67 */
[----:B------:R-:W-:Y:S01]  /*5a90*/  ISETP.GT.U32.AND P2, PT, R238, R109, PT ;  /* 0x0000006dee00720c */ /* 0x000fe20003f44070 */
[----:B------:R-:W-:-:S02]  /*5aa0*/  @!P3 IMAD.IADD R110, R110, 0x1, -R238 ;  /* 0x000000016e6eb824 */ /* 0x000fc400078e0aee */
[----:B------:R-:W-:Y:S01]  /*5ab0*/  @!P6 IMAD.MOV R108, RZ, RZ, -R108 ;  /* 0x000000ffff6ce224 */ /* 0x000fe200078e0a6c */
[----:B------:R-:W-:Y:S01]  /*5ac0*/  ISETP.GT.U32.AND P6, PT, R238, R112, PT ;  /* 0x00000070ee00720c */ /* 0x000fe20003fc4070 */
[----:B------:R-:W-:Y:S01]  /*5ad0*/  VIADD R3, R152, 0x72 ;  /* 0x0000007298037836 */ /* 0x000fe20000000000 */
[----:B------:R-:W-:Y:S01]  /*5ae0*/  ISETP.GT.U32.AND P3, PT, R238, R110, PT ;  /* 0x0000006eee00720c */ /* 0x000fe20003f64070 */
[----:B------:R-:W-:Y:S01]  /*5af0*/  @!P0 IMAD.MOV R106, RZ, RZ, -R106 ;  /* 0x000000ffff6a8224 */ /* 0x000fe200078e0a6a */
[----:B------:R-:W-:Y:S01]  /*5b00*/  ISETP.GE.AND P0, PT, R4, RZ, PT ;  /* 0x000000ff0400720c */ /* 0x000fe20003f06270 */
[----:B------:R-:W-:Y:S01]  /*5b10*/  VIADD R4, R152, 0x73 ;  /* 0x0000007398047836 */ /* 0x000fe20000000000 */
[----:B------:R-:W-:Y:S01]  /*5b20*/  IABS R113, R3 ;  /* 0x0000000300717213 */ /* 0x000fe20000000000 */
[--C-:B------:R-:W-:Y:S02]  /*5b30*/  @!P5 IMAD.IADD R111, R111, 0x1, -R238.reuse ;  /* 0x000000016f6fd824 */ /* 0x100fe400078e0aee */
[----:B------:R-:W-:Y:S01]  /*5b40*/  @!P2 IMAD.IADD R109, R109, 0x1, -R238 ;  /* 0x000000016d6da824 */ /* 0x000fe200078e0aee */
[----:B------:R-:W-:Y:S01]  /*5b50*/  IABS R5, R4 ;  /* 0x0000000400057213 */ /* 0x000fe20000000000 */
[----:B------:R-:W-:Y:S01]  /*5b60*/  IMAD.HI.U32 R2, R0, R113, RZ ;  /* 0x0000007100027227 */ /* 0x000fe200078e00ff */
[----:B------:R-:W-:-:S02]  /*5b70*/  ISETP.GT.U32.AND P5, PT, R238, R111, PT ;  /* 0x0000006fee00720c */ /* 0x000fc40003fa4070 */
[----:B------:R-:W-:Y:S01]  /*5b80*/  @!P6 IADD3 R112, R112, -R238, RZ ;  /* 0x800000ee7070e210 */ /* 0x000fe20007ffe0ff */
[----:B------:R-:W-:Y:S01]  /*5b90*/  @!P3 IMAD.IADD R110, R110, 0x1, -R238 ;  /* 0x000000016e6eb824 */ /* 0x000fe200078e0aee */
[----:B------:R-:W-:Y:S01]  /*5ba0*/  ISETP.GT.U32.AND P2, PT, R238, R109, PT ;  /* 0x0000006dee00720c */ /* 0x000fe20003f44070 */
[----:B------:R-:W-:Y:S01]  /*5bb0*/  IMAD.MOV R2, RZ, RZ, -R2 ;  /* 0x000000ffff027224 */ /* 0x000fe200078e0a02 */
[----:B------:R-:W-:Y:S01]  /*5bc0*/  ISETP.GE.AND P3, PT, R3, RZ, PT ;  /* 0x000000ff0300720c */ /* 0x000fe20003f66270 */
[----:B------:R-:W-:Y:S01]  /*5bd0*/  IMAD.HI.U32 R3, R0, R5, RZ ;  /* 0x0000000500037227 */ /* 0x000fe200078e00ff */
[----:B------:R-:W-:Y:S02]  /*5be0*/  ISETP.GT.U32.AND P6, PT, R238, R112, PT ;  /* 0x00000070ee00720c */ /* 0x000fe40003fc4070 */
[----:B------:R-:W-:Y:S01]  /*5bf0*/  @!P4 IADD3 R110, -R110, RZ, RZ ;  /* 0x000000ff6e6ec210 */ /* 0x000fe20007ffe1ff */
[----:B------:R-:W-:Y:S02]  /*5c00*/  IMAD.MOV R3, RZ, RZ, -R3 ;  /* 0x000000ffff037224 */ /* 0x000fe400078e0a03 */
[----:B------:R-:W-:-:S02]  /*5c10*/  IMAD R113, R238, R2, R113 ;  /* 0x00000002ee717224 */ /* 0x000fc400078e0271 */
[----:B------:R-:W-:Y:S02]  /*5c20*/  VIADD R6, R152, 0x74 ;  /* 0x0000007498067836 */ /* 0x000fe40000000000 */
[C---:B------:R-:W-:Y:S02]  /*5c30*/  IMAD R114, R238.reuse, R3, R5 ;  /* 0x00000003ee727224 */ /* 0x040fe400078e0205 */
[--C-:B------:R-:W-:Y:S01]  /*5c40*/  @!P5 IMAD.IADD R111, R111, 0x1, -R238.reuse ;  /* 0x000000016f6fd824 */ /* 0x100fe200078e0aee */
[----:B------:R-:W-:Y:S01]  /*5c50*/  ISETP.GT.U32.AND P5, PT, R238, R113, PT ;  /* 0x00000071ee00720c */ /* 0x000fe20003fa4070 */
[--C-:B------:R-:W-:Y:S01]  /*5c60*/  @!P2 IMAD.IADD R109, R109, 0x1, -R238.reuse ;  /* 0x000000016d6da824 */ /* 0x100fe200078e0aee */
[----:B------:R-:W-:Y:S01]  /*5c70*/  IABS R7, R6 ;  /* 0x0000000600077213 */ /* 0x000fe20000000000 */
[----:B------:R-:W-:Y:S01]  /*5c80*/  @!P6 IMAD.IADD R112, R112, 0x1, -R238 ;  /* 0x000000017070e824 */ /* 0x000fe200078e0aee */
[----:B------:R-:W-:Y:S01]  /*5c90*/  ISETP.GT.U32.AND P6, PT, R238, R114, PT ;  /* 0x00000072ee00720c */ /* 0x000fe20003fc4070 */
[----:B------:R-:W-:Y:S01]  /*5ca0*/  @!P0 IMAD.MOV R109, RZ, RZ, -R109 ;  /* 0x000000ffff6d8224 */ /* 0x000fe200078e0a6d */
[----:B------:R-:W-:Y:S01]  /*5cb0*/  ISETP.GE.AND P0, PT, R4, RZ, PT ;  /* 0x000000ff0400720c */ /* 0x000fe20003f06270 */
[----:B------:R-:W-:Y:S01]  /*5cc0*/  IMAD.HI.U32 R2, R0, R7, RZ ;  /* 0x0000000700027227 */ /* 0x000fe200078e00ff */
[----:B------:R-:W-:-:S02]  /*5cd0*/  ISETP.GE.AND P2, PT, R8, RZ, PT ;  /* 0x000000ff0800720c */ /* 0x000fc40003f46270 */
[----:B------:R-:W-:Y:S01]  /*5ce0*/  ISETP.GE.AND P4, PT, R6, RZ, PT ;  /* 0x000000ff0600720c */ /* 0x000fe20003f86270 */
[----:B------:R-:W-:Y:S01]  /*5cf0*/  VIADD R4, R152, 0x75 ;  /* 0x0000007598047836 */ /* 0x000fe20000000000 */
[----:B------:R-:W-:Y:S01]  /*5d00*/  IADD3 R2, -R2, RZ, RZ ;  /* 0x000000ff02027210 */ /* 0x000fe20007ffe1ff */
[----:B------:R-:W-:Y:S02]  /*5d10*/  VIADD R8, R152, 0x76 ;  /* 0x0000007698087836 */ /* 0x000fe40000000000 */
[--C-:B------:R-:W-:Y:S01]  /*5d20*/  @!P5 IMAD.IADD R113, R113, 0x1, -R238.reuse ;  /* 0x000000017171d824 */ /* 0x100fe200078e0aee */
[----:B------:R-:W-:Y:S01]  /*5d30*/  IABS R119, R4 ;  /* 0x0000000400777213 */ /* 0x000fe20000000000 */
[----:B------:R-:W-:Y:S01]  /*5d40*/  IMAD R118, R238, R2, R7 ;  /* 0x00000002ee767224 */ /* 0x000fe200078e0207 */
[----:B------:R-:W-:Y:S01]  /*5d50*/  IABS R5, R8 ;  /* 0x0000000800057213 */ /* 0x000fe20000000000 */
[----:B------:R-:W-:Y:S01]  /*5d60*/  @!P6 IMAD.IADD R114, R114, 0x1, -R238 ;  /* 0x000000017272e824 */ /* 0x000fe200078e0aee */
[----:B------:R-:W-:Y:S01]  /*5d70*/  ISETP.GT.U32.AND P6, PT, R238, R113, PT ;  /* 0x00000071ee00720c */ /* 0x000fe20003fc4070 */
[----:B------:R-:W-:Y:S01]  /*5d80*/  IMAD.HI.U32 R2, R0, R119, RZ ;  /* 0x0000007700027227 */ /* 0x000fe200078e00ff */
[----:B------:R-:W-:-:S03]  /*5d90*/  ISETP.GT.U32.AND P5, PT, R238, R118, PT ;  /* 0x00000076ee00720c */ /* 0x000fc60003fa4070 */
[C---:B------:R-:W-:Y:S02]  /*5da0*/  VIADD R10, R152.reuse, 0x78 ;  /* 0x00000078980a7836 */ /* 0x040fe40000000000 */
[----:B------:R-:W-:Y:S02]  /*5db0*/  IMAD.MOV R2, RZ, RZ, -R2 ;  /* 0x000000ffff027224 */ /* 0x000fe400078e0a02 */
[----:B------:R-:W-:Y:S02]  /*5dc0*/  VIADD R9, R152, 0x77 ;  /* 0x0000007798097836 */ /* 0x000fe40000000000 */
[----:B------:R-:W-:-:S03]  /*5dd0*/  IMAD.HI.U32 R3, R0, R5, RZ ;  /* 0x0000000500037227 */ /* 0x000fc600078e00ff */
[----:B------:R-:W-:Y:S01]  /*5de0*/  IABS R121, R9 ;  /* 0x0000000900797213 */ /* 0x000fe20000000000 */
[C---:B------:R-:W-:Y:S01]  /*5df0*/  IMAD R119, R238.reuse, R2, R119 ;  /* 0x00000002ee777224 */ /* 0x040fe200078e0277 */
[----:B------:R-:W-:Y:S01]  /*5e00*/  IABS R2, R10 ;  /* 0x0000000a00027213 */ /* 0x000fe20000000000 */
[----:B------:R-:W-:Y:S02]  /*5e10*/  IMAD.MOV R3, RZ, RZ, -R3 ;  /* 0x000000ffff037224 */ /* 0x000fe400078e0a03 */
[----:B------:R-:W-:Y:S01]  /*5e20*/  @!P6 IMAD.IADD R113, R113, 0x1, -R238 ;  /* 0x000000017171e824 */ /* 0x000fe200078e0aee */
[C---:B------:R-:W-:Y:S01]  /*5e30*/  ISETP.GT.U32.AND P6, PT, R238.reuse, R119, PT ;  /* 0x00000077ee00720c */ /* 0x040fe20003fc4070 */
[----:B------:R-:W-:Y:S02]  /*5e40*/  IMAD R120, R238, R3, R5 ;  /* 0x00000003ee787224 */ /* 0x000fe400078e0205 */
[----:B------:R-:W-:Y:S02]  /*5e50*/  IMAD.MOV.U32 R5, RZ, RZ, R2 ;  /* 0x000000ffff057224 */ /* 0x000fe400078e0002 */
[----:B------:R-:W-:-:S04]  /*5e60*/  IMAD.HI.U32 R2, R0, R121, RZ ;  /* 0x0000007900027227 */ /* 0x000fc800078e00ff */
[----:B------:R-:W-:Y:S02]  /*5e70*/  IMAD.MOV R2, RZ, RZ, -R2 ;  /* 0x000000ffff027224 */ /* 0x000fe400078e0a02 */
[----:B------:R-:W-:Y:S01]  /*5e80*/  @!P3 IMAD.MOV R113, RZ, RZ, -R113 ;  /* 0x000000ffff71b224 */ /* 0x000fe200078e0a71 */
[C---:B------:R-:W-:Y:S01]  /*5e90*/  ISETP.GT.U32.AND P3, PT, R238.reuse, R120, PT ;  /* 0x00000078ee00720c */ /* 0x040fe20003f64070 */
[----:B------:R-:W-:Y:S02]  /*5ea0*/  IMAD R121, R238, R2, R121 ;  /* 0x00000002ee797224 */ /* 0x000fe400078e0279 */
[----:B------:R-:W-:Y:S02]  /*5eb0*/  @!P6 IMAD.IADD R119, R119, 0x1, -R238 ;  /* 0x000000017777e824 */ /* 0x000fe400078e0aee */
[----:B------:R-:W-:Y:S01]  /*5ec0*/  VIADD R6, R152, 0x79 ;  /* 0x0000007998067836 */ /* 0x000fe20000000000 */
[----:B------:R-:W-:Y:S01]  /*5ed0*/  ISETP.GT.U32.AND P6, PT, R238, R121, PT ;  /* 0x00000079ee00720c */ /* 0x000fe20003fc4070 */
[----:B------:R-:W-:-:S03]  /*5ee0*/  IMAD.HI.U32 R3, R0, R5, RZ ;  /* 0x0000000500037227 */ /* 0x000fc600078e00ff */
[----:B------:R-:W-:Y:S01]  /*5ef0*/  IABS R123, R6 ;  /* 0x00000006007b7213 */ /* 0x000fe20000000000 */
[--C-:B------:R-:W-:Y:S01]  /*5f00*/  @!P5 IMAD.IADD R118, R118, 0x1, -R238.reuse ;  /* 0x000000017676d824 */ /* 0x100fe200078e0aee */
[----:B------:R-:W-:Y:S01]  /*5f10*/  IADD3 R3, -R3, RZ, RZ ;  /* 0x000000ff03037210 */ /* 0x000fe20007ffe1ff */
[----:B------:R-:W-:Y:S01]  /*5f20*/  @!P3 IMAD.IADD R120, R120, 0x1, -R238 ;  /* 0x000000017878b824 */ /* 0x000fe200078e0aee */
[C---:B------:R-:W-:Y:S01]  /*5f30*/  ISETP.GT.U32.AND P3, PT, R238.reuse, R119, PT ;  /* 0x00000077ee00720c */ /* 0x040fe20003f64070 */
[----:B------:R-:W-:Y:S01]  /*5f40*/  @!P1 IMAD.MOV R111, RZ, RZ, -R111 ;  /* 0x000000ffff6f9224 */ /* 0x000fe200078e0a6f */
[----:B------:R-:W-:Y:S01]  /*5f50*/  ISETP.GT.U32.AND P1, PT, R238, R114, PT ;  /* 0x00000072ee00720c */ /* 0x000fe20003f24070 */
[----:B------:R-:W-:Y:S01]  /*5f60*/  IMAD.HI.U32 R2, R0, R123, RZ ;  /* 0x0000007b00027227 */ /* 0x000fe200078e00ff */
[----:B------:R-:W-:-:S03]  /*5f70*/  ISETP.GT.U32.AND P5, PT, R238, R118, PT ;  /* 0x00000076ee00720c */ /* 0x000fc60003fa4070 */
[----:B------:R-:W-:Y:S02]  /*5f80*/  @!P6 IMAD.IADD R121, R121, 0x1, -R238 ;  /* 0x000000017979e824 */ /* 0x000fe400078e0aee */
[C---:B------:R-:W-:Y:S02]  /*5f90*/  IMAD R122, R238.reuse, R3, R5 ;  /* 0x00000003ee7a7224 */ /* 0x040fe400078e0205 */
[----:B------:R-:W-:Y:S01]  /*5fa0*/  IMAD.MOV R2, RZ, RZ, -R2 ;  /* 0x000000ffff027224 */ /* 0x000fe200078e0a02 */
[C---:B------:R-:W-:Y:S01]  /*5fb0*/  ISETP.GT.U32.AND P6, PT, R238.reuse, R121, PT ;  /* 0x00000079ee00720c */ /* 0x040fe20003fc4070 */
[--C-:B------:R-:W-:Y:S01]  /*5fc0*/  @!P3 IMAD.IADD R119, R119, 0x1, -R238.reuse ;  /* 0x000000017777b824 */ /* 0x100fe200078e0aee */
[C---:B------:R-:W-:Y:S01]  /*5fd0*/  ISETP.GT.U32.AND P3, PT, R238.reuse, R122, PT ;  /* 0x0000007aee00720c */ /* 0x040fe20003f64070 */
[----:B------:R-:W-:Y:S02]  /*5fe0*/  IMAD R123, R238, R2, R123 ;  /* 0x00000002ee7b7224 */ /* 0x000fe400078e027b */
[--C-:B------:R-:W-:Y:S01]  /*5ff0*/  @!P1 IMAD.IADD R114, R114, 0x1, -R238.reuse ;  /* 0x0000000172729824 */ /* 0x100fe200078e0aee */
[----:B------:R-:W-:Y:S01]  /*6000*/  ISETP.GE.AND P1, PT, R8, RZ, PT ;  /* 0x000000ff0800720c */ /* 0x000fe20003f26270 */
[----:B------:R-:W-:Y:S01]  /*6010*/  @!P5 IMAD.IADD R118, R118, 0x1, -R238 ;  /* 0x000000017676d824 */ /* 0x000fe200078e0aee */
[----:B------:R-:W-:Y:S01]  /*6020*/  ISETP.GE.AND P5, PT, R9, RZ, PT ;  /* 0x000000ff0900720c */ /* 0x000fe20003fa6270 */
[----:B------:R-:W-:Y:S01]  /*6030*/  @!P0 IMAD.MOV R114, RZ, RZ, -R114 ;  /* 0x000000ffff728224 */ /* 0x000fe200078e0a72 */
[C---:B------:R-:W-:Y:S01]  /*6040*/  IADD3 R9, R152.reuse, 0x7b, RZ ;  /* 0x0000007b98097810 */ /* 0x040fe20007ffe0ff */
[----:B------:R-:W-:Y:S01]  /*6050*/  VIADD R11, R152, 0x7c ;  /* 0x0000007c980b7836 */ /* 0x000fe20000000000 */
[C---:B------:R-:W-:Y:S01]  /*6060*/  ISETP.GT.U32.AND P0, PT, R238.reuse, R120, PT ;  /* 0x00000078ee00720c */ /* 0x040fe20003f04070 */
[--C-:B------:R-:W-:Y:S01]  /*6070*/  @!P6 IMAD.IADD R121, R121, 0x1, -R238.reuse ;  /* 0x000000017979e824 */ /* 0x100fe200078e0aee */
[----:B------:R-:W-:Y:S01]  /*6080*/  ISETP.GT.U32.AND P6, PT, R238, R123, PT ;  /* 0x0000007bee00720c */ /* 0x000fe20003fc4070 */
[----:B------:R-:W-:Y:S01]  /*6090*/  @!P3 IMAD.IADD R122, R122, 0x1, -R238 ;  /* 0x000000017a7ab824 */ /* 0x000fe200078e0aee */
[----:B------:R-:W-:Y:S01]  /*60a0*/  IABS R125, R9 ;  /* 0x00000009007d7213 */ /* 0x000fe20000000000 */
[----:B------:R-:W-:Y:S01]  /*60b0*/  @!P2 IMAD.MOV R112, RZ, RZ, -R112 ;  /* 0x000000ffff70a224 */ /* 0x000fe200078e0a70 */
[----:B------:R-:W-:Y:S01]  /*60c0*/  IABS R7, R11 ;  /* 0x0000000b00077213 */ /* 0x000fe20000000000 */
[----:B------:R-:W-:Y:S01]  /*60d0*/  VIADD R8, R152, 0x7a ;  /* 0x0000007a98087836 */ /* 0x000fe20000000000 */
[----:B------:R-:W-:Y:S01]  /*60e0*/  ISETP.GE.AND P2, PT, R4, RZ, PT ;  /* 0x000000ff0400720c */ /* 0x000fe20003f46270 */
[----:B------:R-:W-:Y:S01]  /*60f0*/  IMAD.HI.U32 R3, R0, R125, RZ ;  /* 0x0000007d00037227 */ /* 0x000fe200078e00ff */
[----:B------:R-:W-:-:S02]  /*6100*/  ISETP.GE.AND P3, PT, R6, RZ, PT ;  /* 0x000000ff0600720c */ /* 0x000fc40003f66270 */
[----:B------:R-:W-:Y:S01]  /*6110*/  IABS R5, R8 ;  /* 0x0000000800057213 */ /* 0x000fe20000000000 */
[----:B------:R-:W-:Y:S01]  /*6120*/  IMAD.HI.U32 R4, R0, R7, RZ ;  /* 0x0000000700047227 */ /* 0x000fe200078e00ff */
[----:B------:R-:W-:Y:S02]  /*6130*/  @!P0 IADD3 R120, R120, -R238, RZ ;  /* 0x800000ee78788210 */ /* 0x000fe40007ffe0ff */
[----:B------:R-:W-:Y:S01]  /*6140*/  ISETP.GE.AND P0, PT, R10, RZ, PT ;  /* 0x000000ff0a00720c */ /* 0x000fe20003f06270 */
[----:B------:R-:W-:Y:S01]  /*6150*/  @!P6 IMAD.IADD R123, R123, 0x1, -R238 ;  /* 0x000000017b7be824 */ /* 0x000fe200078e0aee */
[C---:B------:R-:W-:Y:S01]  /*6160*/  ISETP.GT.U32.AND P6, PT, R238.reuse, R122, PT ;  /* 0x0000007aee00720c */ /* 0x040fe20003fc4070 */
[----:B------:R-:W-:Y:S02]  /*6170*/  IMAD.MOV R3, RZ, RZ, -R3 ;  /* 0x000000ffff037224 */ /* 0x000fe400078e0a03 */
[----:B------:R-:W-:Y:S02]  /*6180*/  IMAD.MOV R4, RZ, RZ, -R4 ;  /* 0x000000ffff047224 */ /* 0x000fe400078e0a04 */
[----:B------:R-:W-:-:S02]  /*6190*/  IMAD R125, R238, R3, R125 ;  /* 0x00000003ee7d7224 */ /* 0x000fc400078e027d */
[----:B------:R-:W-:Y:S01]  /*61a0*/  IMAD R126, R238, R4, R7 ;  /* 0x00000004ee7e7224 */ /* 0x000fe200078e0207 */
[----:B------:R-:W-:Y:S01]  /*61b0*/  IADD3 R4, R152, 0x7e, RZ ;  /* 0x0000007e98047810 */ /* 0x000fe20007ffe0ff */
[----:B------:R-:W-:Y:S01]  /*61c0*/  @!P1 IMAD.MOV R120, RZ, RZ, -R120 ;  /* 0x000000ffff789224 */ /* 0x000fe200078e0a78 */
[----:B------:R-:W-:Y:S01]  /*61d0*/  ISETP.GT.U32.AND P1, PT, R238, R125, PT ;  /* 0x0000007dee00720c */ /* 0x000fe20003f24070 */
[C---:B------:R-:W-:Y:S01]  /*61e0*/  VIADD R6, R152.reuse, 0x7d ;  /* 0x0000007d98067836 */ /* 0x040fe20000000000 */
[----:B------:R-:W-:Y:S01]  /*61f0*/  IADD3 R7, R152, 0x7f, RZ ;  /* 0x0000007f98077810 */ /* 0x000fe20007ffe0ff */
[----:B------:R-:W-:Y:S01]  /*6200*/  @!P6 IMAD.IADD R122, R122, 0x1, -R238 ;  /* 0x000000017a7ae824 */ /* 0x000fe200078e0aee */
[----:B------:R-:W-:Y:S01]  /*6210*/  ISETP.GT.U32.AND P6, PT, R238, R126, PT ;  /* 0x0000007eee00720c */ /* 0x000fe20003fc4070 */
[----:B------:R-:W-:Y:S01]  /*6220*/  IMAD.HI.U32 R2, R0, R5, RZ ;  /* 0x0000000500027227 */ /* 0x000fe200078e00ff */
[----:B------:R-:W-:Y:S02]  /*6230*/  IABS R127, R6 ;  /* 0x00000006007f7213 */ /* 0x000fe40000000000 */
[----:B------:R-:W-:Y:S01]  /*6240*/  IABS R129, R7 ;  /* 0x0000000700817213 */ /* 0x000fe20000000000 */
[----:B------:R-:W-:-:S02]  /*6250*/  IMAD.MOV R2, RZ, RZ, -R2 ;  /* 0x000000ffff027224 */ /* 0x000fc400078e0a02 */
[----:B------:R-:W-:Y:S01]  /*6260*/  @!P2 IMAD.MOV R119, RZ, RZ, -R119 ;  /* 0x000000ffff77a224 */ /* 0x000fe200078e0a77 */
[C---:B------:R-:W-:Y:S01]  /*6270*/  ISETP.GT.U32.AND P2, PT, R238.reuse, R123, PT ;  /* 0x0000007bee00720c */ /* 0x040fe20003f44070 */
[----:B------:R-:W-:Y:S01]  /*6280*/  IMAD R124, R238, R2, R5 ;  /* 0x00000002ee7c7224 */ /* 0x000fe200078e0205 */
[----:B------:R-:W-:Y:S01]  /*6290*/  IABS R5, R4 ;  /* 0x0000000400057213 */ /* 0x000fe20000000000 */
[----:B------:R-:W-:-:S04]  /*62a0*/  IMAD.HI.U32 R2, R0, R127, RZ ;  /* 0x0000007f00027227 */ /* 0x000fc800078e00ff */
[----:B------:R-:W-:Y:S01]  /*62b0*/  @!P1 IMAD.IADD R125, R125, 0x1, -R238 ;  /* 0x000000017d7d9824 */ /* 0x000fe200078e0aee */
[----:B------:R-:W-:Y:S01]  /*62c0*/  IADD3 R3, -R2, RZ, RZ ;  /* 0x000000ff02037210 */ /* 0x000fe20007ffe1ff */
[----:B------:R-:W-:Y:S01]  /*62d0*/  @!P4 IMAD.MOV R118, RZ, RZ, -R118 ;  /* 0x000000ffff76c224 */ /* 0x000fe200078e0a76 */
[----:B------:R-:W-:Y:S01]  /*62e0*/  ISETP.GT.U32.AND P4, PT, R238, R124, PT ;  /* 0x0000007cee00720c */ /* 0x000fe20003f84070 */
[----:B------:R-:W-:Y:S01]  /*62f0*/  @!P6 IMAD.IADD R126, R126, 0x1, -R238 ;  /* 0x000000017e7ee824 */ /* 0x000fe200078e0aee */
[----:B------:R-:W-:Y:S01]  /*6300*/  ISETP.GT.U32.AND P6, PT, R238, R125, PT ;  /* 0x0000007dee00720c */ /* 0x000fe20003fc4070 */
[----:B------:R-:W-:-:S04]  /*6310*/  IMAD.HI.U32 R2, R0, R5, RZ ;  /* 0x0000000500027227 */ /* 0x000fc800078e00ff */
[----:B------:R-:W-:Y:S02]  /*6320*/  IMAD.MOV R2, RZ, RZ, -R2 ;  /* 0x000000ffff027224 */ /* 0x000fe400078e0a02 */
[----:B------:R-:W-:Y:S01]  /*6330*/  @!P0 IMAD.MOV R122, RZ, RZ, -R122 ;  /* 0x000000ffff7a8224 */ /* 0x000fe200078e0a7a */
[C---:B------:R-:W-:Y:S01]  /*6340*/  ISETP.GT.U32.AND P0, PT, R238.reuse, R126, PT ;  /* 0x0000007eee00720c */ /* 0x040fe20003f04070 */
[--C-:B------:R-:W-:Y:S01]  /*6350*/  @!P2 IMAD.IADD R123, R123, 0x1, -R238.reuse ;  /* 0x000000017b7ba824 */ /* 0x100fe200078e0aee */
[----:B------:R-:W-:Y:S01]  /*6360*/  ISETP.GE.AND P2, PT, R9, RZ, PT ;  /* 0x000000ff0900720c */ /* 0x000fe20003f46270 */
[C---:B------:R-:W-:Y:S02]  /*6370*/  IMAD R127, R238.reuse, R3, R127 ;  /* 0x00000003ee7f7224 */ /* 0x040fe400078e027f */
[C---:B------:R-:W-:Y:S02]  /*6380*/  IMAD R128, R238.reuse, R2, R5 ;  /* 0x00000002ee807224 */ /* 0x040fe400078e0205 */
[----:B------:R-:W-:Y:S01]  /*6390*/  @!P3 IMAD.MOV R123, RZ, RZ, -R123 ;  /* 0x000000ffff7bb224 */ /* 0x000fe200078e0a7b */
[----:B------:R-:W-:Y:S01]  /*63a0*/  ISETP.GT.U32.AND P3, PT, R238, R127, PT ;  /* 0x0000007fee00720c */ /* 0x000fe20003f64070 */
[--C-:B------:R-:W-:Y:S01]  /*63b0*/  @!P4 IMAD.IADD R124, R124, 0x1, -R238.reuse ;  /* 0x000000017c7cc824 */ /* 0x100fe200078e0aee */
[----:B------:R-:W-:Y:S01]  /*63c0*/  ISETP.GE.AND P4, PT, R11, RZ, PT ;  /* 0x000000ff0b00720c */ /* 0x000fe20003f86270 */
[--C-:B------:R-:W-:Y:S01]  /*63d0*/  @!P6 IMAD.IADD R125, R125, 0x1, -R238.reuse ;  /* 0x000000017d7de824 */ /* 0x100fe200078e0aee */
[----:B------:R-:W-:Y:S01]  /*63e0*/  ISETP.GT.U32.AND P6, PT, R238, R128, PT ;  /* 0x00000080ee00720c */ /* 0x000fe20003fc4070 */
[----:B------:R-:W-:Y:S01]  /*63f0*/  @!P0 IMAD.IADD R126, R126, 0x1, -R238 ;  /* 0x000000017e7e8824 */ /* 0x000fe200078e0aee */
[----:B------:R-:W-:Y:S01]  /*6400*/  ISETP.GT.U32.AND P1, PT, R238, R124, PT ;  /* 0x0000007cee00720c */ /* 0x000fe20003f24070 */
[----:B------:R-:W-:Y:S01]  /*6410*/  IMAD.HI.U32 R2, R0, R129, RZ ;  /* 0x0000008100027227 */ /* 0x000fe200078e00ff */
[----:B------:R-:W-:-:S02]  /*6420*/  ISETP.GE.AND P0, PT, R4, RZ, PT ;  /* 0x000000ff0400720c */ /* 0x000fc40003f06270 */
[C---:B------:R-:W-:Y:S01]  /*6430*/  IADD3 R11, R152.reuse, 0x8c, RZ ;  /* 0x0000008c980b7810 */ /* 0x040fe20007ffe0ff */
[----:B------:R-:W-:Y:S02]  /*6440*/  VIADD R4, R152, 0x81 ;  /* 0x0000008198047836 */ /* 0x000fe40000000000 */
[----:B------:R-:W-:Y:S01]  /*6450*/  @!P3 IADD3 R127, R127, -R238, RZ ;  /* 0x800000ee7f7fb210 */ /* 0x000fe20007ffe0ff */
[----:B------:R-:W-:Y:S01]  /*6460*/  IMAD.MOV R2, RZ, RZ, -R2 ;  /* 0x000000ffff027224 */ /* 0x000fe200078e0a02 */
[----:B------:R-:W-:Y:S01]  /*6470*/  ISETP.GE.AND P3, PT, R7, RZ, PT ;  /* 0x000000ff0700720c */ /* 0x000fe20003f66270 */
[----:B------:R-:W-:Y:S01]  /*6480*/  @!P5 IMAD.MOV R121, RZ, RZ, -R121 ;  /* 0x000000ffff79d224 */ /* 0x000fe200078e0a79 */
[----:B------:R-:W-:Y:S01]  /*6490*/  IABS R131, R4 ;  /* 0x0000000400837213 */ /* 0x000fe20000000000 */
[--C-:B------:R-:W-:Y:S01]  /*64a0*/  @!P6 IMAD.IADD R128, R128, 0x1, -R238.reuse ;  /* 0x000000018080e824 */ /* 0x100fe200078e0aee */
[C---:B------:R-:W-:Y:S01]  /*64b0*/  ISETP.GT.U32.AND P6, PT, R238.reuse, R127, PT ;  /* 0x0000007fee00720c */ /* 0x040fe20003fc4070 */
[----:B------:R-:W-:Y:S01]  /*64c0*/  IMAD R129, R238, R2, R129 ;  /* 0x00000002ee817224 */ /* 0x000fe200078e0281 */
[----:B------:R-:W-:Y:S01]  /*64d0*/  ISETP.GE.AND P5, PT, R8, RZ, PT ;  /* 0x000000ff0800720c */ /* 0x000fe20003fa6270 */
[----:B------:R-:W-:Y:S01]  /*64e0*/  @!P1 IMAD.IADD R124, R124, 0x1, -R238 ;  /* 0x000000017c7c9824 */ /* 0x000fe200078e0aee */
[----:B------:R-:W-:Y:S01]  /*64f0*/  ISETP.GE.AND P1, PT, R6, RZ, PT ;  /* 0x000000ff0600720c */ /* 0x000fe20003f26270 */
[----:B------:R-:W-:-:S04]  /*6500*/  IMAD.HI.U32 R2, R0, R131, RZ ;  /* 0x0000008300027227 */ /* 0x000fc800078e00ff */
[----:B------:R-:W-:Y:S01]  /*6510*/  VIADD R8, R152, 0x80 ;  /* 0x0000008098087836 */ /* 0x000fe20000000000 */
[----:B------:R-:W-:Y:S01]  /*6520*/  IADD3 R2, -R2, RZ, RZ ;  /* 0x000000ff02027210 */ /* 0x000fe20007ffe1ff */
[----:B------:R-:W-:Y:S01]  /*6530*/  @!P2 IMAD.MOV R125, RZ, RZ, -R125 ;  /* 0x000000ffff7da224 */ /* 0x000fe200078e0a7d */
[C---:B------:R-:W-:Y:S01]  /*6540*/  ISETP.GT.U32.AND P2, PT, R238.reuse, R129, PT ;  /* 0x00000081ee00720c */ /* 0x040fe20003f44070 */
[----:B------:R-:W-:Y:S01]  /*6550*/  @!P6 IMAD.IADD R127, R127, 0x1, -R238 ;  /* 0x000000017f7fe824 */ /* 0x000fe200078e0aee */
[----:B------:R-:W-:Y:S01]  /*6560*/  IABS R5, R8 ;  /* 0x0000000800057213 */ /* 0x000fe20000000000 */
[C---:B------:R-:W-:Y:S02]  /*6570*/  IMAD R131, R238.reuse, R2, R131 ;  /* 0x00000002ee837224 */ /* 0x040fe400078e0283 */
[----:B------:R-:W-:Y:S01]  /*6580*/  @!P5 IMAD.MOV R124, RZ, RZ, -R124 ;  /* 0x000000ffff7cd224 */ /* 0x000fe200078e0a7c */
[C---:B------:R-:W-:Y:S01]  /*6590*/  ISETP.GT.U32.AND P5, PT, R238.reuse, R128, PT ;  /* 0x00000080ee00720c */ /* 0x040fe20003fa4070 */
[----:B------:R-:W-:Y:S01]  /*65a0*/  @!P1 IMAD.MOV R127, RZ, RZ, -R127 ;  /* 0x000000ffff7f9224 */ /* 0x000fe200078e0a7f */
[----:B------:R-:W-:Y:S01]  /*65b0*/  ISETP.GT.U32.AND P1, PT, R238, R131, PT ;  /* 0x00000083ee00720c */ /* 0x000fe20003f24070 */
[----:B------:R-:W-:-:S04]  /*65c0*/  IMAD.HI.U32 R3, R0, R5, RZ ;  /* 0x0000000500037227 */ /* 0x000fc800078e00ff */
[----:B------:R-:W-:Y:S02]  /*65d0*/  IMAD.MOV R3, RZ, RZ, -R3 ;  /* 0x000000ffff037224 */ /* 0x000fe400078e0a03 */
[----:B------:R-:W-:Y:S02]  /*65e0*/  VIADD R6, R152, 0x83 ;  /* 0x0000008398067836 */ /* 0x000fe40000000000 */
[----:B------:R-:W-:Y:S02]  /*65f0*/  IMAD R130, R238, R3, R5 ;  /* 0x00000003ee827224 */ /* 0x000fe400078e0205 */
[--C-:B------:R-:W-:Y:S01]  /*6600*/  @!P5 IMAD.IADD R128, R128, 0x1, -R238.reuse ;  /* 0x000000018080d824 */ /* 0x100fe200078e0aee */
[----:B------:R-:W-:Y:S01]  /*6610*/  IABS R133, R6 ;  /* 0x0000000600857213 */ /* 0x000fe20000000000 */
[----:B------:R-:W-:Y:S01]  /*6620*/  VIADD R3, R152, 0x82 ;  /* 0x0000008298037836 */ /* 0x000fe20000000000 */
[----:B------:R-:W-:Y:S01]  /*6630*/  ISETP.GT.U32.AND P6, PT, R238, R130, PT ;  /* 0x00000082ee00720c */ /* 0x000fe20003fc4070 */
[--C-:B------:R-:W-:Y:S01]  /*6640*/  @!P1 IMAD.IADD R131, R131, 0x1, -R238.reuse ;  /* 0x0000000183839824 */ /* 0x100fe200078e0aee */
[----:B------:R-:W-:Y:S01]  /*6650*/  ISETP.GE.AND P5, PT, R4, RZ, PT ;  /* 0x000000ff0400720c */ /* 0x000fe20003fa6270 */
[----:B------:R-:W-:Y:S01]  /*6660*/  @!P2 IMAD.IADD R129, R129, 0x1, -R238 ;  /* 0x000000018181a824 */ /* 0x000fe200078e0aee */
[----:B------:R-:W-:Y:S01]  /*6670*/  IABS R5, R3 ;  /* 0x0000000300057213 */ /* 0x000fe20000000000 */
[----:B------:R-:W-:Y:S01]  /*6680*/  @!P0 IMAD.MOV R128, RZ, RZ, -R128 ;  /* 0x000000ffff808224 */ /* 0x000fe200078e0a80 */
[----:B------:R-:W-:Y:S01]  /*6690*/  ISETP.GE.AND P0, PT, R3, RZ, PT ;  /* 0x000000ff0300720c */ /* 0x000fe20003f06270 */
[----:B------:R-:W-:Y:S01]  /*66a0*/  IMAD.HI.U32 R3, R0, R133, RZ ;  /* 0x0000008500037227 */ /* 0x000fe200078e00ff */
[----:B------:R-:W-:-:S02]  /*66b0*/  ISETP.GT.U32.AND P1, PT, R238, R131, PT ;  /* 0x00000083ee00720c */ /* 0x000fc40003f24070 */
[----:B------:R-:W-:Y:S01]  /*66c0*/  ISETP.GT.U32.AND P2, PT, R238, R129, PT ;  /* 0x00000081ee00720c */ /* 0x000fe20003f44070 */
[----:B------:R-:W-:Y:S02]  /*66d0*/  IMAD.MOV R3, RZ, RZ, -R3 ;  /* 0x000000ffff037224 */ /* 0x000fe400078e0a03 */
[----:B------:R-:W-:Y:S01]  /*66e0*/  @!P4 IMAD.MOV R126, RZ, RZ, -R126 ;  /* 0x000000ffff7ec224 */ /* 0x000fe200078e0a7e */
[----:B------:R-:W-:Y:S01]  /*66f0*/  ISETP.GE.AND P4, PT, R8, RZ, PT ;  /* 0x000000ff0800720c */ /* 0x000fe20003f86270 */
[----:B------:R-:W-:Y:S01]  /*6700*/  VIADD R8, R152, 0x84 ;  /* 0x0000008498087836 */ /* 0x000fe20000000000 */
[----:B------:R-:W-:Y:S01]  /*6710*/  @!P6 IADD3 R130, R130, -R238, RZ ;  /* 0x800000ee8282e210 */ /* 0x000fe20007ffe0ff */
[----:B------:R-:W-:-:S03]  /*6720*/  IMAD.HI.U32 R2, R0, R5, RZ ;  /* 0x0000000500027227 */ /* 0x000fc600078e00ff */
[----:B------:R-:W-:Y:S01]  /*6730*/  IABS R7, R8 ;  /* 0x0000000800077213 */ /* 0x000fe20000000000 */
[C---:B------:R-:W-:Y:S01]  /*6740*/  IMAD R133, R238.reuse, R3, R133 ;  /* 0x00000003ee857224 */ /* 0x040fe200078e0285 */
[C---:B------:R-:W-:Y:S01]  /*6750*/  ISETP.GT.U32.AND P6, PT, R238.reuse, R130, PT ;  /* 0x00000082ee00720c */ /* 0x040fe20003fc4070 */
[----:B------:R-:W-:Y:S02]  /*6760*/  IMAD.MOV R2, RZ, RZ, -R2 ;  /* 0x000000ffff027224 */ /* 0x000fe400078e0a02 */
[--C-:B------:R-:W-:Y:S01]  /*6770*/  @!P1 IMAD.IADD R131, R131, 0x1, -R238.reuse ;  /* 0x0000000183839824 */ /* 0x100fe200078e0aee */
[----:B------:R-:W-:Y:S01]  /*6780*/  ISETP.GT.U32.AND P1, PT, R238, R133, PT ;  /* 0x00000085ee00720c */ /* 0x000fe20003f24070 */
[----:B------:R-:W-:Y:S01]  /*6790*/  @!P2 IMAD.IADD R129, R129, 0x1, -R238 ;  /* 0x000000018181a824 */ /* 0x000fe200078e0aee */
[----:B------:R-:W-:Y:S01]  /*67a0*/  ISETP.GE.AND P2, PT, R6, RZ, PT ;  /* 0x000000ff0600720c */ /* 0x000fe20003f46270 */
[----:B------:R-:W-:Y:S02]  /*67b0*/  IMAD R132, R238, R2, R5 ;  /* 0x00000002ee847224 */ /* 0x000fe400078e0205 */
[----:B------:R-:W-:-:S04]  /*67c0*/  IMAD.HI.U32 R4, R0, R7, RZ ;  /* 0x0000000700047227 */ /* 0x000fc800078e00ff */
[----:B------:R-:W-:Y:S01]  /*67d0*/  @!P3 IMAD.MOV R129, RZ, RZ, -R129 ;  /* 0x000000ffff81b224 */ /* 0x000fe200078e0a81 */
[----:B------:R-:W-:Y:S01]  /*67e0*/  ISETP.GT.U32.AND P3, PT, R238, R132, PT ;  /* 0x00000084ee00720c */ /* 0x000fe20003f64070 */
[----:B------:R-:W-:Y:S01]  /*67f0*/  IMAD.MOV R4, RZ, RZ, -R4 ;  /* 0x000000ffff047224 */ /* 0x000fe200078e0a04 */
[----:B------:R-:W-:Y:S01]  /*6800*/  @!P6 IADD3 R130, R130, -R238, RZ ;  /* 0x800000ee8282e210 */ /* 0x000fe20007ffe0ff */
[----:B------:R-:W-:Y:S01]  /*6810*/  VIADD R6, R152, 0x86 ;  /* 0x0000008698067836 */ /* 0x000fe20000000000 */
[----:B------:R-:W-:Y:S01]  /*6820*/  ISETP.GE.AND P6, PT, R8, RZ, PT ;  /* 0x000000ff0800720c */ /* 0x000fe20003fc6270 */
[----:B------:R-:W-:Y:S01]  /*6830*/  VIADD R2, R152, 0x85 ;  /* 0x0000008598027836 */ /* 0x000fe20000000000 */
[----:B------:R-:W-:Y:S01]  /*6840*/  @!P4 IADD3 R130, -R130, RZ, RZ ;  /* 0x000000ff8282c210 */ /* 0x000fe20007ffe1ff */
[C---:B------:R-:W-:Y:S01]  /*6850*/  IMAD R134, R238.reuse, R4, R7 ;  /* 0x00000004ee867224 */ /* 0x040fe200078e0207 */
[----:B------:R-:W-:Y:S01]  /*6860*/  IABS R7, R6 ;  /* 0x0000000600077213 */ /* 0x000fe20000000000 */
[----:B------:R-:W-:Y:S01]  /*6870*/  @!P1 IMAD.IADD R133, R133, 0x1, -R238 ;  /* 0x0000000185859824 */ /* 0x000fe200078e0aee */
[----:B------:R-:W-:Y:S01]  /*6880*/  IABS R135, R2 ;  /* 0x0000000200877213 */ /* 0x000fe20000000000 */
[----:B------:R-:W-:Y:S01]  /*6890*/  @!P5 IMAD.MOV R131, RZ, RZ, -R131 ;  /* 0x000000ffff83d224 */ /* 0x000fe200078e0a83 */
[----:B------:R-:W-:Y:S01]  /*68a0*/  ISETP.GT.U32.AND P5, PT, R238, R134, PT ;  /* 0x00000086ee00720c */ /* 0x000fe20003fa4070 */
[----:B------:R-:W-:Y:S01]  /*68b0*/  IMAD.HI.U32 R3, R0, R7, RZ ;  /* 0x0000000700037227 */ /* 0x000fe200078e00ff */
[----:B------:R-:W-:-:S02]  /*68c0*/  ISETP.GE.AND P4, PT, R2, RZ, PT ;  /* 0x000000ff0200720c */ /* 0x000fc40003f86270 */
[----:B------:R-:W-:Y:S01]  /*68d0*/  ISETP.GT.U32.AND P1, PT, R238, R133, PT ;  /* 0x00000085ee00720c */ /* 0x000fe20003f24070 */
[----:B------:R-:W-:-:S04]  /*68e0*/  IMAD.HI.U32 R2, R0, R135, RZ ;  /* 0x0000008700027227 */ /* 0x000fc800078e00ff */
[----:B------:R-:W-:Y:S02]  /*68f0*/  @!P3 IMAD.IADD R132, R132, 0x1, -R238 ;  /* 0x000000018484b824 */ /* 0x000fe400078e0aee */
[----:B------:R-:W-:Y:S02]  /*6900*/  IMAD.MOV R3, RZ, RZ, -R3 ;  /* 0x000000ffff037224 */ /* 0x000fe400078e0a03 */
[----:B------:R-:W-:Y:S01]  /*6910*/  VIADD R8, R152, 0x87 ;  /* 0x0000008798087836 */ /* 0x000fe20000000000 */
[----:B------:R-:W-:Y:S01]  /*6920*/  ISETP.GT.U32.AND P3, PT, R238, R132, PT ;  /* 0x00000084ee00720c */ /* 0x000fe20003f64070 */
[----:B------:R-:W-:Y:S02]  /*6930*/  IMAD.MOV R2, RZ, RZ, -R2 ;  /* 0x000000ffff027224 */ /* 0x000fe400078e0a02 */
[----:B------:R-:W-:Y:S01]  /*6940*/  VIADD R10, R152, 0x88 ;  /* 0x00000088980a7836 */ /* 0x000fe20000000000 */
[----:B------:R-:W-:Y:S01]  /*6950*/  IABS R137, R8 ;  /* 0x0000000800897213 */ /* 0x000fe20000000000 */
[C---:B------:R-:W-:Y:S01]  /*6960*/  IMAD R136, R238.reuse, R3, R7 ;  /* 0x00000003ee887224 */ /* 0x040fe200078e0207 */
[----:B------:R-:W-:Y:S01]  /*6970*/  IABS R7, R11 ;  /* 0x0000000b00077213 */ /* 0x000fe20000000000 */
[----:B------:R-:W-:Y:S01]  /*6980*/  IMAD R135, R238, R2, R135 ;  /* 0x00000002ee877224 */ /* 0x000fe200078e0287 */
[----:B------:R-:W-:Y:S01]  /*6990*/  IABS R9, R10 ;  /* 0x0000000a00097213 */ /* 0x000fe20000000000 */
[--C-:B------:R-:W-:Y:S01]  /*69a0*/  @!P5 IMAD.IADD R134, R134, 0x1, -R238.reuse ;  /* 0x000000018686d824 */ /* 0x100fe200078e0aee */
[C---:B------:R-:W-:Y:S01]  /*69b0*/  ISETP.GT.U32.AND P5, PT, R238.reuse, R136, PT ;  /* 0x00000088ee00720c */ /* 0x040fe20003fa4070 */
[----:B------:R-:W-:Y:S01]  /*69c0*/  @!P1 IMAD.IADD R133, R133, 0x1, -R238 ;  /* 0x0000000185859824 */ /* 0x000fe200078e0aee */
[----:B------:R-:W-:Y:S01]  /*69d0*/  ISETP.GT.U32.AND P1, PT, R238, R135, PT ;  /* 0x00000087ee00720c */ /* 0x000fe20003f24070 */
[----:B------:R-:W-:-:S03]  /*69e0*/  IMAD.HI.U32 R4, R0, R137, RZ ;  /* 0x0000008900047227 */ /* 0x000fc600078e00ff */
[----:B------:R-:W-:Y:S01]  /*69f0*/  @!P2 IADD3 R133, -R133, RZ, RZ ;  /* 0x000000ff8585a210 */ /* 0x000fe20007ffe1ff */
[----:B------:R-:W-:-:S04]  /*6a00*/  IMAD.HI.U32 R5, R0, R9, RZ ;  /* 0x0000000900057227 */ /* 0x000fc800078e00ff */
[----:B------:R-:W-:Y:S01]  /*6a10*/  IMAD.MOV R4, RZ, RZ, -R4 ;  /* 0x000000ffff047224 */ /* 0x000fe200078e0a04 */
[----:B------:R-:W-:Y:S01]  /*6a20*/  IADD3 R5, -R5, RZ, RZ ;  /* 0x000000ff05057210 */ /* 0x000fe20007ffe1ff */
[--C-:B------:R-:W-:Y:S01]  /*6a30*/  @!P3 IMAD.IADD R132, R132, 0x1, -R238.reuse ;  /* 0x000000018484b824 */ /* 0x100fe200078e0aee */
[----:B------:R-:W-:Y:S01]  /*6a40*/  ISETP.GE.AND P3, PT, R6, RZ, PT ;  /* 0x000000ff0600720c */ /* 0x000fe20003f66270 */
[----:B------:R-:W-:Y:S02]  /*6a50*/  VIADD R6, R152, 0x8a ;  /* 0x0000008a98067836 */ /* 0x000fe40000000000 */
[----:B------:R-:W-:Y:S02]  /*6a60*/  IMAD R137, R238, R4, R137 ;  /* 0x00000004ee897224 */ /* 0x000fe400078e0289 */
[----:B------:R-:W-:Y:S02]  /*6a70*/  VIADD R4, R152, 0x89 ;  /* 0x0000008998047836 */ /* 0x000fe40000000000 */
[----:B------:R-:W-:Y:S01]  /*6a80*/  IMAD R138, R238, R5, R9 ;  /* 0x00000005ee8a7224 */ /* 0x000fe200078e0209 */
[----:B------:R-:W-:Y:S01]  /*6a90*/  IABS R5, R6 ;  /* 0x0000000600057213 */ /* 0x000fe20000000000 */
[--C-:B------:R-:W-:Y:S01]  /*6aa0*/  @!P5 IMAD.IADD R136, R136, 0x1, -R238.reuse ;  /* 0x000000018888d824 */ /* 0x100fe200078e0aee */
[----:B------:R-:W-:Y:S01]  /*6ab0*/  IABS R139, R4 ;  /* 0x00000004008b7213 */ /* 0x000fe20000000000 */
[----:B------:R-:W-:Y:S01]  /*6ac0*/  @!P1 IMAD.IADD R135, R135, 0x1, -R238 ;  /* 0x0000000187879824 */ /* 0x000fe200078e0aee */
[----:B------:R-:W-:Y:S01]  /*6ad0*/  ISETP.GT.U32.AND P1, PT, R238, R134, PT ;  /* 0x00000086ee00720c */ /* 0x000fe20003f24070 */
[----:B------:R-:W-:Y:S01]  /*6ae0*/  IMAD.HI.U32 R3, R0, R5, RZ ;  /* 0x0000000500037227 */ /* 0x000fe200078e00ff */
[----:B------:R-:W-:-:S02]  /*6af0*/  ISETP.GT.U32.AND P5, PT, R238, R136, PT ;  /* 0x00000088ee00720c */ /* 0x000fc40003fa4070 */
[C---:B------:R-:W-:Y:S01]  /*6b00*/  ISETP.GT.U32.AND P2, PT, R238.reuse, R137, PT ;  /* 0x00000089ee00720c */ /* 0x040fe20003f44070 */
[----:B------:R-:W-:Y:S01]  /*6b10*/  @!P0 IMAD.MOV R132, RZ, RZ, -R132 ;  /* 0x000000ffff848224 */ /* 0x000fe200078e0a84 */
[----:B------:R-:W-:Y:S01]  /*6b20*/  ISETP.GT.U32.AND P0, PT, R238, R135, PT ;  /* 0x00000087ee00720c */ /* 0x000fe20003f04070 */
[----:B------:R-:W-:-:S04]  /*6b30*/  IMAD.HI.U32 R2, R0, R139, RZ ;  /* 0x0000008b00027227 */ /* 0x000fc800078e00ff */
[----:B------:R-:W-:Y:S02]  /*6b40*/  IMAD.MOV R140, RZ, RZ, -R3 ;  /* 0x000000ffff8c7224 */ /* 0x000fe400078e0a03 */
[----:B------:R-:W-:Y:S02]  /*6b50*/  IMAD.MOV R2, RZ, RZ, -R2 ;  /* 0x000000ffff027224 */ /* 0x000fe400078e0a02 */
[----:B------:R-:W-:Y:S02]  /*6b60*/  IMAD R140, R238, R140, R5 ;  /* 0x0000008cee8c7224 */ /* 0x000fe400078e0205 */
[--C-:B------:R-:W-:Y:S01]  /*6b70*/  @!P1 IMAD.IADD R134, R134, 0x1, -R238.reuse ;  /* 0x0000000186869824 */ /* 0x100fe200078e0aee */
[C---:B------:R-:W-:Y:S01]  /*6b80*/  ISETP.GT.U32.AND P1, PT, R238.reuse, R138, PT ;  /* 0x0000008aee00720c */ /* 0x040fe20003f24070 */
[----:B------:R-:W-:Y:S02]  /*6b90*/  IMAD R139, R238, R2, R139 ;  /* 0x00000002ee8b7224 */ /* 0x000fe400078e028b */
[--C-:B------:R-:W-:Y:S01]  /*6ba0*/  @!P5 IMAD.IADD R136, R136, 0x1, -R238.reuse ;  /* 0x000000018888d824 */ /* 0x100fe200078e0aee */
[C---:B------:R-:W-:Y:S01]  /*6bb0*/  ISETP.GT.U32.AND P5, PT, R238.reuse, R140, PT ;  /* 0x0000008cee00720c */ /* 0x040fe20003fa4070 */
[--C-:B------:R-:W-:Y:S01]  /*6bc0*/  @!P0 IMAD.IADD R135, R135, 0x1, -R238.reuse ;  /* 0x0000000187878824 */ /* 0x100fe200078e0aee */
[----:B------:R-:W-:Y:S01]  /*6bd0*/  ISETP.GT.U32.AND P0, PT, R238, R139, PT ;  /* 0x0000008bee00720c */ /* 0x000fe20003f04070 */
[----:B------:R-:W-:Y:S01]  /*6be0*/  VIADD R9, R152, 0x8b ;  /* 0x0000008b98097836 */ /* 0x000fe20000000000 */
[----:B------:R-:W-:Y:S01]  /*6bf0*/  @!P3 IADD3 R136, -R136, RZ, RZ ;  /* 0x000000ff8888b210 */ /* 0x000fe20007ffe1ff */
[----:B------:R-:W-:Y:S01]  /*6c00*/  @!P2 IMAD.IADD R137, R137, 0x1, -R238 ;  /* 0x000000018989a824 */ /* 0x000fe200078e0aee */
[----:B------:R-:W-:Y:S01]  /*6c10*/  ISETP.GE.AND P2, PT, R8, RZ, PT ;  /* 0x000000ff0800720c */ /* 0x000fe20003f46270 */
[----:B------:R-:W-:Y:S01]  /*6c20*/  IMAD.HI.U32 R3, R0, R7, RZ ;  /* 0x0000000700037227 */ /* 0x000fe200078e00ff */
[----:B------:R-:W-:-:S02]  /*6c30*/  IABS R141, R9 ;  /* 0x00000009008d7213 */ /* 0x000fc40000000000 */
[----:B------:R-:W-:Y:S01]  /*6c40*/  @!P1 IADD3 R138, R138, -R238, RZ ;  /* 0x800000ee8a8a9210 */ /* 0x000fe20007ffe0ff */
[----:B------:R-:W-:Y:S01]  /*6c50*/  IMAD.MOV R3, RZ, RZ, -R3 ;  /* 0x000000ffff037224 */ /* 0x000fe200078e0a03 */
[----:B------:R-:W-:Y:S01]  /*6c60*/  ISETP.GE.AND P1, PT, R10, RZ, PT ;  /* 0x000000ff0a00720c */ /* 0x000fe20003f26270 */
[----:B------:R-:W-:-:S04]  /*6c70*/  IMAD.HI.U32 R2, R0, R141, RZ ;  /* 0x0000008d00027227 */ /* 0x000fc800078e00ff */
[--C-:B------:R-:W-:Y:S01]  /*6c80*/  @!P5 IMAD.IADD R140, R140, 0x1, -R238.reuse ;  /* 0x000000018c8cd824 */ /* 0x100fe200078e0aee */
[C---:B------:R-:W-:Y:S01]  /*6c90*/  ISETP.GT.U32.AND P5, PT, R238.reuse, R138, PT ;  /* 0x0000008aee00720c */ /* 0x040fe20003fa4070 */
[----:B------:R-:W-:Y:S01]  /*6ca0*/  @!P0 IMAD.IADD R139, R139, 0x1, -R238 ;  /* 0x000000018b8b8824 */ /* 0x000fe200078e0aee */
[C---:B------:R-:W-:Y:S01]  /*6cb0*/  ISETP.GT.U32.AND P0, PT, R238.reuse, R137, PT ;  /* 0x00000089ee00720c */ /* 0x040fe20003f04070 */
[----:B------:R-:W-:Y:S02]  /*6cc0*/  IMAD.MOV R2, RZ, RZ, -R2 ;  /* 0x000000ffff027224 */ /* 0x000fe400078e0a02 */
[C---:B------:R-:W-:Y:S02]  /*6cd0*/  IMAD R142, R238.reuse, R3, R7 ;  /* 0x00000003ee8e7224 */ /* 0x040fe400078e0207 */
[----:B------:R-:W-:Y:S02]  /*6ce0*/  IMAD R141, R238, R2, R141 ;  /* 0x00000002ee8d7224 */ /* 0x000fe400078e028d */
[----:B------:R-:W-:-:S02]  /*6cf0*/  VIADD R7, R152, 0x8d ;  /* 0x0000008d98077836 */ /* 0x000fc40000000000 */
[----:B------:R-:W-:Y:S01]  /*6d00*/  @!P4 IMAD.MOV R135, RZ, RZ, -R135 ;  /* 0x000000ffff87c224 */ /* 0x000fe200078e0a87 */
[----:B------:R-:W-:Y:S01]  /*6d10*/  ISETP.GT.U32.AND P4, PT, R238, R139, PT ;  /* 0x0000008bee00720c */ /* 0x000fe20003f84070 */
[--C-:B------:R-:W-:Y:S01]  /*6d20*/  @!P5 IMAD.IADD R138, R138, 0x1, -R238.reuse ;  /* 0x000000018a8ad824 */ /* 0x100fe200078e0aee */
[----:B------:R-:W-:Y:S01]  /*6d30*/  IABS R143, R7 ;  /* 0x00000007008f7213 */ /* 0x000fe20000000000 */
[----:B------:R-:W-:Y:S01]  /*6d40*/  @!P0 IMAD.IADD R137, R137, 0x1, -R238 ;  /* 0x0000000189898824 */ /* 0x000fe200078e0aee */
[----:B------:R-:W-:Y:S01]  /*6d50*/  ISETP.GT.U32.AND P3, PT, R238, R141, PT ;  /* 0x0000008dee00720c */ /* 0x000fe20003f64070 */
[----:B------:R-:W-:Y:S01]  /*6d60*/  VIADD R8, R152, 0x8e ;  /* 0x0000008e98087836 */ /* 0x000fe20000000000 */
[----:B------:R-:W-:Y:S01]  /*6d70*/  ISETP.GT.U32.AND P5, PT, R238, R142, PT ;  /* 0x0000008eee00720c */ /* 0x000fe20003fa4070 */
[----:B------:R-:W-:Y:S01]  /*6d80*/  IMAD.HI.U32 R2, R0, R143, RZ ;  /* 0x0000008f00027227 */ /* 0x000fe200078e00ff */
[----:B------:R-:W-:Y:S02]  /*6d90*/  ISETP.GE.AND P0, PT, R4, RZ, PT ;  /* 0x000000ff0400720c */ /* 0x000fe40003f06270 */
[----:B------:R-:W-:Y:S01]  /*6da0*/  IABS R5, R8 ;  /* 0x0000000800057213 */ /* 0x000fe20000000000 */
[----:B------:R-:W-:Y:S01]  /*6db0*/  @!P6 IMAD.MOV R134, RZ, RZ, -R134 ;  /* 0x000000ffff86e224 */ /* 0x000fe200078e0a86 */
[----:B------:R-:W-:Y:S01]  /*6dc0*/  ISETP.GT.U32.AND P6, PT, R238, R140, PT ;  /* 0x0000008cee00720c */ /* 0x000fe20003fc4070 */
[----:B------:R-:W-:-:S02]  /*6dd0*/  IMAD.MOV R2, RZ, RZ, -R2 ;  /* 0x000000ffff027224 */ /* 0x000fc400078e0a02 */
[--C-:B------:R-:W-:Y:S01]  /*6de0*/  @!P4 IMAD.IADD R139, R139, 0x1, -R238.reuse ;  /* 0x000000018b8bc824 */ /* 0x100fe200078e0aee */
[----:B------:R-:W-:Y:S01]  /*6df0*/  ISETP.GE.AND P4, PT, R6, RZ, PT ;  /* 0x000000ff0600720c */ /* 0x000fe20003f86270 */
[--C-:B------:R-:W-:Y:S01]  /*6e00*/  @!P3 IMAD.IADD R141, R141, 0x1, -R238.reuse ;  /* 0x000000018d8db824 */ /* 0x100fe200078e0aee */
[----:B------:R-:W-:Y:S01]  /*6e10*/  ISETP.GE.AND P3, PT, R11, RZ, PT ;  /* 0x000000ff0b00720c */ /* 0x000fe20003f66270 */
[----:B------:R-:W-:Y:S01]  /*6e20*/  IMAD R143, R238, R2, R143 ;  /* 0x00000002ee8f7224 */ /* 0x000fe200078e028f */
[----:B------:R-:W-:Y:S01]  /*6e30*/  IADD3 R6, R152, 0x94, RZ ;  /* 0x0000009498067810 */ /* 0x000fe20007ffe0ff */
[----:B------:R-:W-:Y:S01]  /*6e40*/  @!P5 IMAD.IADD R142, R142, 0x1, -R238 ;  /* 0x000000018e8ed824 */ /* 0x000fe200078e0aee */
[----:B------:R-:W-:Y:S01]  /*6e50*/  ISETP.GE.AND P5, PT, R7, RZ, PT ;  /* 0x000000ff0700720c */ /* 0x000fe20003fa6270 */
[----:B------:R-:W-:Y:S01]  /*6e60*/  IMAD.HI.U32 R3, R0, R5, RZ ;  /* 0x0000000500037227 */ /* 0x000fe200078e00ff */
[----:B------:R-:W-:-:S03]  /*6e70*/  IABS R7, R6 ;  /* 0x0000000600077213 */ /* 0x000fc60000000000 */
[----:B------:R-:W-:Y:S01]  /*6e80*/  @!P2 IMAD.MOV R137, RZ, RZ, -R137 ;  /* 0x000000ffff89a224 */ /* 0x000fe200078e0a89 */
[C---:B------:R-:W-:Y:S01]  /*6e90*/  ISETP.GT.U32.AND P2, PT, R238.reuse, R141, PT ;  /* 0x0000008dee00720c */ /* 0x040fe20003f44070 */
[----:B------:R-:W-:Y:S01]  /*6ea0*/  @!P0 IMAD.MOV R139, RZ, RZ, -R139 ;  /* 0x000000ffff8b8224 */ /* 0x000fe200078e0a8b */
[C---:B------:R-:W-:Y:S01]  /*6eb0*/  ISETP.GT.U32.AND P0, PT, R238.reuse, R143, PT ;  /* 0x0000008fee00720c */ /* 0x040fe20003f04070 */
[----:B------:R-:W-:Y:S01]  /*6ec0*/  @!P1 IMAD.MOV R138, RZ, RZ, -R138 ;  /* 0x000000ffff8a9224 */ /* 0x000fe200078e0a8a */
[----:B------:R-:W-:Y:S01]  /*6ed0*/  ISETP.GT.U32.AND P1, PT, R238, R142, PT ;  /* 0x0000008eee00720c */ /* 0x000fe20003f24070 */
[--C-:B------:R-:W-:Y:S01]  /*6ee0*/  @!P6 IMAD.IADD R140, R140, 0x1, -R238.reuse ;  /* 0x000000018c8ce824 */ /* 0x100fe200078e0aee */
[----:B------:R-:W-:Y:S01]  /*6ef0*/  ISETP.GE.AND P6, PT, R9, RZ, PT ;  /* 0x000000ff0900720c */ /* 0x000fe20003fc6270 */
[C---:B------:R-:W-:Y:S01]  /*6f00*/  VIADD R2, R152.reuse, 0x8f ;  /* 0x0000008f98027836 */ /* 0x040fe20000000000 */
[----:B------:R-:W-:Y:S01]  /*6f10*/  IADD3 R3, -R3, RZ, RZ ;  /* 0x000000ff03037210 */ /* 0x000fe20007ffe1ff */
[----:B------:R-:W-:Y:S01]  /*6f20*/  VIADD R4, R152, 0x91 ;  /* 0x0000009198047836 */ /* 0x000fe20000000000 */
[----:B------:R-:W-:Y:S01]  /*6f30*/  @!P4 IADD3 R140, -R140, RZ, RZ ;  /* 0x000000ff8c8cc210 */ /* 0x000fe20007ffe1ff */
[----:B------:R-:W-:Y:S01]  /*6f40*/  VIADD R9, R152, 0x97 ;  /* 0x0000009798097836 */ /* 0x000fe20000000000 */
[----:B------:R-:W-:Y:S01]  /*6f50*/  IABS R145, R2 ;  /* 0x0000000200917213 */ /* 0x000fe20000000000 */
[----:B------:R-:W-:Y:S01]  /*6f60*/  IMAD R144, R238, R3, R5 ;  /* 0x00000003ee907224 */ /* 0x000fe200078e0205 */
[----:B------:R-:W-:Y:S01]  /*6f70*/  IABS R147, R4 ;  /* 0x0000000400937213 */ /* 0x000fe20000000000 */
[--C-:B------:R-:W-:Y:S01]  /*6f80*/  @!P2 IMAD.IADD R141, R141, 0x1, -R238.reuse ;  /* 0x000000018d8da824 */ /* 0x100fe200078e0aee */
[----:B------:R-:W-:Y:S01]  /*6f90*/  ISETP.GE.AND P2, PT, R8, RZ, PT ;  /* 0x000000ff0800720c */ /* 0x000fe20003f46270 */
[--C-:B------:R-:W-:Y:S01]  /*6fa0*/  @!P0 IMAD.IADD R143, R143, 0x1, -R238.reuse ;  /* 0x000000018f8f8824 */ /* 0x100fe200078e0aee */
[----:B------:R-:W-:Y:S01]  /*6fb0*/  ISETP.GT.U32.AND P4, PT, R238, R144, PT ;  /* 0x00000090ee00720c */ /* 0x000fe20003f84070 */
[----:B------:R-:W-:Y:S01]  /*6fc0*/  @!P1 IMAD.IADD R142, R142, 0x1, -R238 ;  /* 0x000000018e8e9824 */ /* 0x000fe200078e0aee */
[----:B------:R-:W-:Y:S01]  /*6fd0*/  ISETP.GE.AND P1, PT, R2, RZ, PT ;  /* 0x000000ff0200720c */ /* 0x000fe20003f26270 */
[----:B------:R-:W-:Y:S01]  /*6fe0*/  IMAD.HI.U32 R2, R0, R145, RZ ;  /* 0x0000009100027227 */ /* 0x000fe200078e00ff */
[----:B------:R-:W-:-:S03]  /*6ff0*/  IADD3 R8, R152, 0x96, RZ ;  /* 0x0000009698087810 */ /* 0x000fc60007ffe0ff */
[----:B------:R-:W-:Y:S01]  /*7000*/  @!P6 IMAD.MOV R141, RZ, RZ, -R141 ;  /* 0x000000ffff8de224 */ /* 0x000fe200078e0a8d */
[----:B------:R-:W-:Y:S01]  /*7010*/  ISETP.GT.U32.AND P6, PT, R238, R143, PT ;  /* 0x0000008fee00720c */ /* 0x000fe20003fc4070 */
[----:B------:R-:W-:Y:S01]  /*7020*/  VIADD R3, R152, 0x90 ;  /* 0x0000009098037836 */ /* 0x000fe20000000000 */
[----:B------:R-:W-:Y:S01]  /*7030*/  IADD3 R2, -R2, RZ, RZ ;  /* 0x000000ff02027210 */ /* 0x000fe20007ffe1ff */
[----:B------:R-:W-:Y:S01]  /*7040*/  @!P3 IMAD.MOV R142, RZ, RZ, -R142 ;  /* 0x000000ffff8eb224 */ /* 0x000fe200078e0a8e */
[----:B------:R-:W-:Y:S01]  /*7050*/  ISETP.GE.AND P3, PT, R4, RZ, PT ;  /* 0x000000ff0400720c */ /* 0x000fe20003f66270 */
[----:B------:R-:W-:Y:S01]  /*7060*/  @!P4 IMAD.IADD R144, R144, 0x1, -R238 ;  /* 0x000000019090c824 */ /* 0x000fe200078e0aee */
[----:B------:R-:W-:Y:S01]  /*7070*/  IABS R5, R3 ;  /* 0x0000000300057213 */ /* 0x000fe20000000000 */
[----:B------:R-:W-:Y:S01]  /*7080*/  IMAD R145, R238, R2, R145 ;  /* 0x00000002ee917224 */ /* 0x000fe200078e0291 */
[----:B------:R-:W-:Y:S01]  /*7090*/  ISETP.GE.AND P0, PT, R3, RZ, PT ;  /* 0x000000ff0300720c */ /* 0x000fe20003f06270 */
[----:B------:R-:W-:Y:S01]  /*70a0*/  VIADD R2, R152, 0x92 ;  /* 0x0000009298027836 */ /* 0x000fe20000000000 */
[----:B------:R-:W-:Y:S01]  /*70b0*/  ISETP.GT.U32.AND P4, PT, R238, R144, PT ;  /* 0x00000090ee00720c */ /* 0x000fe20003f84070 */
[----:B------:R-:W-:-:S04]  /*70c0*/  IMAD.HI.U32 R3, R0, R5, RZ ;  /* 0x0000000500037227 */ /* 0x000fc800078e00ff */
[--C-:B------:R-:W-:Y:S01]  /*70d0*/  @!P6 IMAD.IADD R143, R143, 0x1, -R238.reuse ;  /* 0x000000018f8fe824 */ /* 0x100fe200078e0aee */
[C---:B------:R-:W-:Y:S01]  /*70e0*/  ISETP.GT.U32.AND P6, PT, R238.reuse, R145, PT ;  /* 0x00000091ee00720c */ /* 0x040fe20003fc4070 */
[----:B------:R-:W-:Y:S02]  /*70f0*/  IMAD.MOV R3, RZ, RZ, -R3 ;  /* 0x000000ffff037224 */ /* 0x000fe400078e0a03 */
[----:B------:R-:W-:Y:S02]  /*7100*/  @!P5 IMAD.MOV R143, RZ, RZ, -R143 ;  /* 0x000000ffff8fd224 */ /* 0x000fe400078e0a8f */
[----:B------:R-:W-:Y:S01]  /*7110*/  IMAD R146, R238, R3, R5 ;  /* 0x00000003ee927224 */ /* 0x000fe200078e0205 */
[----:B------:R-:W-:Y:S01]  /*7120*/  IABS R5, R2 ;  /* 0x0000000200057213 */ /* 0x000fe20000000000 */
[----:B------:R-:W-:Y:S01]  /*7130*/  @!P4 IMAD.IADD R144, R144, 0x1, -R238 ;  /* 0x000000019090c824 */ /* 0x000fe200078e0aee */
[----:B------:R-:W-:Y:S01]  /*7140*/  ISETP.GE.AND P4, PT, R2, RZ, PT ;  /* 0x000000ff0200720c */ /* 0x000fe20003f86270 */
[----:B------:R-:W-:Y:S01]  /*7150*/  IMAD.HI.U32 R2, R0, R147, RZ ;  /* 0x0000009300027227 */ /* 0x000fe200078e00ff */
[----:B------:R-:W-:-:S03]  /*7160*/  ISETP.GT.U32.AND P5, PT, R238, R146, PT ;  /* 0x00000092ee00720c */ /* 0x000fc60003fa4070 */
[----:B------:R-:W-:Y:S02]  /*7170*/  @!P6 IMAD.IADD R145, R145, 0x1, -R238 ;  /* 0x000000019191e824 */ /* 0x000fe400078e0aee */
[----:B------:R-:W-:Y:S02]  /*7180*/  VIADD R4, R152, 0x93 ;  /* 0x0000009398047836 */ /* 0x000fe40000000000 */
[----:B------:R-:W-:Y:S01]  /*7190*/  IMAD.MOV R3, RZ, RZ, -R2 ;  /* 0x000000ffff037224 */ /* 0x000fe200078e0a02 */
[----:B------:R-:W-:Y:S01]  /*71a0*/  ISETP.GT.U32.AND P6, PT, R238, R145, PT ;  /* 0x00000091ee00720c */ /* 0x000fe20003fc4070 */
[----:B------:R-:W-:Y:S01]  /*71b0*/  IMAD.HI.U32 R2, R0, R5, RZ ;  /* 0x0000000500027227 */ /* 0x000fe200078e00ff */
[----:B------:R-:W-:-:S03]  /*71c0*/  IABS R149, R4 ;  /* 0x0000000400957213 */ /* 0x000fc60000000000 */
[----:B------:R-:W-:Y:S01]  /*71d0*/  IMAD.MOV R2, RZ, RZ, -R2 ;  /* 0x000000ffff027224 */ /* 0x000fe200078e0a02 */
[----:B------:R-:W-:Y:S01]  /*71e0*/  @!P5 IADD3 R146, R146, -R238, RZ ;  /* 0x800000ee9292d210 */ /* 0x000fe20007ffe0ff */
[C---:B------:R-:W-:Y:S02]  /*71f0*/  IMAD R147, R238.reuse, R3, R147 ;  /* 0x00000003ee937224 */ /* 0x040fe400078e0293 */
[C---:B------:R-:W-:Y:S01]  /*7200*/  IMAD R148, R238.reuse, R2, R5 ;  /* 0x00000002ee947224 */ /* 0x040fe200078e0205 */
[----:B------:R-:W-:Y:S01]  /*7210*/  ISETP.GT.U32.AND P5, PT, R238, R146, PT ;  /* 0x00000092ee00720c */ /* 0x000fe20003fa4070 */
[----:B------:R-:W-:Y:S01]  /*7220*/  IMAD.HI.U32 R2, R0, R149, RZ ;  /* 0x0000009500027227 */ /* 0x000fe200078e00ff */
[----:B------:R-:W-:-:S03]  /*7230*/  IABS R5, R9 ;  /* 0x0000000900057213 */ /* 0x000fc60000000000 */
[----:B------:R-:W-:Y:S01]  /*7240*/  @!P6 IMAD.IADD R145, R145, 0x1, -R238 ;  /* 0x000000019191e824 */ /* 0x000fe200078e0aee */
[----:B------:R-:W-:Y:S01]  /*7250*/  ISETP.GT.U32.AND P6, PT, R238, R147, PT ;  /* 0x00000093ee00720c */ /* 0x000fe20003fc4070 */
[----:B------:R-:W-:-:S04]  /*7260*/  IMAD.HI.U32 R3, R0, R7, RZ ;  /* 0x0000000700037227 */ /* 0x000fc800078e00ff */
[----:B------:R-:W-:Y:S02]  /*7270*/  IMAD.MOV R2, RZ, RZ, -R2 ;  /* 0x000000ffff027224 */ /* 0x000fe400078e0a02 */
[----:B------:R-:W-:Y:S02]  /*7280*/  IMAD.MOV R3, RZ, RZ, -R3 ;  /* 0x000000ffff037224 */ /* 0x000fe400078e0a03 */
[----:B------:R-:W-:Y:S02]  /*7290*/  IMAD R149, R238, R2, R149 ;  /* 0x00000002ee957224 */ /* 0x000fe400078e0295 */
[----:B------:R-:W-:Y:S01]  /*72a0*/  @!P2 IMAD.MOV R144, RZ, RZ, -R144 ;  /* 0x000000ffff90a224 */ /* 0x000fe200078e0a90 */
[----:B------:R-:W-:Y:S01]  /*72b0*/  ISETP.GE.AND P2, PT, R4, RZ, PT ;  /* 0x000000ff0400720c */ /* 0x000fe20003f46270 */
[----:B------:R-:W-:Y:S01]  /*72c0*/  IMAD R150, R238, R3, R7 ;  /* 0x00000003ee967224 */ /* 0x000fe200078e0207 */
[----:B------:R-:W-:Y:S01]  /*72d0*/  IABS R3, R8 ;  /* 0x0000000800037213 */ /* 0x000fe20000000000 */
[----:B------:R-:W-:Y:S01]  /*72e0*/  @!P5 IMAD.IADD R146, R146, 0x1, -R238 ;  /* 0x000000019292d824 */ /* 0x000fe200078e0aee */
[----:B------:R-:W-:Y:S01]  /*72f0*/  ISETP.GT.U32.AND P5, PT, R238, R149, PT ;  /* 0x00000095ee00720c */ /* 0x000fe20003fa4070 */
[----:B------:R-:W-:-:S02]  /*7300*/  VIADD R4, R152, 0x95 ;  /* 0x0000009598047836 */ /* 0x000fc40000000000 */
[--C-:B------:R-:W-:Y:S01]  /*7310*/  @!P6 IMAD.IADD R147, R147, 0x1, -R238.reuse ;  /* 0x000000019393e824 */ /* 0x100fe200078e0aee */
[----:B------:R-:W-:Y:S01]  /*7320*/  ISETP.GT.U32.AND P6, PT, R238, R150, PT ;  /* 0x00000096ee00720c */ /* 0x000fe20003fc4070 */
[----:B------:R-:W-:Y:S01]  /*7330*/  @!P1 IMAD.MOV R145, RZ, RZ, -R145 ;  /* 0x000000ffff919224 */ /* 0x000fe200078e0a91 */
[----:B------:R-:W-:Y:S01]  /*7340*/  IABS R151, R4 ;  /* 0x0000000400977213 */ /* 0x000fe20000000000 */
[----:B------:R-:W-:Y:S01]  /*7350*/  VIADD R10, R152, 0x98 ;  /* 0x00000098980a7836 */ /* 0x000fe20000000000 */
[----:B------:R-:W-:Y:S01]  /*7360*/  ISETP.GT.U32.AND P1, PT, R238, R148, PT ;  /* 0x00000094ee00720c */ /* 0x000fe20003f24070 */
[----:B------:R-:W-:Y:S01]  /*7370*/  VIADD R11, R152, 0xb6 ;  /* 0x000000b6980b7836 */ /* 0x000fe20000000000 */
[----:B------:R-:W-:Y:S01]  /*7380*/  @!P0 IADD3 R146, -R146, RZ, RZ ;  /* 0x000000ff92928210 */ /* 0x000fe20007ffe1ff */
[----:B------:R-:W-:Y:S01]  /*7390*/  IMAD.HI.U32 R2, R0, R151, RZ ;  /* 0x0000009700027227 */ /* 0x000fe200078e00ff */
[----:B------:R-:W-:Y:S02]  /*73a0*/  IABS R159, R10 ;  /* 0x0000000a009f7213 */ /* 0x000fe40000000000 */
[----:B------:R-:W-:Y:S01]  /*73b0*/  IABS R189, R11 ;  /* 0x0000000b00bd7213 */ /* 0x000fe20000000000 */
[----:B------:R-:W-:-:S02]  /*73c0*/  @!P5 IMAD.IADD R149, R149, 0x1, -R238 ;  /* 0x000000019595d824 */ /* 0x000fc400078e0aee */
[----:B------:R-:W-:Y:S02]  /*73d0*/  IMAD.MOV R2, RZ, RZ, -R2 ;  /* 0x000000ffff027224 */ /* 0x000fe400078e0a02 */
[----:B------:R-:W-:Y:S01]  /*73e0*/  @!P6 IMAD.IADD R150, R150, 0x1, -R238 ;  /* 0x000000019696e824 */ /* 0x000fe200078e0aee */
[C---:B------:R-:W-:Y:S01]  /*73f0*/  ISETP.GT.U32.AND P6, PT, R238.reuse, R149, PT ;  /* 0x00000095ee00720c */ /* 0x040fe20003fc4070 */
[----:B------:R-:W-:Y:S02]  /*7400*/  IMAD R151, R238, R2, R151 ;  /* 0x00000002ee977224 */ /* 0x000fe400078e0297 */
[----:B------:R-:W-:Y:S01]  /*7410*/  IMAD.HI.U32 R2, R0, R3, RZ ;  /* 0x0000000300027227 */ /* 0x000fe200078e00ff */
[----:B------:R-:W-:-:S03]  /*7420*/  ISETP.GT.U32.AND P0, PT, R238, R150, PT ;  /* 0x00000096ee00720c */ /* 0x000fc60003f04070 */
[----:B------:R-:W-:Y:S01]  /*7430*/  @!P1 IMAD.IADD R148, R148, 0x1, -R238 ;  /* 0x0000000194949824 */ /* 0x000fe200078e0aee */
[----:B------:R-:W-:Y:S01]  /*7440*/  ISETP.GT.U32.AND P1, PT, R238, R147, PT ;  /* 0x00000093ee00720c */ /* 0x000fe20003f24070 */
[----:B------:R-:W-:Y:S02]  /*7450*/  IMAD.MOV R2, RZ, RZ, -R2 ;  /* 0x000000ffff027224 */ /* 0x000fe400078e0a02 */
[----:B------:R-:W-:Y:S01]  /*7460*/  VIADD R242, R152, 0xe7 ;  /* 0x000000e798f27836 */ /* 0x000fe20000000000 */
[C---:B------:R-:W-:Y:S01]  /*7470*/  ISETP.GT.U32.AND P5, PT, R238.reuse, R148, PT ;  /* 0x00000094ee00720c */ /* 0x040fe20003fa4070 */
[----:B------:R-:W-:Y:S02]  /*7480*/  IMAD R154, R238, R2, R3 ;  /* 0x00000002ee9a7224 */ /* 0x000fe400078e0203 */
[----:B------:R-:W-:Y:S01]  /*7490*/  @!P6 IMAD.IADD R149, R149, 0x1, -R238 ;  /* 0x000000019595e824 */ /* 0x000fe200078e0aee */
[----:B------:R-:W-:Y:S01]  /*74a0*/  IABS R246, R242 ;  /* 0x000000f200f67213 */ /* 0x000fe20000000000 */
[----:B------:R-:W-:Y:S01]  /*74b0*/  IMAD.HI.U32 R2, R0, R5, RZ ;  /* 0x0000000500027227 */ /* 0x000fe200078e00ff */
[----:B------:R-:W-:-:S03]  /*74c0*/  ISETP.GT.U32.AND P6, PT, R238, R154, PT ;  /* 0x0000009aee00720c */ /* 0x000fc60003fc4070 */
[----:B------:R-:W-:Y:S01]  /*74d0*/  @!P1 IMAD.IADD R147, R147, 0x1, -R238 ;  /* 0x0000000193939824 */ /* 0x000fe200078e0aee */
[----:B------:R-:W-:Y:S01]  /*74e0*/  IADD3 R2, -R2, RZ, RZ ;  /* 0x000000ff02027210 */ /* 0x000fe20007ffe1ff */
[----:B------:R-:W-:Y:S01]  /*74f0*/  IMAD.HI.U32 R3, R0, R159, RZ ;  /* 0x0000009f00037227 */ /* 0x000fe200078e00ff */
[----:B------:R-:W-:-:S03]  /*7500*/  ISETP.GT.U32.AND P1, PT, R238, R151, PT ;  /* 0x00000097ee00720c */ /* 0x000fc60003f24070 */
[--C-:B------:R-:W-:Y:S01]  /*7510*/  @!P5 IMAD.IADD R148, R148, 0x1, -R238.reuse ;  /* 0x000000019494d824 */ /* 0x100fe200078e0aee */
[----:B------:R-:W-:Y:S01]  /*7520*/  ISETP.GE.AND P5, PT, R6, RZ, PT ;  /* 0x000000ff0600720c */ /* 0x000fe20003fa6270 */
[----:B------:R-:W-:Y:S02]  /*7530*/  VIADD R6, R152, 0x99 ;  /* 0x0000009998067836 */ /* 0x000fe40000000000 */
[--C-:B------:R-:W-:Y:S01]  /*7540*/  @!P6 IMAD.IADD R154, R154, 0x1, -R238.reuse ;  /* 0x000000019a9ae824 */ /* 0x100fe200078e0aee */
[----:B------:R-:W-:Y:S01]  /*7550*/  @!P4 IADD3 R148, -R148, RZ, RZ ;  /* 0x000000ff9494c210 */ /* 0x000fe20007ffe1ff */
[C---:B------:R-:W-:Y:S01]  /*7560*/  IMAD R156, R238.reuse, R2, R5 ;  /* 0x00000002ee9c7224 */ /* 0x040fe200078e0205 */
[----:B------:R-:W-:Y:S01]  /*7570*/  IABS R7, R6 ;  /* 0x0000000600077213 */ /* 0x000fe20000000000 */
[----:B------:R-:W-:Y:S01]  /*7580*/  IMAD.MOV R3, RZ, RZ, -R3 ;  /* 0x000000ffff037224 */ /* 0x000fe200078e0a03 */
[----:B------:R-:W-:Y:S01]  /*7590*/  ISETP.GT.U32.AND P4, PT, R238, R154, PT ;  /* 0x0000009aee00720c */ /* 0x000fe20003f84070 */
[----:B------:R-:W-:Y:S01]  /*75a0*/  @!P0 IMAD.IADD R150, R150, 0x1, -R238 ;  /* 0x0000000196968824 */ /* 0x000fe200078e0aee */
[----:B------:R-:W-:Y:S01]  /*75b0*/  ISETP.GE.AND P0, PT, R4, RZ, PT ;  /* 0x000000ff0400720c */ /* 0x000fe20003f06270 */
[----:B------:R-:W-:Y:S01]  /*75c0*/  IMAD.HI.U32 R2, R0, R7, RZ ;  /* 0x0000000700027227 */ /* 0x000fe200078e00ff */
[----:B------:R-:W-:-:S03]  /*75d0*/  ISETP.GT.U32.AND P6, PT, R238, R156, PT ;  /* 0x0000009cee00720c */ /* 0x000fc60003fc4070 */
[----:B------:R-:W-:Y:S02]  /*75e0*/  IMAD.MOV R2, RZ, RZ, -R2 ;  /* 0x000000ffff027224 */ /* 0x000fe400078e0a02 */
[--C-:B------:R-:W-:Y:S01]  /*75f0*/  @!P1 IMAD.IADD R151, R151, 0x1, -R238.reuse ;  /* 0x0000000197979824 */ /* 0x100fe200078e0aee */
[----:B------:R-:W-:Y:S01]  /*7600*/  ISETP.GE.AND P1, PT, R8, RZ, PT ;  /* 0x000000ff0800720c */ /* 0x000fe20003f26270 */
[----:B------:R-:W-:Y:S02]  /*7610*/  IMAD R160, R238, R2, R7 ;  /* 0x00000002eea07224 */ /* 0x000fe400078e0207 */
[----:B------:R-:W-:Y:S02]  /*7620*/  @!P4 IMAD.IADD R154, R154, 0x1, -R238 ;  /* 0x000000019a9ac824 */ /* 0x000fe400078e0aee */
[C---:B------:R-:W-:Y:S01]  /*7630*/  IMAD R159, R238.reuse, R3, R159 ;  /* 0x00000003ee9f7224 */ /* 0x040fe200078e029f */
[----:B------:R-:W-:Y:S01]  /*7640*/  ISETP.GT.U32.AND P4, PT, R238, R160, PT ;  /* 0x000000a0ee00720c */ /* 0x000fe20003f84070 */
[----:B------:R-:W-:-:S02]  /*7650*/  VIADD R4, R152, 0x9a ;  /* 0x0000009a98047836 */ /* 0x000fc40000000000 */
[----:B------:R-:W-:Y:S01]  /*7660*/  @!P3 IMAD.MOV R147, RZ, RZ, -R147 ;  /* 0x000000ffff93b224 */ /* 0x000fe200078e0a93 */
[C---:B------:R-:W-:Y:S01]  /*7670*/  ISETP.GT.U32.AND P3, PT, R238.reuse, R151, PT ;  /* 0x00000097ee00720c */ /* 0x040fe20003f64070 */
[----:B------:R-:W-:Y:S01]  /*7680*/  @!P5 IMAD.MOV R150, RZ, RZ, -R150 ;  /* 0x000000ffff96d224 */ /* 0x000fe200078e0a96 */
[----:B------:R-:W-:Y:S01]  /*7690*/  ISETP.GT.U32.AND P5, PT, R238, R159, PT ;  /* 0x0000009fee00720c */ /* 0x000fe20003fa4070 */
[----:B------:R-:W-:Y:S01]  /*76a0*/  VIADD R8, R152, 0x9b ;  /* 0x0000009b98087836 */ /* 0x000fe20000000000 */
[----:B------:R-:W-:Y:S01]  /*76b0*/  IABS R161, R4 ;  /* 0x0000000400a17213 */ /* 0x000fe20000000000 */
[--C-:B------:R-:W-:Y:S01]  /*76c0*/  @!P6 IMAD.IADD R156, R156, 0x1, -R238.reuse ;  /* 0x000000019c9ce824 */ /* 0x100fe200078e0aee */
[----:B------:R-:W-:Y:S01]  /*76d0*/  ISETP.GE.AND P6, PT, R6, RZ, PT ;  /* 0x000000ff0600720c */ /* 0x000fe20003fc6270 */
[----:B------:R-:W-:Y:S01]  /*76e0*/  @!P2 IMAD.MOV R149, RZ, RZ, -R149 ;  /* 0x000000ffff95a224 */ /* 0x000fe200078e0a95 */
[----:B------:R-:W-:Y:S01]  /*76f0*/  IABS R5, R8 ;  /* 0x0000000800057213 */ /* 0x000fe20000000000 */
[----:B------:R-:W-:Y:S01]  /*7700*/  @!P4 IMAD.IADD R160, R160, 0x1, -R238 ;  /* 0x00000001a0a0c824 */ /* 0x000fe200078e0aee */
[----:B------:R-:W-:Y:S01]  /*7710*/  IADD3 R6, R152, 0x9c, RZ ;  /* 0x0000009c98067810 */ /* 0x000fe20007ffe0ff */
[----:B------:R-:W-:Y:S01]  /*7720*/  IMAD.HI.U32 R2, R0, R161, RZ ;  /* 0x000000a100027227 */ /* 0x000fe200078e00ff */
[----:B------:R-:W-:-:S02]  /*7730*/  ISETP.GE.AND P2, PT, R9, RZ, PT ;  /* 0x000000ff0900720c */ /* 0x000fc40003f46270 */
[----:B------:R-:W-:Y:S01]  /*7740*/  ISETP.GT.U32.AND P4, PT, R238, R160, PT ;  /* 0x000000a0ee00720c */ /* 0x000fe20003f84070 */
[----:B------:R-:W-:Y:S01]  /*7750*/  IMAD.MOV R3, RZ, RZ, -R2 ;  /* 0x000000ffff037224 */ /* 0x000fe200078e0a02 */
[----:B------:R-:W-:Y:S01]  /*7760*/  IABS R163, R6 ;  /* 0x0000000600a37213 */ /* 0x000fe20000000000 */
[----:B------:R-:W-:-:S04]  /*7770*/  IMAD.HI.U32 R2, R0, R5, RZ ;  /* 0x0000000500027227 */ /* 0x000fc800078e00ff */
[--C-:B------:R-:W-:Y:S01]  /*7780*/  @!P3 IMAD.IADD R151, R151, 0x1, -R238.reuse ;  /* 0x000000019797b824 */ /* 0x100fe200078e0aee */
[----:B------:R-:W-:Y:S01]  /*7790*/  ISETP.GE.AND P3, PT, R10, RZ, PT ;  /* 0x000000ff0a00720c */ /* 0x000fe20003f66270 */
[----:B------:R-:W-:Y:S01]  /*77a0*/  @!P5 IMAD.IADD R159, R159, 0x1, -R238 ;  /* 0x000000019f9fd824 */ /* 0x000fe200078e0aee */
[----:B------:R-:W-:Y:S01]  /*77b0*/  ISETP.GT.U32.AND P5, PT, R238, R156, PT ;  /* 0x0000009cee00720c */ /* 0x000fe20003fa4070 */
[----:B------:R-:W-:Y:S01]  /*77c0*/  IMAD.MOV R2, RZ, RZ, -R2 ;  /* 0x000000ffff027224 */ /* 0x000fe200078e0a02 */
[----:B------:R-:W-:Y:S01]  /*77d0*/  IADD3 R10, R152, 0xb5, RZ ;  /* 0x000000b5980a7810 */ /* 0x000fe20007ffe0ff */
[----:B------:R-:W-:Y:S01]  /*77e0*/  @!P0 IMAD.MOV R151, RZ, RZ, -R151 ;  /* 0x000000ffff978224 */ /* 0x000fe200078e0a97 */
[C---:B------:R-:W-:Y:S01]  /*77f0*/  ISETP.GT.U32.AND P0, PT, R238.reuse, R159, PT ;  /* 0x0000009fee00720c */ /* 0x040fe20003f04070 */
[----:B------:R-:W-:Y:S01]  /*7800*/  IMAD R162, R238, R2, R5 ;  /* 0x00000002eea27224 */ /* 0x000fe200078e0205 */
[----:B------:R-:W-:Y:S01]  /*7810*/  IADD3 R5, R152, 0x9f, RZ ;  /* 0x0000009f98057810 */ /* 0x000fe20007ffe0ff */
[----:B------:R-:W-:-:S02]  /*7820*/  @!P4 IMAD.IADD R160, R160, 0x1, -R238 ;  /* 0x00000001a0a0c824 */ /* 0x000fc400078e0aee */
[----:B------:R-:W-:Y:S01]  /*7830*/  IMAD.HI.U32 R2, R0, R163, RZ ;  /* 0x000000a300027227 */ /* 0x000fe200078e00ff */
[----:B------:R-:W-:-:S03]  /*7840*/  ISETP.GT.U32.AND P4, PT, R238, R162, PT ;  /* 0x000000a2ee00720c */ /* 0x000fc60003f84070 */
[----:B------:R-:W-:Y:S01]  /*7850*/  IMAD.MOV R2, RZ, RZ, -R2 ;  /* 0x000000ffff027224 */ /* 0x000fe200078e0a02 */
[----:B------:R-:W-:Y:S01]  /*7860*/  @!P5 IADD3 R156, R156, -R238, RZ ;  /* 0x800000ee9c9cd210 */ /* 0x000fe20007ffe0ff */
[----:B------:R-:W-:Y:S02]  /*7870*/  VIADD R9, R152, 0x9d ;  /* 0x0000009d98097836 */ /* 0x000fe40000000000 */
[--C-:B------:R-:W-:Y:S01]  /*7880*/  @!P0 IMAD.IADD R159, R159, 0x1, -R238.reuse ;  /* 0x000000019f9f8824 */ /* 0x100fe200078e0aee */
[----:B------:R-:W-:Y:S01]  /*7890*/  ISETP.GE.AND P0, PT, R4, RZ, PT ;  /* 0x000000ff0400720c */ /* 0x000fe20003f06270 */
[----:B------:R-:W-:Y:S01]  /*78a0*/  VIADD R4, R152, 0x9e ;  /* 0x0000009e98047836 */ /* 0x000fe20000000000 */
[----:B------:R-:W-:Y:S01]  /*78b0*/  IABS R7, R9 ;  /* 0x0000000900077213 */ /* 0x000fe20000000000 */
[----:B------:R-:W-:Y:S02]  /*78c0*/  IMAD R161, R238, R3, R161 ;  /* 0x00000003eea17224 */ /* 0x000fe400078e02a1 */
[----:B------:R-:W-:Y:S01]  /*78d0*/  @!P4 IMAD.IADD R162, R162, 0x1, -R238 ;  /* 0x00000001a2a2c824 */ /* 0x000fe200078e0aee */
[----:B------:R-:W-:Y:S01]  /*78e0*/  IABS R165, R4 ;  /* 0x0000000400a57213 */ /* 0x000fe20000000000 */
[C---:B------:R-:W-:Y:S01]  /*78f0*/  IMAD R163, R238.reuse, R2, R163 ;  /* 0x00000002eea37224 */ /* 0x040fe200078e02a3 */
[----:B------:R-:W-:Y:S01]  /*7900*/  ISETP.GT.U32.AND P5, PT, R238, R161, PT ;  /* 0x000000a1ee00720c */ /* 0x000fe20003fa4070 */
[----:B------:R-:W-:Y:S01]  /*7910*/  IMAD.HI.U32 R3, R0, R7, RZ ;  /* 0x0000000700037227 */ /* 0x000fe200078e00ff */
[----:B------:R-:W-:-:S03]  /*7920*/  ISETP.GT.U32.AND P4, PT, R238, R162, PT ;  /* 0x000000a2ee00720c */ /* 0x000fc60003f84070 */
[----:B------:R-:W-:-:S04]  /*7930*/  IMAD.HI.U32 R2, R0, R165, RZ ;  /* 0x000000a500027227 */ /* 0x000fc800078e00ff */
[----:B------:R-:W-:Y:S02]  /*7940*/  IMAD.MOV R2, RZ, RZ, -R2 ;  /* 0x000000ffff027224 */ /* 0x000fe400078e0a02 */
[----:B------:R-:W-:Y:S02]  /*7950*/  IMAD.MOV R3, RZ, RZ, -R3 ;  /* 0x000000ffff037224 */ /* 0x000fe400078e0a03 */
[----:B------:R-:W-:Y:S02]  /*7960*/  IMAD R165, R238, R2, R165 ;  /* 0x00000002eea57224 */ /* 0x000fe400078e02a5 */
[--C-:B------:R-:W-:Y:S02]  /*7970*/  @!P4 IMAD.IADD R162, R162, 0x1, -R238.reuse ;  /* 0x00000001a2a2c824 */ /* 0x100fe400078e0aee */
[----:B------:R-:W-:Y:S01]  /*7980*/  @!P5 IMAD.IADD R161, R161, 0x1, -R238 ;  /* 0x00000001a1a1d824 */ /* 0x000fe200078e0aee */
[C---:B------:R-:W-:Y:S01]  /*7990*/  ISETP.GT.U32.AND P4, PT, R238.reuse, R165, PT ;  /* 0x000000a5ee00720c */ /* 0x040fe20003f84070 */
[C---:B------:R-:W-:Y:S01]  /*79a0*/  IMAD R164, R238.reuse, R3, R7 ;  /* 0x00000003eea47224 */ /* 0x040fe200078e0207 */
[----:B------:R-:W-:Y:S01]  /*79b0*/  IABS R3, R5 ;  /* 0x0000000500037213 */ /* 0x000fe20000000000 */
[----:B------:R-:W-:Y:S01]  /*79c0*/  @!P2 IMAD.MOV R156, RZ, RZ, -R156 ;  /* 0x000000ffff9ca224 */ /* 0x000fe200078e0a9c */
[C---:B------:R-:W-:Y:S01]  /*79d0*/  ISETP.GT.U32.AND P2, PT, R238.reuse, R163, PT ;  /* 0x000000a3ee00720c */ /* 0x040fe20003f44070 */
[----:B------:R-:W-:Y:S01]  /*79e0*/  @!P1 IMAD.MOV R154, RZ, RZ, -R154 ;  /* 0x000000ffff9a9224 */ /* 0x000fe200078e0a9a */
[----:B------:R-:W-:Y:S01]  /*79f0*/  ISETP.GT.U32.AND P1, PT, R238, R161, PT ;  /* 0x000000a1ee00720c */ /* 0x000fe20003f24070 */
[----:B------:R-:W-:Y:S01]  /*7a00*/  @!P3 IMAD.MOV R159, RZ, RZ, -R159 ;  /* 0x000000ffff9fb224 */ /* 0x000fe200078e0a9f */
[----:B------:R-:W-:Y:S01]  /*7a10*/  ISETP.GE.AND P3, PT, R6, RZ, PT ;  /* 0x000000ff0600720c */ /* 0x000fe20003f66270 */
[----:B------:R-:W-:Y:S01]  /*7a20*/  @!P6 IMAD.MOV R160, RZ, RZ, -R160 ;  /* 0x000000ffffa0e224 */ /* 0x000fe200078e0aa0 */
[----:B------:R-:W-:Y:S01]  /*7a30*/  ISETP.GT.U32.AND P6, PT, R238, R164, PT ;  /* 0x000000a4ee00720c */ /* 0x000fe20003fc4070 */
[----:B------:R-:W-:Y:S01]  /*7a40*/  VIADD R6, R152, 0xa0 ;  /* 0x000000a098067836 */ /* 0x000fe20000000000 */
[----:B------:R-:W-:Y:S01]  /*7a50*/  ISETP.GE.AND P5, PT, R8, RZ, PT ;  /* 0x000000ff0800720c */ /* 0x000fe20003fa6270 */
[----:B------:R-:W-:Y:S01]  /*7a60*/  IMAD.HI.U32 R2, R0, R3, RZ ;  /* 0x0000000300027227 */ /* 0x000fe200078e00ff */
[----:B------:R-:W-:-:S02]  /*7a70*/  IADD3 R7, R152, 0xa3, RZ ;  /* 0x000000a398077810 */ /* 0x000fc40007ffe0ff */
[----:B------:R-:W-:Y:S01]  /*7a80*/  IABS R167, R6 ;  /* 0x0000000600a77213 */ /* 0x000fe20000000000 */
[----:B------:R-:W-:Y:S02]  /*7a90*/  @!P4 IMAD.IADD R165, R165, 0x1, -R238 ;  /* 0x00000001a5a5c824 */ /* 0x000fe400078e0aee */
[----:B------:R-:W-:Y:S01]  /*7aa0*/  IMAD.MOV R2, RZ, RZ, -R2 ;  /* 0x000000ffff027224 */ /* 0x000fe200078e0a02 */
[----:B------:R-:W-:Y:S01]  /*7ab0*/  @!P1 IADD3 R161, R161, -R238, RZ ;  /* 0x800000eea1a19210 */ /* 0x000fe20007ffe0ff */
[----:B------:R-:W-:Y:S01]  /*7ac0*/  @!P2 IMAD.IADD R163, R163, 0x1, -R238 ;  /* 0x00000001a3a3a824 */ /* 0x000fe200078e0aee */
[C---:B------:R-:W-:Y:S01]  /*7ad0*/  ISETP.GT.U32.AND P4, PT, R238.reuse, R165, PT ;  /* 0x000000a5ee00720c */ /* 0x040fe20003f84070 */
[----:B------:R-:W-:Y:S01]  /*7ae0*/  IMAD R166, R238, R2, R3 ;  /* 0x00000002eea67224 */ /* 0x000fe200078e0203 */
[----:B------:R-:W-:Y:S01]  /*7af0*/  @!P0 IADD3 R161, -R161, RZ, RZ ;  /* 0x000000ffa1a18210 */ /* 0x000fe20007ffe1ff */
[----:B------:R-:W-:Y:S01]  /*7b00*/  IMAD.HI.U32 R2, R0, R167, RZ ;  /* 0x000000a700027227 */ /* 0x000fe200078e00ff */
[----:B------:R-:W-:-:S02]  /*7b10*/  ISETP.GE.AND P2, PT, R4, RZ, PT ;  /* 0x000000ff0400720c */ /* 0x000fc40003f46270 */
[----:B------:R-:W-:Y:S01]  /*7b20*/  ISETP.GE.AND P1, PT, R9, RZ, PT ;  /* 0x000000ff0900720c */ /* 0x000fe20003f26270 */
[----:B------:R-:W-:Y:S01]  /*7b30*/  @!P6 IMAD.IADD R164, R164, 0x1, -R238 ;  /* 0x00000001a4a4e824 */ /* 0x000fe200078e0aee */
[----:B------:R-:W-:Y:S01]  /*7b40*/  ISETP.GT.U32.AND P6, PT, R238, R163, PT ;  /* 0x000000a3ee00720c */ /* 0x000fe20003fc4070 */
[----:B------:R-:W-:Y:S02]  /*7b50*/  IMAD.MOV R2, RZ, RZ, -R2 ;  /* 0x000000ffff027224 */ /* 0x000fe400078e0a02 */
[----:B------:R-:W-:Y:S01]  /*7b60*/  VIADD R4, R152, 0xa1 ;  /* 0x000000a198047836 */ /* 0x000fe20000000000 */
[C---:B------:R-:W-:Y:S01]  /*7b70*/  ISETP.GT.U32.AND P0, PT, R238.reuse, R164, PT ;  /* 0x000000a4ee00720c */ /* 0x040fe20003f04070 */
[C---:B------:R-:W-:Y:S02]  /*7b80*/  IMAD R167, R238.reuse, R2, R167 ;  /* 0x00000002eea77224 */ /* 0x040fe400078e02a7 */
[----:B------:R-:W-:Y:S01]  /*7b90*/  @!P4 IMAD.IADD R165, R165, 0x1, -R238 ;  /* 0x00000001a5a5c824 */ /* 0x000fe200078e0aee */
[----:B------:R-:W-:Y:S01]  /*7ba0*/  IABS R3, R4 ;  /* 0x0000000400037213 */ /* 0x000fe20000000000 */
[----:B------:R-:W-:Y:S01]  /*7bb0*/  @!P5 IMAD.MOV R162, RZ, RZ, -R162 ;  /* 0x000000ffffa2d224 */ /* 0x000fe200078e0aa2 */
[----:B------:R-:W-:Y:S01]  /*7bc0*/  ISETP.GT.U32.AND P4, PT, R238, R167, PT ;  /* 0x000000a7ee00720c */ /* 0x000fe20003f84070 */
[----:B------:R-:W-:Y:S01]  /*7bd0*/  VIADD R8, R152, 0xaa ;  /* 0x000000aa98087836 */ /* 0x000fe20000000000 */
[----:B------:R-:W-:Y:S01]  /*7be0*/  ISETP.GE.AND P5, PT, R5, RZ, PT ;  /* 0x000000ff0500720c */ /* 0x000fe20003fa6270 */
[----:B------:R-:W-:Y:S01]  /*7bf0*/  @!P6 IMAD.IADD R163, R163, 0x1, -R238 ;  /* 0x00000001a3a3e824 */ /* 0x000fe200078e0aee */
[----:B------:R-:W-:Y:S01]  /*7c00*/  ISETP.GT.U32.AND P6, PT, R238, R166, PT ;  /* 0x000000a6ee00720c */ /* 0x000fe20003fc4070 */
[----:B------:R-:W-:Y:S01]  /*7c10*/  IMAD.HI.U32 R2, R0, R3, RZ ;  /* 0x0000000300027227 */ /* 0x000fe200078e00ff */
[----:B------:R-:W-:-:S02]  /*7c20*/  IABS R5, R7 ;  /* 0x0000000700057213 */ /* 0x000fc40000000000 */
[----:B------:R-:W-:Y:S01]  /*7c30*/  @!P2 IADD3 R165, -R165, RZ, RZ ;  /* 0x000000ffa5a5a210 */ /* 0x000fe20007ffe1ff */
[--C-:B------:R-:W-:Y:S01]  /*7c40*/  @!P0 IMAD.IADD R164, R164, 0x1, -R238.reuse ;  /* 0x00000001a4a48824 */ /* 0x100fe200078e0aee */
[----:B------:R-:W-:Y:S01]  /*7c50*/  ISETP.GE.AND P0, PT, R6, RZ, PT ;  /* 0x000000ff0600720c */ /* 0x000fe20003f06270 */
[----:B------:R-:W-:Y:S01]  /*7c60*/  VIADD R6, R152, 0xa2 ;  /* 0x000000a298067836 */ /* 0x000fe20000000000 */
[----:B------:R-:W-:Y:S01]  /*7c70*/  IABS R177, R8 ;  /* 0x0000000800b17213 */ /* 0x000fe20000000000 */
[----:B------:R-:W-:Y:S02]  /*7c80*/  @!P4 IMAD.IADD R167, R167, 0x1, -R238 ;  /* 0x00000001a7a7c824 */ /* 0x000fe400078e0aee */
[----:B------:R-:W-:Y:S01]  /*7c90*/  IMAD.MOV R2, RZ, RZ, -R2 ;  /* 0x000000ffff027224 */ /* 0x000fe200078e0a02 */
[----:B------:R-:W-:Y:S01]  /*7ca0*/  IABS R169, R6 ;  /* 0x0000000600a97213 */ /* 0x000fe20000000000 */
[----:B------:R-:W-:Y:S01]  /*7cb0*/  @!P6 IMAD.IADD R166, R166, 0x1, -R238 ;  /* 0x00000001a6a6e824 */ /* 0x000fe200078e0aee */
[C---:B------:R-:W-:Y:S01]  /*7cc0*/  ISETP.GT.U32.AND P4, PT, R238.reuse, R167, PT ;  /* 0x000000a7ee00720c */ /* 0x040fe20003f84070 */
[----:B------:R-:W-:Y:S01]  /*7cd0*/  IMAD R168, R238, R2, R3 ;  /* 0x00000002eea87224 */ /* 0x000fe200078e0203 */
[----:B------:R-:W-:Y:S01]  /*7ce0*/  ISETP.GE.AND P6, PT, R4, RZ, PT ;  /* 0x000000ff0400720c */ /* 0x000fe20003fc6270 */
[----:B------:R-:W-:Y:S01]  /*7cf0*/  IMAD.HI.U32 R2, R0, R169, RZ ;  /* 0x000000a900027227 */ /* 0x000fe200078e00ff */
[----:B------:R-:W-:-:S03]  /*7d00*/  ISETP.GE.AND P2, PT, R6, RZ, PT ;  /* 0x000000ff0600720c */ /* 0x000fc60003f46270 */
[----:B------:R-:W-:Y:S01]  /*7d10*/  @!P3 IMAD.MOV R163, RZ, RZ, -R163 ;  /* 0x000000ffffa3b224 */ /* 0x000fe200078e0aa3 */
[----:B------:R-:W-:Y:S01]  /*7d20*/  ISETP.GT.U32.AND P3, PT, R238, R166, PT ;  /* 0x000000a6ee00720c */ /* 0x000fe20003f64070 */
[----:B------:R-:W-:Y:S02]  /*7d30*/  IMAD.MOV R2, RZ, RZ, -R2 ;  /* 0x000000ffff027224 */ /* 0x000fe400078e0a02 */
[----:B------:R-:W-:-:S04]  /*7d40*/  IMAD.HI.U32 R3, R0, R5, RZ ;  /* 0x0000000500037227 */ /* 0x000fc800078e00ff */
[C---:B------:R-:W-:Y:S02]  /*7d50*/  IMAD R169, R238.reuse, R2, R169 ;  /* 0x00000002eea97224 */ /* 0x040fe400078e02a9 */
[----:B------:R-:W-:Y:S01]  /*7d60*/  @!P1 IMAD.MOV R164, RZ, RZ, -R164 ;  /* 0x000000ffffa49224 */ /* 0x000fe200078e0aa4 */
[C---:B------:R-:W-:Y:S01]  /*7d70*/  ISETP.GT.U32.AND P1, PT, R238.reuse, R168, PT ;  /* 0x000000a8ee00720c */ /* 0x040fe20003f24070 */
[--C-:B------:R-:W-:Y:S01]  /*7d80*/  @!P4 IMAD.IADD R167, R167, 0x1, -R238.reuse ;  /* 0x00000001a7a7c824 */ /* 0x100fe200078e0aee */
[----:B------:R-:W-:Y:S01]  /*7d90*/  ISETP.GT.U32.AND P4, PT, R238, R169, PT ;  /* 0x000000a9ee00720c */ /* 0x000fe20003f84070 */
[----:B------:R-:W-:Y:S02]  /*7da0*/  IMAD.MOV R3, RZ, RZ, -R3 ;  /* 0x000000ffff037224 */ /* 0x000fe400078e0a03 */
[----:B------:R-:W-:Y:S01]  /*7db0*/  @!P3 IMAD.IADD R166, R166, 0x1, -R238 ;  /* 0x00000001a6a6b824 */ /* 0x000fe200078e0aee */
[----:B------:R-:W-:Y:S01]  /*7dc0*/  ISETP.GE.AND P3, PT, R7, RZ, PT ;  /* 0x000000ff0700720c */ /* 0x000fe20003f66270 */
[----:B------:R-:W-:-:S02]  /*7dd0*/  IMAD R170, R238, R3, R5 ;  /* 0x00000003eeaa7224 */ /* 0x000fc400078e0205 */
[----:B------:R-:W-:Y:S02]  /*7de0*/  @!P5 IMAD.MOV R166, RZ, RZ, -R166 ;  /* 0x000000ffffa6d224 */ /* 0x000fe400078e0aa6 */
[----:B------:R-:W-:Y:S01]  /*7df0*/  VIADD R4, R152, 0xa4 ;  /* 0x000000a498047836 */ /* 0x000fe20000000000 */
[----:B------:R-:W-:Y:S01]  /*7e00*/  ISETP.GT.U32.AND P5, PT, R238, R170, PT ;  /* 0x000000aaee00720c */ /* 0x000fe20003fa4070 */
[----:B------:R-:W-:Y:S01]  /*7e10*/  VIADD R6, R152, 0xa6 ;  /* 0x000000a698067836 */ /* 0x000fe20000000000 */
[----:B------:R-:W-:Y:S01]  /*7e20*/  @!P1 IADD3 R168, R168, -R238, RZ ;  /* 0x800000eea8a89210 */ /* 0x000fe20007ffe0ff */
[----:B------:R-:W-:Y:S01]  /*7e30*/  @!P4 IMAD.IADD R169, R169, 0x1, -R238 ;  /* 0x00000001a9a9c824 */ /* 0x000fe200078e0aee */
[----:B------:R-:W-:Y:S01]  /*7e40*/  IABS R171, R4 ;  /* 0x0000000400ab7213 */ /* 0x000fe20000000000 */
[----:B------:R-:W-:Y:S01]  /*7e50*/  @!P0 IMAD.MOV R167, RZ, RZ, -R167 ;  /* 0x000000ffffa78224 */ /* 0x000fe200078e0aa7 */
[----:B------:R-:W-:Y:S01]  /*7e60*/  ISETP.GT.U32.AND P1, PT, R238, R168, PT ;  /* 0x000000a8ee00720c */ /* 0x000fe20003f24070 */
[----:B------:R-:W-:Y:S01]  /*7e70*/  VIADD R3, R152, 0xa5 ;  /* 0x000000a598037836 */ /* 0x000fe20000000000 */
[----:B------:R-:W-:Y:S01]  /*7e80*/  ISETP.GT.U32.AND P4, PT, R238, R169, PT ;  /* 0x000000a9ee00720c */ /* 0x000fe20003f84070 */
[----:B------:R-:W-:Y:S01]  /*7e90*/  IMAD.HI.U32 R2, R0, R171, RZ ;  /* 0x000000ab00027227 */ /* 0x000fe200078e00ff */
[----:B------:R-:W-:-:S02]  /*7ea0*/  ISETP.GE.AND P0, PT, R4, RZ, PT ;  /* 0x000000ff0400720c */ /* 0x000fc40003f06270 */
[----:B------:R-:W-:Y:S01]  /*7eb0*/  IABS R173, R6 ;  /* 0x0000000600ad7213 */ /* 0x000fe20000000000 */
[----:B------:R-:W-:Y:S01]  /*7ec0*/  IMAD.MOV R4, RZ, RZ, -R2 ;  /* 0x000000ffff047224 */ /* 0x000fe200078e0a02 */
[----:B------:R-:W-:Y:S01]  /*7ed0*/  @!P5 IADD3 R170, R170, -R238, RZ ;  /* 0x800000eeaaaad210 */ /* 0x000fe20007ffe0ff */
[----:B------:R-:W-:Y:S01]  /*7ee0*/  VIADD R9, R152, 0xb4 ;  /* 0x000000b498097836 */ /* 0x000fe20000000000 */
[----:B------:R-:W-:Y:S01]  /*7ef0*/  IABS R5, R3 ;  /* 0x0000000300057213 */ /* 0x000fe20000000000 */
[C---:B------:R-:W-:Y:S01]  /*7f00*/  IMAD R171, R238.reuse, R4, R171 ;  /* 0x00000004eeab7224 */ /* 0x040fe200078e02ab */
[----:B------:R-:W-:Y:S01]  /*7f10*/  ISETP.GT.U32.AND P5, PT, R238, R170, PT ;  /* 0x000000aaee00720c */ /* 0x000fe20003fa4070 */
[----:B------:R-:W-:Y:S01]  /*7f20*/  @!P1 IMAD.IADD R168, R168, 0x1, -R238 ;  /* 0x00000001a8a89824 */ /* 0x000fe200078e0aee */
[----:B------:R-:W-:Y:S01]  /*7f30*/  ISETP.GE.AND P1, PT, R3, RZ, PT ;  /* 0x000000ff0300720c */ /* 0x000fe20003f26270 */
[----:B------:R-:W-:Y:S01]  /*7f40*/  IMAD.HI.U32 R3, R0, R173, RZ ;  /* 0x000000ad00037227 */ /* 0x000fe200078e00ff */
[----:B------:R-:W-:-:S03]  /*7f50*/  IABS R187, R9 ;  /* 0x0000000900bb7213 */ /* 0x000fc60000000000 */
[----:B------:R-:W-:Y:S01]  /*7f60*/  @!P4 IMAD.IADD R169, R169, 0x1, -R238 ;  /* 0x00000001a9a9c824 */ /* 0x000fe200078e0aee */
[----:B------:R-:W-:Y:S01]  /*7f70*/  ISETP.GT.U32.AND P4, PT, R238, R171, PT ;  /* 0x000000abee00720c */ /* 0x000fe20003f84070 */
[----:B------:R-:W-:Y:S02]  /*7f80*/  IMAD.MOV R3, RZ, RZ, -R3 ;  /* 0x000000ffff037224 */ /* 0x000fe400078e0a03 */
[----:B------:R-:W-:-:S04]  /*7f90*/  IMAD.HI.U32 R2, R0, R5, RZ ;  /* 0x0000000500027227 */ /* 0x000fc800078e00ff */
[----:B------:R-:W-:Y:S02]  /*7fa0*/  IMAD R173, R238, R3, R173 ;  /* 0x00000003eead7224 */ /* 0x000fe400078e02ad */
[----:B------:R-:W-:Y:S02]  /*7fb0*/  @!P5 IMAD.IADD R170, R170, 0x1, -R238 ;  /* 0x00000001aaaad824 */ /* 0x000fe400078e0aee */
[----:B------:R-:W-:Y:S02]  /*7fc0*/  IMAD.MOV R2, RZ, RZ, -R2 ;  /* 0x000000ffff027224 */ /* 0x000fe400078e0a02 */
[----:B------:R-:W-:Y:S01]  /*7fd0*/  @!P3 IMAD.MOV R170, RZ, RZ, -R170 ;  /* 0x000000ffffaab224 */ /* 0x000fe200078e0aaa */
[----:B------:R-:W-:Y:S01]  /*7fe0*/  ISETP.GT.U32.AND P3, PT, R238, R173, PT ;  /* 0x000000adee00720c */ /* 0x000fe20003f64070 */
[----:B------:R-:W-:Y:S02]  /*7ff0*/  @!P4 IMAD.IADD R171, R171, 0x1, -R238 ;  /* 0x00000001ababc824 */ /* 0x000fe400078e0aee */
[----:B------:R-:W-:-:S02]  /*8000*/  VIADD R4, R152, 0xa8 ;  /* 0x000000a898047836 */ /* 0x000fc40000000000 */
[C---:B------:R-:W-:Y:S01]  /*8010*/  IMAD R172, R238.reuse, R2, R5 ;  /* 0x00000002eeac7224 */ /* 0x040fe200078e0205 */
[----:B------:R-:W-:Y:S01]  /*8020*/  ISETP.GT.U32.AND P4, PT, R238, R171, PT ;  /* 0x000000abee00720c */ /* 0x000fe20003f84070 */
[----:B------:R-:W-:Y:S01]  /*8030*/  @!P2 IMAD.MOV R169, RZ, RZ, -R169 ;  /* 0x000000ffffa9a224 */ /* 0x000fe200078e0aa9 */
[----:B------:R-:W-:Y:S01]  /*8040*/  IABS R175, R4 ;  /* 0x0000000400af7213 */ /* 0x000fe20000000000 */
[----:B------:R-:W-:Y:S01]  /*8050*/  VIADD R2, R152, 0xa7 ;  /* 0x000000a798027836 */ /* 0x000fe20000000000 */
[----:B------:R-:W-:Y:S01]  /*8060*/  ISETP.GT.U32.AND P2, PT, R238, R172, PT ;  /* 0x000000acee00720c */ /* 0x000fe20003f44070 */
[----:B------:R-:W-:Y:S01]  /*8070*/  @!P6 IMAD.MOV R168, RZ, RZ, -R168 ;  /* 0x000000ffffa8e224 */ /* 0x000fe200078e0aa8 */
[----:B------:R-:W-:Y:S01]  /*8080*/  ISETP.GE.AND P6, PT, R6, RZ, PT ;  /* 0x000000ff0600720c */ /* 0x000fe20003fc6270 */
[----:B------:R-:W-:Y:S01]  /*8090*/  IMAD.HI.U32 R3, R0, R175, RZ ;  /* 0x000000af00037227 */ /* 0x000fe200078e00ff */
[----:B------:R-:W-:Y:S02]  /*80a0*/  IABS R5, R2 ;  /* 0x0000000200057213 */ /* 0x000fe40000000000 */
[----:B------:R-:W-:Y:S01]  /*80b0*/  IADD3 R6, R152, 0xa9, RZ ;  /* 0x000000a998067810 */ /* 0x000fe20007ffe0ff */
[--C-:B------:R-:W-:Y:S01]  /*80c0*/  @!P3 IMAD.IADD R173, R173, 0x1, -R238.reuse ;  /* 0x00000001adadb824 */ /* 0x100fe200078e0aee */
[----:B------:R-:W-:Y:S01]  /*80d0*/  ISETP.GE.AND P5, PT, R2, RZ, PT ;  /* 0x000000ff0200720c */ /* 0x000fe20003fa6270 */
[----:B------:R-:W-:Y:S01]  /*80e0*/  IMAD.MOV R3, RZ, RZ, -R3 ;  /* 0x000000ffff037224 */ /* 0x000fe200078e0a03 */
[----:B------:R-:W-:Y:S01]  /*80f0*/  IABS R7, R6 ;  /* 0x0000000600077213 */ /* 0x000fe20000000000 */
[--C-:B------:R-:W-:Y:S01]  /*8100*/  @!P4 IMAD.IADD R171, R171, 0x1, -R238.reuse ;  /* 0x00000001ababc824 */ /* 0x100fe200078e0aee */
[C---:B------:R-:W-:Y:S01]  /*8110*/  ISETP.GT.U32.AND P3, PT, R238.reuse, R173, PT ;  /* 0x000000adee00720c */ /* 0x040fe20003f64070 */
[----:B------:R-:W-:Y:S01]  /*8120*/  IMAD R175, R238, R3, R175 ;  /* 0x00000003eeaf7224 */ /* 0x000fe200078e02af */
[----:B------:R-:W-:Y:S01]  /*8130*/  ISETP.GE.AND P4, PT, R4, RZ, PT ;  /* 0x000000ff0400720c */ /* 0x000fe20003f86270 */
[----:B------:R-:W-:Y:S01]  /*8140*/  @!P2 IMAD.IADD R172, R172, 0x1, -R238 ;  /* 0x00000001acaca824 */ /* 0x000fe200078e0aee */
[----:B------:R-:W-:Y:S01]  /*8150*/  @!P0 IADD3 R171, -R171, RZ, RZ ;  /* 0x000000ffabab8210 */ /* 0x000fe20007ffe1ff */
[----:B------:R-:W-:Y:S01]  /*8160*/  IMAD.HI.U32 R3, R0, R177, RZ ;  /* 0x000000b100037227 */ /* 0x000fe200078e00ff */
[----:B------:R-:W-:-:S02]  /*8170*/  ISETP.GT.U32.AND P0, PT, R238, R175, PT ;  /* 0x000000afee00720c */ /* 0x000fc40003f04070 */
[----:B------:R-:W-:Y:S01]  /*8180*/  ISETP.GT.U32.AND P2, PT, R238, R172, PT ;  /* 0x000000acee00720c */ /* 0x000fe20003f44070 */
[----:B------:R-:W-:Y:S02]  /*8190*/  IMAD.MOV R3, RZ, RZ, -R3 ;  /* 0x000000ffff037224 */ /* 0x000fe400078e0a03 */
[----:B------:R-:W-:-:S04]  /*81a0*/  IMAD.HI.U32 R2, R0, R5, RZ ;  /* 0x0000000500027227 */ /* 0x000fc800078e00ff */
[----:B------:R-:W-:Y:S01]  /*81b0*/  IMAD R177, R238, R3, R177 ;  /* 0x00000003eeb17224 */ /* 0x000fe200078e02b1 */
[----:B------:R-:W-:Y:S01]  /*81c0*/  IADD3 R174, -R2, RZ, RZ ;  /* 0x000000ff02ae7210 */ /* 0x000fe20007ffe1ff */
[----:B------:R-:W-:Y:S02]  /*81d0*/  @!P3 IMAD.IADD R173, R173, 0x1, -R238 ;  /* 0x00000001adadb824 */ /* 0x000fe400078e0aee */
[----:B------:R-:W-:Y:S01]  /*81e0*/  VIADD R4, R152, 0xab ;  /* 0x000000ab98047836 */ /* 0x000fe20000000000 */
[----:B------:R-:W-:Y:S01]  /*81f0*/  @!P0 IADD3 R175, R175, -R238, RZ ;  /* 0x800000eeafaf8210 */ /* 0x000fe20007ffe0ff */
[----:B------:R-:W-:-:S03]  /*8200*/  IMAD.HI.U32 R2, R0, R7, RZ ;  /* 0x0000000700027227 */ /* 0x000fc600078e00ff */
[----:B------:R-:W-:Y:S01]  /*8210*/  IABS R3, R4 ;  /* 0x0000000400037213 */ /* 0x000fe20000000000 */
[----:B------:R-:W-:Y:S01]  /*8220*/  @!P6 IMAD.MOV R173, RZ, RZ, -R173 ;  /* 0x000000ffffade224 */ /* 0x000fe200078e0aad */
[C---:B------:R-:W-:Y:S01]  /*8230*/  ISETP.GT.U32.AND P6, PT, R238.reuse, R177, PT ;  /* 0x000000b1ee00720c */ /* 0x040fe20003fc4070 */
[C---:B------:R-:W-:Y:S01]  /*8240*/  IMAD R174, R238.reuse, R174, R5 ;  /* 0x000000aeeeae7224 */ /* 0x040fe200078e0205 */
[----:B------:R-:W-:Y:S01]  /*8250*/  ISETP.GT.U32.AND P0, PT, R238, R175, PT ;  /* 0x000000afee00720c */ /* 0x000fe20003f04070 */
[----:B------:R-:W-:Y:S02]  /*8260*/  IMAD.MOV R2, RZ, RZ, -R2 ;  /* 0x000000ffff027224 */ /* 0x000fe400078e0a02 */
[----:B------:R-:W-:Y:S01]  /*8270*/  @!P2 IMAD.IADD R172, R172, 0x1, -R238 ;  /* 0x00000001acaca824 */ /* 0x000fe200078e0aee */
[C---:B------:R-:W-:Y:S01]  /*8280*/  ISETP.GT.U32.AND P2, PT, R238.reuse, R174, PT ;  /* 0x000000aeee00720c */ /* 0x040fe20003f44070 */
[----:B------:R-:W-:Y:S02]  /*8290*/  IMAD R176, R238, R2, R7 ;  /* 0x00000002eeb07224 */ /* 0x000fe400078e0207 */
[----:B------:R-:W-:Y:S01]  /*82a0*/  @!P1 IMAD.MOV R172, RZ, RZ, -R172 ;  /* 0x000000ffffac9224 */ /* 0x000fe200078e0aac */
[----:B------:R-:W-:Y:S01]  /*82b0*/  ISETP.GE.AND P1, PT, R6, RZ, PT ;  /* 0x000000ff0600720c */ /* 0x000fe20003f26270 */
[----:B------:R-:W-:Y:S01]  /*82c0*/  IMAD.HI.U32 R2, R0, R3, RZ ;  /* 0x0000000300027227 */ /* 0x000fe200078e00ff */
[----:B------:R-:W-:-:S03]  /*82d0*/  ISETP.GT.U32.AND P3, PT, R238, R176, PT ;  /* 0x000000b0ee00720c */ /* 0x000fc60003f64070 */
[----:B------:R-:W-:Y:S02]  /*82e0*/  VIADD R6, R152, 0xac ;  /* 0x000000ac98067836 */ /* 0x000fe40000000000 */
[----:B------:R-:W-:Y:S02]  /*82f0*/  IMAD.MOV R2, RZ, RZ, -R2 ;  /* 0x000000ffff027224 */ /* 0x000fe400078e0a02 */
[--C-:B------:R-:W-:Y:S01]  /*8300*/  @!P6 IMAD.IADD R177, R177, 0x1, -R238.reuse ;  /* 0x00000001b1b1e824 */ /* 0x100fe200078e0aee */
[----:B------:R-:W-:Y:S01]  /*8310*/  IABS R179, R6 ;  /* 0x0000000600b37213 */ /* 0x000fe20000000000 */
[C---:B------:R-:W-:Y:S02]  /*8320*/  IMAD R178, R238.reuse, R2, R3 ;  /* 0x00000002eeb27224 */ /* 0x040fe400078e0203 */
[----:B------:R-:W-:Y:S01]  /*8330*/  @!P0 IMAD.IADD R175, R175, 0x1, -R238 ;  /* 0x00000001afaf8824 */ /* 0x000fe200078e0aee */
[----:B------:R-:W-:Y:S01]  /*8340*/  ISETP.GT.U32.AND P6, PT, R238, R177, PT ;  /* 0x000000b1ee00720c */ /* 0x000fe20003fc4070 */
[----:B------:R-:W-:Y:S01]  /*8350*/  IMAD.HI.U32 R2, R0, R179, RZ ;  /* 0x000000b300027227 */ /* 0x000fe200078e00ff */
[----:B------:R-:W-:-:S03]  /*8360*/  ISETP.GT.U32.AND P0, PT, R238, R178, PT ;  /* 0x000000b2ee00720c */ /* 0x000fc60003f04070 */
[----:B------:R-:W-:Y:S02]  /*8370*/  @!P2 IMAD.IADD R174, R174, 0x1, -R238 ;  /* 0x00000001aeaea824 */ /* 0x000fe400078e0aee */
[----:B------:R-:W-:Y:S02]  /*8380*/  IMAD.MOV R2, RZ, RZ, -R2 ;  /* 0x000000ffff027224 */ /* 0x000fe400078e0a02 */
[----:B------:R-:W-:Y:S01]  /*8390*/  VIADD R7, R152, 0xad ;  /* 0x000000ad98077836 */ /* 0x000fe20000000000 */
[----:B------:R-:W-:Y:S01]  /*83a0*/  ISETP.GT.U32.AND P2, PT, R238, R174, PT ;  /* 0x000000aeee00720c */ /* 0x000fe20003f44070 */
[--C-:B------:R-:W-:Y:S02]  /*83b0*/  @!P3 IMAD.IADD R176, R176, 0x1, -R238.reuse ;  /* 0x00000001b0b0b824 */ /* 0x100fe400078e0aee */
[----:B------:R-:W-:Y:S01]  /*83c0*/  IMAD R179, R238, R2, R179 ;  /* 0x00000002eeb37224 */ /* 0x000fe200078e02b3 */
[----:B------:R-:W-:Y:S01]  /*83d0*/  IABS R5, R7 ;  /* 0x0000000700057213 */ /* 0x000fe20000000000 */
[----:B------:R-:W-:Y:S01]  /*83e0*/  @!P0 IMAD.IADD R178, R178, 0x1, -R238 ;  /* 0x00000001b2b28824 */ /* 0x000fe200078e0aee */
[----:B------:R-:W-:Y:S01]  /*83f0*/  @!P6 IADD3 R177, R177, -R238, RZ ;  /* 0x800000eeb1b1e210 */ /* 0x000fe20007ffe0ff */
[----:B------:R-:W-:Y:S01]  /*8400*/  VIADD R2, R152, 0xae ;  /* 0x000000ae98027836 */ /* 0x000fe20000000000 */
[----:B------:R-:W-:Y:S01]  /*8410*/  ISETP.GT.U32.AND P3, PT, R238, R176, PT ;  /* 0x000000b0ee00720c */ /* 0x000fe20003f64070 */
[----:B------:R-:W-:Y:S01]  /*8420*/  IMAD.HI.U32 R3, R0, R5, RZ ;  /* 0x0000000500037227 */ /* 0x000fe200078e00ff */
[----:B------:R-:W-:-:S02]  /*8430*/  ISETP.GT.U32.AND P6, PT, R238, R179, PT ;  /* 0x000000b3ee00720c */ /* 0x000fc40003fc4070 */
[----:B------:R-:W-:Y:S01]  /*8440*/  ISETP.GT.U32.AND P0, PT, R238, R178, PT ;  /* 0x000000b2ee00720c */ /* 0x000fe20003f04070 */
[--C-:B------:R-:W-:Y:S01]  /*8450*/  @!P2 IMAD.IADD R174, R174, 0x1, -R238.reuse ;  /* 0x00000001aeaea824 */ /* 0x100fe200078e0aee */
[----:B------:R-:W-:Y:S01]  /*8460*/  ISETP.GE.AND P2, PT, R8, RZ, PT ;  /* 0x000000ff0800720c */ /* 0x000fe20003f46270 */
[----:B------:R-:W-:Y:S01]  /*8470*/  IMAD.MOV R3, RZ, RZ, -R3 ;  /* 0x000000ffff037224 */ /* 0x000fe200078e0a03 */
[----:B------:R-:W-:Y:S01]  /*8480*/  IABS R181, R2 ;  /* 0x0000000200b57213 */ /* 0x000fe20000000000 */
[----:B------:R-:W-:Y:S01]  /*8490*/  @!P4 IMAD.MOV R175, RZ, RZ, -R175 ;  /* 0x000000ffffafc224 */ /* 0x000fe200078e0aaf */
[----:B------:R-:W-:Y:S01]  /*84a0*/  @!P5 IADD3 R174, -R174, RZ, RZ ;  /* 0x000000ffaeaed210 */ /* 0x000fe20007ffe1ff */
[----:B------:R-:W-:Y:S01]  /*84b0*/  IMAD R180, R238, R3, R5 ;  /* 0x00000003eeb47224 */ /* 0x000fe200078e0205 */
[----:B------:R-:W-:Y:S01]  /*84c0*/  ISETP.GE.AND P5, PT, R4, RZ, PT ;  /* 0x000000ff0400720c */ /* 0x000fe20003fa6270 */
[----:B------:R-:W-:Y:S01]  /*84d0*/  VIADD R3, R152, 0xaf ;  /* 0x000000af98037836 */ /* 0x000fe20000000000 */
[----:B------:R-:W-:Y:S01]  /*84e0*/  ISETP.GE.AND P4, PT, R6, RZ, PT ;  /* 0x000000ff0600720c */ /* 0x000fe20003f86270 */
[--C-:B------:R-:W-:Y:S01]  /*84f0*/  @!P3 IMAD.IADD R176, R176, 0x1, -R238.reuse ;  /* 0x00000001b0b0b824 */ /* 0x100fe200078e0aee */
[----:B------:R-:W-:Y:S01]  /*8500*/  IADD3 R6, R152, 0xb1, RZ ;  /* 0x000000b198067810 */ /* 0x000fe20007ffe0ff */
[----:B------:R-:W-:Y:S01]  /*8510*/  @!P6 IMAD.IADD R179, R179, 0x1, -R238 ;  /* 0x00000001b3b3e824 */ /* 0x000fe200078e0aee */
[----:B------:R-:W-:Y:S01]  /*8520*/  IABS R5, R3 ;  /* 0x0000000300057213 */ /* 0x000fe20000000000 */
[----:B------:R-:W-:Y:S01]  /*8530*/  @!P1 IMAD.MOV R176, RZ, RZ, -R176 ;  /* 0x000000ffffb09224 */ /* 0x000fe200078e0ab0 */
[----:B------:R-:W-:Y:S01]  /*8540*/  ISETP.GE.AND P1, PT, R2, RZ, PT ;  /* 0x000000ff0200720c */ /* 0x000fe20003f26270 */
[----:B------:R-:W-:Y:S01]  /*8550*/  @!P0 IMAD.IADD R178, R178, 0x1, -R238 ;  /* 0x00000001b2b28824 */ /* 0x000fe200078e0aee */
[----:B------:R-:W-:Y:S01]  /*8560*/  ISETP.GT.U32.AND P6, PT, R238, R179, PT ;  /* 0x000000b3ee00720c */ /* 0x000fe20003fc4070 */
[----:B------:R-:W-:Y:S01]  /*8570*/  IMAD.HI.U32 R2, R0, R181, RZ ;  /* 0x000000b500027227 */ /* 0x000fe200078e00ff */
[----:B------:R-:W-:-:S02]  /*8580*/  ISETP.GT.U32.AND P0, PT, R238, R180, PT ;  /* 0x000000b4ee00720c */ /* 0x000fc40003f04070 */
[----:B------:R-:W-:Y:S01]  /*8590*/  @!P5 IADD3 R178, -R178, RZ, RZ ;  /* 0x000000ffb2b2d210 */ /* 0x000fe20007ffe1ff */
[----:B------:R-:W-:Y:S01]  /*85a0*/  @!P2 IMAD.MOV R177, RZ, RZ, -R177 ;  /* 0x000000ffffb1a224 */ /* 0x000fe200078e0ab1 */
[----:B------:R-:W-:Y:S01]  /*85b0*/  ISETP.GE.AND P2, PT, R3, RZ, PT ;  /* 0x000000ff0300720c */ /* 0x000fe20003f46270 */
[----:B------:R-:W-:Y:S01]  /*85c0*/  IMAD.HI.U32 R3, R0, R5, RZ ;  /* 0x0000000500037227 */ /* 0x000fe200078e00ff */
[----:B------:R-:W-:Y:S02]  /*85d0*/  ISETP.GE.AND P3, PT, R7, RZ, PT ;  /* 0x000000ff0700720c */ /* 0x000fe40003f66270 */
[----:B------:R-:W-:Y:S01]  /*85e0*/  IABS R7, R6 ;  /* 0x0000000600077213 */ /* 0x000fe20000000000 */
[----:B------:R-:W-:Y:S02]  /*85f0*/  IMAD.MOV R2, RZ, RZ, -R2 ;  /* 0x000000ffff027224 */ /* 0x000fe400078e0a02 */
[----:B------:R-:W-:Y:S02]  /*8600*/  IMAD.MOV R3, RZ, RZ, -R3 ;  /* 0x000000ffff037224 */ /* 0x000fe400078e0a03 */
[----:B------:R-:W-:-:S02]  /*8610*/  IMAD R181, R238, R2, R181 ;  /* 0x00000002eeb57224 */ /* 0x000fc400078e02b5 */
[C---:B------:R-:W-:Y:S02]  /*8620*/  IMAD R182, R238.reuse, R3, R5 ;  /* 0x00000003eeb67224 */ /* 0x040fe400078e0205 */
[--C-:B------:R-:W-:Y:S01]  /*8630*/  @!P6 IMAD.IADD R179, R179, 0x1, -R238.reuse ;  /* 0x00000001b3b3e824 */ /* 0x100fe200078e0aee */
[----:B------:R-:W-:Y:S01]  /*8640*/  ISETP.GT.U32.AND P6, PT, R238, R181, PT ;  /* 0x000000b5ee00720c */ /* 0x000fe20003fc4070 */
[----:B------:R-:W-:Y:S01]  /*8650*/  @!P0 IMAD.IADD R180, R180, 0x1, -R238 ;  /* 0x00000001b4b48824 */ /* 0x000fe200078e0aee */
[----:B------:R-:W-:Y:S01]  /*8660*/  ISETP.GT.U32.AND P5, PT, R238, R182, PT ;  /* 0x000000b6ee00720c */ /* 0x000fe20003fa4070 */
[----:B------:R-:W-:Y:S02]  /*8670*/  VIADD R4, R152, 0xb0 ;  /* 0x000000b098047836 */ /* 0x000fe40000000000 */
[----:B------:R-:W-:Y:S01]  /*8680*/  IMAD.HI.U32 R3, R0, R7, RZ ;  /* 0x0000000700037227 */ /* 0x000fe200078e00ff */
[----:B------:R-:W-:Y:S02]  /*8690*/  ISETP.GT.U32.AND P0, PT, R238, R180, PT ;  /* 0x000000b4ee00720c */ /* 0x000fe40003f04070 */
[----:B------:R-:W-:Y:S01]  /*86a0*/  IABS R183, R4 ;  /* 0x0000000400b77213 */ /* 0x000fe20000000000 */
[----:B------:R-:W-:-:S02]  /*86b0*/  IMAD.MOV R3, RZ, RZ, -R3 ;  /* 0x000000ffff037224 */ /* 0x000fc400078e0a03 */
[----:B------:R-:W-:Y:S02]  /*86c0*/  VIADD R8, R152, 0xb3 ;  /* 0x000000b398087836 */ /* 0x000fe40000000000 */
[--C-:B------:R-:W-:Y:S02]  /*86d0*/  @!P6 IMAD.IADD R181, R181, 0x1, -R238.reuse ;  /* 0x00000001b5b5e824 */ /* 0x100fe400078e0aee */
[--C-:B------:R-:W-:Y:S01]  /*86e0*/  @!P5 IMAD.IADD R182, R182, 0x1, -R238.reuse ;  /* 0x00000001b6b6d824 */ /* 0x100fe200078e0aee */
[----:B------:R-:W-:Y:S01]  /*86f0*/  IABS R5, R8 ;  /* 0x0000000800057213 */ /* 0x000fe20000000000 */
[----:B------:R-:W-:Y:S01]  /*8700*/  IMAD.HI.U32 R2, R0, R183, RZ ;  /* 0x000000b700027227 */ /* 0x000fe200078e00ff */
[C---:B------:R-:W-:Y:S02]  /*8710*/  ISETP.GT.U32.AND P6, PT, R238.reuse, R181, PT ;  /* 0x000000b5ee00720c */ /* 0x040fe40003fc4070 */
[----:B------:R-:W-:Y:S01]  /*8720*/  ISETP.GT.U32.AND P5, PT, R238, R182, PT ;  /* 0x000000b6ee00720c */ /* 0x000fe20003fa4070 */
[----:B------:R-:W-:Y:S01]  /*8730*/  @!P0 IMAD.IADD R180, R180, 0x1, -R238 ;  /* 0x00000001b4b48824 */ /* 0x000fe200078e0aee */
[----:B------:R-:W-:Y:S01]  /*8740*/  ISETP.GE.AND P0, PT, R6, RZ, PT ;  /* 0x000000ff0600720c */ /* 0x000fe20003f06270 */
[----:B------:R-:W-:-:S02]  /*8750*/  VIADD R6, R152, 0xb2 ;  /* 0x000000b298067836 */ /* 0x000fc40000000000 */
[----:B------:R-:W-:Y:S02]  /*8760*/  IMAD.MOV R2, RZ, RZ, -R2 ;  /* 0x000000ffff027224 */ /* 0x000fe400078e0a02 */
[C---:B------:R-:W-:Y:S01]  /*8770*/  IMAD R184, R238.reuse, R3, R7 ;  /* 0x00000003eeb87224 */ /* 0x040fe200078e0207 */
[----:B------:R-:W-:Y:S01]  /*8780*/  IABS R185, R6 ;  /* 0x0000000600b97213 */ /* 0x000fe20000000000 */
[----:B------:R-:W-:Y:S01]  /*8790*/  IMAD R183, R238, R2, R183 ;  /* 0x00000002eeb77224 */ /* 0x000fe200078e02b7 */
[----:B------:R-:W-:Y:S01]  /*87a0*/  IABS R7, R10 ;  /* 0x0000000a00077213 */ /* 0x000fe20000000000 */
[----:B------:R-:W-:Y:S02]  /*87b0*/  @!P6 IMAD.IADD R181, R181, 0x1, -R238 ;  /* 0x00000001b5b5e824 */ /* 0x000fe400078e0aee */
[----:B------:R-:W-:Y:S01]  /*87c0*/  IMAD.HI.U32 R2, R0, R185, RZ ;  /* 0x000000b900027227 */ /* 0x000fe200078e00ff */
[----:B------:R-:W-:-:S03]  /*87d0*/  ISETP.GT.U32.AND P6, PT, R238, R183, PT ;  /* 0x000000b7ee00720c */ /* 0x000fc60003fc4070 */
[----:B------:R-:W-:Y:S01]  /*87e0*/  @!P4 IMAD.MOV R179, RZ, RZ, -R179 ;  /* 0x000000ffffb3c224 */ /* 0x000fe200078e0ab3 */
[----:B------:R-:W-:Y:S01]  /*87f0*/  ISETP.GE.AND P4, PT, R4, RZ, PT ;  /* 0x000000ff0400720c */ /* 0x000fe20003f86270 */
[----:B------:R-:W-:Y:S01]  /*8800*/  @!P5 IMAD.IADD R182, R182, 0x1, -R238 ;  /* 0x00000001b6b6d824 */ /* 0x000fe200078e0aee */
[----:B------:R-:W-:Y:S01]  /*8810*/  ISETP.GT.U32.AND P5, PT, R238, R184, PT ;  /* 0x000000b8ee00720c */ /* 0x000fe20003fa4070 */
[----:B------:R-:W-:Y:S02]  /*8820*/  IMAD.MOV R4, RZ, RZ, -R2 ;  /* 0x000000ffff047224 */ /* 0x000fe400078e0a02 */
[----:B------:R-:W-:-:S04]  /*8830*/  IMAD.HI.U32 R2, R0, R5, RZ ;  /* 0x0000000500027227 */ /* 0x000fc800078e00ff */
[----:B------:R-:W-:Y:S02]  /*8840*/  IMAD.MOV R186, RZ, RZ, -R2 ;  /* 0x000000ffffba7224 */ /* 0x000fe400078e0a02 */
[C---:B------:R-:W-:Y:S02]  /*8850*/  IMAD R185, R238.reuse, R4, R185 ;  /* 0x00000004eeb97224 */ /* 0x040fe400078e02b9 */
[C---:B------:R-:W-:Y:S02]  /*8860*/  IMAD R186, R238.reuse, R186, R5 ;  /* 0x000000baeeba7224 */ /* 0x040fe400078e0205 */
[--C-:B------:R-:W-:Y:S01]  /*8870*/  @!P6 IMAD.IADD R183, R183, 0x1, -R238.reuse ;  /* 0x00000001b7b7e824 */ /* 0x100fe200078e0aee */
[----:B------:R-:W-:Y:S01]  /*8880*/  ISETP.GT.U32.AND P6, PT, R238, R185, PT ;  /* 0x000000b9ee00720c */ /* 0x000fe20003fc4070 */
[----:B------:R-:W-:Y:S01]  /*8890*/  @!P5 IMAD.IADD R184, R184, 0x1, -R238 ;  /* 0x00000001b8b8d824 */ /* 0x000fe200078e0aee */
[----:B------:R-:W-:Y:S01]  /*88a0*/  ISETP.GT.U32.AND P5, PT, R238, R186, PT ;  /* 0x000000baee00720c */ /* 0x000fe20003fa4070 */
[----:B------:R-:W-:-:S04]  /*88b0*/  IMAD.HI.U32 R4, R0, R7, RZ ;  /* 0x0000000700047227 */ /* 0x000fc800078e00ff */
[----:B------:R-:W-:-:S04]  /*88c0*/  IMAD.HI.U32 R3, R0, R187, RZ ;  /* 0x000000bb00037227 */ /* 0x000fc800078e00ff */
[----:B------:R-:W-:Y:S01]  /*88d0*/  IMAD.HI.U32 R2, R0, R189, RZ ;  /* 0x000000bd00027227 */ /* 0x000fe200078e00ff */
[----:B------:R-:W-:Y:S02]  /*88e0*/  IADD3 R3, -R3, RZ, RZ ;  /* 0x000000ff03037210 */ /* 0x000fe40007ffe1ff */
[----:B------:R-:W-:Y:S01]  /*88f0*/  @!P6 IADD3 R185, R185, -R238, RZ ;  /* 0x800000eeb9b9e210 */ /* 0x000fe20007ffe0ff */
[----:B------:R-:W-:Y:S01]  /*8900*/  @!P5 IMAD.IADD R186, R186, 0x1, -R238 ;  /* 0x00000001babad824 */ /* 0x000fe200078e0aee */
[C---:B------:R-:W-:Y:S01]  /*8910*/  ISETP.GT.U32.AND P6, PT, R238.reuse, R184, PT ;  /* 0x000000b8ee00720c */ /* 0x040fe20003fc4070 */
[----:B------:R-:W-:Y:S01]  /*8920*/  IMAD.MOV R4, RZ, RZ, -R4 ;  /* 0x000000ffff047224 */ /* 0x000fe200078e0a04 */
[C---:B------:R-:W-:Y:S01]  /*8930*/  ISETP.GT.U32.AND P5, PT, R238.reuse, R185, PT ;  /* 0x000000b9ee00720c */ /* 0x040fe20003fa4070 */
[----:B------:R-:W-:Y:S02]  /*8940*/  IMAD.MOV R2, RZ, RZ, -R2 ;  /* 0x000000ffff027224 */ /* 0x000fe400078e0a02 */
[----:B------:R-:W-:-:S02]  /*8950*/  IMAD R188, R238, R4, R7 ;  /* 0x00000004eebc7224 */ /* 0x000fc400078e0207 */
[----:B------:R-:W-:Y:S01]  /*8960*/  @!P1 IMAD.MOV R181, RZ, RZ, -R181 ;  /* 0x000000ffffb59224 */ /* 0x000fe200078e0ab5 */
[----:B------:R-:W-:Y:S01]  /*8970*/  ISETP.GT.U32.AND P1, PT, R238, R186, PT ;  /* 0x000000baee00720c */ /* 0x000fe20003f24070 */
[----:B------:R-:W-:Y:S02]  /*8980*/  VIADD R7, R152, 0xb8 ;  /* 0x000000b898077836 */ /* 0x000fe40000000000 */
[C---:B------:R-:W-:Y:S02]  /*8990*/  IMAD R187, R238.reuse, R3, R187 ;  /* 0x00000003eebb7224 */ /* 0x040fe400078e02bb */
[----:B------:R-:W-:Y:S01]  /*89a0*/  IMAD R189, R238, R2, R189 ;  /* 0x00000002eebd7224 */ /* 0x000fe200078e02bd */
[----:B------:R-:W-:Y:S01]  /*89b0*/  IABS R191, R7 ;  /* 0x0000000700bf7213 */ /* 0x000fe20000000000 */
[----:B------:R-:W-:Y:S01]  /*89c0*/  VIADD R4, R152, 0xb7 ;  /* 0x000000b798047836 */ /* 0x000fe20000000000 */
[----:B------:R-:W-:Y:S01]  /*89d0*/  @!P5 IADD3 R185, R185, -R238, RZ ;  /* 0x800000eeb9b9d210 */ /* 0x000fe20007ffe0ff */
[----:B------:R-:W-:Y:S01]  /*89e0*/  @!P3 IMAD.MOV R180, RZ, RZ, -R180 ;  /* 0x000000ffffb4b224 */ /* 0x000fe200078e0ab4 */
[C---:B------:R-:W-:Y:S01]  /*89f0*/  ISETP.GT.U32.AND P3, PT, R238.reuse, R183, PT ;  /* 0x000000b7ee00720c */ /* 0x040fe20003f64070 */
[----:B------:R-:W-:Y:S01]  /*8a00*/  @!P2 IMAD.MOV R182, RZ, RZ, -R182 ;  /* 0x000000ffffb6a224 */ /* 0x000fe200078e0ab6 */
[----:B------:R-:W-:Y:S01]  /*8a10*/  ISETP.GT.U32.AND P2, PT, R238, R187, PT ;  /* 0x000000bbee00720c */ /* 0x000fe20003f44070 */
[----:B------:R-:W-:Y:S01]  /*8a20*/  IMAD.HI.U32 R3, R0, R191, RZ ;  /* 0x000000bf00037227 */ /* 0x000fe200078e00ff */
[----:B------:R-:W-:-:S02]  /*8a30*/  ISETP.GT.U32.AND P5, PT, R238, R189, PT ;  /* 0x000000bdee00720c */ /* 0x000fc40003fa4070 */
[----:B------:R-:W-:Y:S01]  /*8a40*/  IABS R5, R4 ;  /* 0x0000000400057213 */ /* 0x000fe20000000000 */
[--C-:B------:R-:W-:Y:S01]  /*8a50*/  @!P6 IMAD.IADD R184, R184, 0x1, -R238.reuse ;  /* 0x00000001b8b8e824 */ /* 0x100fe200078e0aee */
[----:B------:R-:W-:Y:S01]  /*8a60*/  ISETP.GE.AND P6, PT, R6, RZ, PT ;  /* 0x000000ff0600720c */ /* 0x000fe20003fc6270 */
[----:B------:R-:W-:Y:S01]  /*8a70*/  @!P1 IMAD.IADD R186, R186, 0x1, -R238 ;  /* 0x00000001baba9824 */ /* 0x000fe200078e0aee */
[----:B------:R-:W-:Y:S01]  /*8a80*/  ISETP.GE.AND P1, PT, R8, RZ, PT ;  /* 0x000000ff0800720c */ /* 0x000fe20003f26270 */
[----:B------:R-:W-:-:S04]  /*8a90*/  IMAD.HI.U32 R2, R0, R5, RZ ;  /* 0x0000000500027227 */ /* 0x000fc800078e00ff */
[----:B------:R-:W-:Y:S02]  /*8aa0*/  IMAD.MOV R3, RZ, RZ, -R3 ;  /* 0x000000ffff037224 */ /* 0x000fe400078e0a03 */
[----:B------:R-:W-:Y:S01]  /*8ab0*/  IMAD.MOV R2, RZ, RZ, -R2 ;  /* 0x000000ffff027224 */ /* 0x000fe200078e0a02 */
[----:B------:R-:W-:Y:S01]  /*8ac0*/  @!P5 IADD3 R189, R189, -R238, RZ ;  /* 0x800000eebdbdd210 */ /* 0x000fe20007ffe0ff */
[----:B------:R-:W-:Y:S02]  /*8ad0*/  IMAD R191, R238, R3, R191 ;  /* 0x00000003eebf7224 */ /* 0x000fe400078e02bf */
[----:B------:R-:W-:Y:S02]  /*8ae0*/  VIADD R3, R152, 0xb9 ;  /* 0x000000b998037836 */ /* 0x000fe40000000000 */
[--C-:B------:R-:W-:Y:S01]  /*8af0*/  @!P3 IMAD.IADD R183, R183, 0x1, -R238.reuse ;  /* 0x00000001b7b7b824 */ /* 0x100fe200078e0aee */
[C---:B------:R-:W-:Y:S01]  /*8b00*/  ISETP.GT.U32.AND P3, PT, R238.reuse, R188, PT ;  /* 0x000000bcee00720c */ /* 0x040fe20003f64070 */
[----:B------:R-:W-:Y:S01]  /*8b10*/  @!P2 IMAD.IADD R187, R187, 0x1, -R238 ;  /* 0x00000001bbbba824 */ /* 0x000fe200078e0aee */
[----:B------:R-:W-:Y:S01]  /*8b20*/  ISETP.GE.AND P2, PT, R9, RZ, PT ;  /* 0x000000ff0900720c */ /* 0x000fe20003f46270 */
[C---:B------:R-:W-:Y:S01]  /*8b30*/  IMAD R190, R238.reuse, R2, R5 ;  /* 0x00000002eebe7224 */ /* 0x040fe200078e0205 */
[----:B------:R-:W-:Y:S01]  /*8b40*/  IABS R5, R3 ;  /* 0x0000000300057213 */ /* 0x000fe20000000000 */
[----:B------:R-:W-:Y:S01]  /*8b50*/  @!P0 IMAD.MOV R184, RZ, RZ, -R184 ;  /* 0x000000ffffb88224 */ /* 0x000fe200078e0ab8 */
[C---:B------:R-:W-:Y:S01]  /*8b60*/  ISETP.GT.U32.AND P0, PT, R238.reuse, R189, PT ;  /* 0x000000bdee00720c */ /* 0x040fe20003f04070 */
[----:B------:R-:W-:Y:S01]  /*8b70*/  @!P4 IMAD.MOV R183, RZ, RZ, -R183 ;  /* 0x000000ffffb7c224 */ /* 0x000fe200078e0ab7 */
[C---:B------:R-:W-:Y:S01]  /*8b80*/  ISETP.GT.U32.AND P4, PT, R238.reuse, R187, PT ;  /* 0x000000bbee00720c */ /* 0x040fe20003f84070 */
[----:B------:R-:W-:Y:S01]  /*8b90*/  @!P6 IMAD.MOV R185, RZ, RZ, -R185 ;  /* 0x000000ffffb9e224 */ /* 0x000fe200078e0ab9 */
[----:B------:R-:W-:Y:S01]  /*8ba0*/  ISETP.GT.U32.AND P6, PT, R238, R190, PT ;  /* 0x000000beee00720c */ /* 0x000fe20003fc4070 */
[----:B------:R-:W-:Y:S01]  /*8bb0*/  @!P1 IMAD.MOV R186, RZ, RZ, -R186 ;  /* 0x000000ffffba9224 */ /* 0x000fe200078e0aba */
[----:B------:R-:W-:Y:S01]  /*8bc0*/  ISETP.GE.AND P1, PT, R11, RZ, PT ;  /* 0x000000ff0b00720c */ /* 0x000fe20003f26270 */
[----:B------:R-:W-:-:S04]  /*8bd0*/  IMAD.HI.U32 R2, R0, R5, RZ ;  /* 0x0000000500027227 */ /* 0x000fc800078e00ff */
[----:B------:R-:W-:Y:S02]  /*8be0*/  IMAD.MOV R2, RZ, RZ, -R2 ;  /* 0x000000ffff027224 */ /* 0x000fe400078e0a02 */
[--C-:B------:R-:W-:Y:S01]  /*8bf0*/  @!P3 IMAD.IADD R188, R188, 0x1, -R238.reuse ;  /* 0x00000001bcbcb824 */ /* 0x100fe200078e0aee */
[----:B------:R-:W-:Y:S01]  /*8c00*/  ISETP.GE.AND P3, PT, R10, RZ, PT ;  /* 0x000000ff0a00720c */ /* 0x000fe20003f66270 */
[--C-:B------:R-:W-:Y:S01]  /*8c10*/  @!P0 IMAD.IADD R189, R189, 0x1, -R238.reuse ;  /* 0x00000001bdbd8824 */ /* 0x100fe200078e0aee */
[----:B------:R-:W-:Y:S01]  /*8c20*/  ISETP.GE.AND P0, PT, R7, RZ, PT ;  /* 0x000000ff0700720c */ /* 0x000fe20003f06270 */
[C---:B------:R-:W-:Y:S01]  /*8c30*/  IMAD R192, R238.reuse, R2, R5 ;  /* 0x00000002eec07224 */ /* 0x040fe200078e0205 */
[C---:B------:R-:W-:Y:S01]  /*8c40*/  ISETP.GT.U32.AND P5, PT, R238.reuse, R188, PT ;  /* 0x000000bcee00720c */ /* 0x040fe20003fa4070 */
[--C-:B------:R-:W-:Y:S01]  /*8c50*/  @!P4 IMAD.IADD R187, R187, 0x1, -R238.reuse ;  /* 0x00000001bbbbc824 */ /* 0x100fe200078e0aee */
[----:B------:R-:W-:Y:S01]  /*8c60*/  ISETP.GT.U32.AND P4, PT, R238, R191, PT ;  /* 0x000000bfee00720c */ /* 0x000fe20003f84070 */
[----:B------:R-:W-:Y:S01]  /*8c70*/  @!P6 IMAD.IADD R190, R190, 0x1, -R238 ;  /* 0x00000001bebee824 */ /* 0x000fe200078e0aee */
[----:B------:R-:W-:Y:S01]  /*8c80*/  ISETP.GE.AND P6, PT, R3, RZ, PT ;  /* 0x000000ff0300720c */ /* 0x000fe20003fc6270 */
[----:B------:R-:W-:Y:S01]  /*8c90*/  @!P1 IMAD.MOV R189, RZ, RZ, -R189 ;  /* 0x000000ffffbd9224 */ /* 0x000fe200078e0abd */
[C---:B------:R-:W-:Y:S01]  /*8ca0*/  ISETP.GT.U32.AND P1, PT, R238.reuse, R192, PT ;  /* 0x000000c0ee00720c */ /* 0x040fe20003f24070 */
[----:B------:R-:W-:Y:S01]  /*8cb0*/  @!P2 IMAD.MOV R187, RZ, RZ, -R187 ;  /* 0x000000ffffbba224 */ /* 0x000fe200078e0abb */
[----:B------:R-:W-:Y:S01]  /*8cc0*/  ISETP.GT.U32.AND P2, PT, R238, R190, PT ;  /* 0x000000beee00720c */ /* 0x000fe20003f44070 */
[----:B------:R-:W-:-:S02]  /*8cd0*/  VIADD R6, R152, 0xba ;  /* 0x000000ba98067836 */ /* 0x000fc40000000000 */
[----:B------:R-:W-:Y:S02]  /*8ce0*/  VIADD R2, R152, 0xbb ;  /* 0x000000bb98027836 */ /* 0x000fe40000000000 */
[----:B------:R-:W-:Y:S01]  /*8cf0*/  @!P5 IADD3 R188, R188, -R238, RZ ;  /* 0x800000eebcbcd210 */ /* 0x000fe20007ffe0ff */
[C---:B------:R-:W-:Y:S01]  /*8d00*/  VIADD R8, R152.reuse, 0xc0 ;  /* 0x000000c098087836 */ /* 0x040fe20000000000 */
[----:B------:R-:W-:Y:S01]  /*8d10*/  IABS R193, R6 ;  /* 0x0000000600c17213 */ /* 0x000fe20000000000 */
[----:B------:R-:W-:Y:S01]  /*8d20*/  @!P4 IMAD.IADD R191, R191, 0x1, -R238 ;  /* 0x00000001bfbfc824 */ /* 0x000fe200078e0aee */
[----:B------:R-:W-:Y:S01]  /*8d30*/  IABS R5, R2 ;  /* 0x0000000200057213 */ /* 0x000fe20000000000 */
[----:B------:R-:W-:Y:S01]  /*8d40*/  VIADD R9, R152, 0xc1 ;  /* 0x000000c198097836 */ /* 0x000fe20000000000 */
[----:B------:R-:W-:Y:S01]  /*8d50*/  @!P1 IADD3 R192, R192, -R238, RZ ;  /* 0x800000eec0c09210 */ /* 0x000fe20007ffe0ff */
[----:B------:R-:W-:Y:S01]  /*8d60*/  IMAD.HI.U32 R3, R0, R193, RZ ;  /* 0x000000c100037227 */ /* 0x000fe200078e00ff */
[----:B------:R-:W-:-:S02]  /*8d70*/  @!P3 IADD3 R188, -R188, RZ, RZ ;  /* 0x000000ffbcbcb210 */ /* 0x000fc40007ffe1ff */
[----:B------:R-:W-:Y:S01]  /*8d80*/  ISETP.GT.U32.AND P3, PT, R238, R191, PT ;  /* 0x000000bfee00720c */ /* 0x000fe20003f64070 */
[----:B------:R-:W-:Y:S01]  /*8d90*/  @!P2 IMAD.IADD R190, R190, 0x1, -R238 ;  /* 0x00000001bebea824 */ /* 0x000fe200078e0aee */
[----:B------:R-:W-:Y:S01]  /*8da0*/  ISETP.GE.AND P5, PT, R4, RZ, PT ;  /* 0x000000ff0400720c */ /* 0x000fe20003fa6270 */
[----:B------:R-:W-:Y:S01]  /*8db0*/  IMAD.MOV R3, RZ, RZ, -R3 ;  /* 0x000000ffff037224 */ /* 0x000fe200078e0a03 */
[----:B------:R-:W-:Y:S01]  /*8dc0*/  ISETP.GE.AND P2, PT, R2, RZ, PT ;  /* 0x000000ff0200720c */ /* 0x000fe20003f46270 */
[----:B------:R-:W-:Y:S01]  /*8dd0*/  IMAD.HI.U32 R2, R0, R5, RZ ;  /* 0x0000000500027227 */ /* 0x000fe200078e00ff */
[----:B------:R-:W-:Y:S02]  /*8de0*/  ISETP.GT.U32.AND P1, PT, R238, R192, PT ;  /* 0x000000c0ee00720c */ /* 0x000fe40003f24070 */
[----:B------:R-:W-:Y:S01]  /*8df0*/  ISETP.GE.AND P4, PT, R6, RZ, PT ;  /* 0x000000ff0600720c */ /* 0x000fe20003f86270 */
[----:B------:R-:W-:Y:S01]  /*8e00*/  IMAD R193, R238, R3, R193 ;  /* 0x00000003eec17224 */ /* 0x000fe200078e02c1 */
[----:B------:R-:W-:Y:S01]  /*8e10*/  IABS R199, R8 ;  /* 0x0000000800c77213 */ /* 0x000fe20000000000 */
[----:B------:R-:W-:-:S02]  /*8e20*/  VIADD R3, R152, 0xbc ;  /* 0x000000bc98037836 */ /* 0x000fc40000000000 */
[----:B------:R-:W-:Y:S02]  /*8e30*/  IMAD.MOV R2, RZ, RZ, -R2 ;  /* 0x000000ffff027224 */ /* 0x000fe400078e0a02 */
[----:B------:R-:W-:Y:S01]  /*8e40*/  VIADD R6, R152, 0xbd ;  /* 0x000000bd98067836 */ /* 0x000fe20000000000 */
[----:B------:R-:W-:Y:S01]  /*8e50*/  IABS R195, R3 ;  /* 0x0000000300c37213 */ /* 0x000fe20000000000 */
[C---:B------:R-:W-:Y:S02]  /*8e60*/  IMAD R194, R238.reuse, R2, R5 ;  /* 0x00000002eec27224 */ /* 0x040fe400078e0205 */
[----:B------:R-:W-:Y:S01]  /*8e70*/  @!P3 IMAD.IADD R191, R191, 0x1, -R238 ;  /* 0x00000001bfbfb824 */ /* 0x000fe200078e0aee */
[----:B------:R-:W-:Y:S01]  /*8e80*/  ISETP.GT.U32.AND P3, PT, R238, R193, PT ;  /* 0x000000c1ee00720c */ /* 0x000fe20003f64070 */
[----:B------:R-:W-:Y:S01]  /*8e90*/  @!P5 IMAD.MOV R190, RZ, RZ, -R190 ;  /* 0x000000ffffbed224 */ /* 0x000fe200078e0abe */
[----:B------:R-:W-:Y:S01]  /*8ea0*/  IABS R7, R6 ;  /* 0x0000000600077213 */ /* 0x000fe20000000000 */
[----:B------:R-:W-:Y:S01]  /*8eb0*/  @!P1 IMAD.IADD R192, R192, 0x1, -R238 ;  /* 0x00000001c0c09824 */ /* 0x000fe200078e0aee */
[----:B------:R-:W-:Y:S01]  /*8ec0*/  ISETP.GE.AND P5, PT, R3, RZ, PT ;  /* 0x000000ff0300720c */ /* 0x000fe20003fa6270 */
[----:B------:R-:W-:Y:S01]  /*8ed0*/  IMAD.HI.U32 R3, R0, R195, RZ ;  /* 0x000000c300037227 */ /* 0x000fe200078e00ff */
[----:B------:R-:W-:-:S02]  /*8ee0*/  ISETP.GT.U32.AND P1, PT, R238, R194, PT ;  /* 0x000000c2ee00720c */ /* 0x000fc40003f24070 */
[----:B------:R-:W-:Y:S01]  /*8ef0*/  @!P6 IADD3 R192, -R192, RZ, RZ ;  /* 0x000000ffc0c0e210 */ /* 0x000fe20007ffe1ff */
[----:B------:R-:W-:-:S04]  /*8f00*/  IMAD.HI.U32 R4, R0, R7, RZ ;  /* 0x0000000700047227 */ /* 0x000fc800078e00ff */
[----:B------:R-:W-:Y:S02]  /*8f10*/  IMAD.MOV R3, RZ, RZ, -R3 ;  /* 0x000000ffff037224 */ /* 0x000fe400078e0a03 */
[----:B------:R-:W-:Y:S02]  /*8f20*/  IMAD.MOV R4, RZ, RZ, -R4 ;  /* 0x000000ffff047224 */ /* 0x000fe400078e0a04 */
[----:B------:R-:W-:Y:S01]  /*8f30*/  IMAD R195, R238, R3, R195 ;  /* 0x00000003eec37224 */ /* 0x000fe200078e02c3 */
[----:B------:R-:W-:Y:S01]  /*8f40*/  IADD3 R3, R152, 0xbe, RZ ;  /* 0x000000be98037810 */ /* 0x000fe20007ffe0ff */
[--C-:B------:R-:W-:Y:S02]  /*8f50*/  @!P3 IMAD.IADD R193, R193, 0x1, -R238.reuse ;  /* 0x00000001c1c1b824 */ /* 0x100fe400078e0aee */
[----:B------:R-:W-:Y:S01]  /*8f60*/  IMAD R196, R238, R4, R7 ;  /* 0x00000004eec47224 */ /* 0x000fe200078e0207 */
[----:B------:R-:W-:Y:S01]  /*8f70*/  IABS R197, R3 ;  /* 0x0000000300c57213 */ /* 0x000fe20000000000 */
[----:B------:R-:W-:Y:S01]  /*8f80*/  @!P1 IMAD.IADD R194, R194, 0x1, -R238 ;  /* 0x00000001c2c29824 */ /* 0x000fe200078e0aee */
[C---:B------:R-:W-:Y:S01]  /*8f90*/  ISETP.GT.U32.AND P3, PT, R238.reuse, R193, PT ;  /* 0x000000c1ee00720c */ /* 0x040fe20003f64070 */
[----:B------:R-:W-:Y:S01]  /*8fa0*/  @!P0 IMAD.MOV R191, RZ, RZ, -R191 ;  /* 0x000000ffffbf8224 */ /* 0x000fe200078e0abf */
[----:B------:R-:W-:Y:S01]  /*8fb0*/  ISETP.GT.U32.AND P1, PT, R238, R196, PT ;  /* 0x000000c4ee00720c */ /* 0x000fe20003f24070 */
[----:B------:R-:W-:Y:S01]  /*8fc0*/  IMAD.HI.U32 R2, R0, R197, RZ ;  /* 0x000000c500027227 */ /* 0x000fe200078e00ff */
[----:B------:R-:W-:-:S02]  /*8fd0*/  ISETP.GT.U32.AND P6, PT, R238, R194, PT ;  /* 0x000000c2ee00720c */ /* 0x000fc40003fc4070 */
[----:B------:R-:W-:Y:S01]  /*8fe0*/  ISETP.GE.AND P0, PT, R6, RZ, PT ;  /* 0x000000ff0600720c */ /* 0x000fe20003f06270 */
[C---:B------:R-:W-:Y:S01]  /*8ff0*/  VIADD R6, R152.reuse, 0xbf ;  /* 0x000000bf98067836 */ /* 0x040fe20000000000 */
[----:B------:R-:W-:Y:S01]  /*9000*/  IABS R7, R9 ;  /* 0x0000000900077213 */ /* 0x000fe20000000000 */
[----:B------:R-:W-:Y:S02]  /*9010*/  IMAD.MOV R2, RZ, RZ, -R2 ;  /* 0x000000ffff027224 */ /* 0x000fe400078e0a02 */
[----:B------:R-:W-:Y:S01]  /*9020*/  VIADD R240, R152, 0xe9 ;  /* 0x000000e998f07836 */ /* 0x000fe20000000000 */
[----:B------:R-:W-:Y:S01]  /*9030*/  IABS R5, R6 ;  /* 0x0000000600057213 */ /* 0x000fe20000000000 */
[C---:B------:R-:W-:Y:S02]  /*9040*/  IMAD R197, R238.reuse, R2, R197 ;  /* 0x00000002eec57224 */ /* 0x040fe400078e02c5 */
[--C-:B------:R-:W-:Y:S01]  /*9050*/  @!P3 IMAD.IADD R193, R193, 0x1, -R238.reuse ;  /* 0x00000001c1c1b824 */ /* 0x100fe200078e0aee */
[----:B------:R-:W-:Y:S01]  /*9060*/  ISETP.GT.U32.AND P3, PT, R238, R195, PT ;  /* 0x000000c3ee00720c */ /* 0x000fe20003f64070 */
[--C-:B------:R-:W-:Y:S01]  /*9070*/  @!P6 IMAD.IADD R194, R194, 0x1, -R238.reuse ;  /* 0x00000001c2c2e824 */ /* 0x100fe200078e0aee */
[----:B------:R-:W-:Y:S01]  /*9080*/  ISETP.GT.U32.AND P6, PT, R238, R197, PT ;  /* 0x000000c5ee00720c */ /* 0x000fe20003fc4070 */
[----:B------:R-:W-:Y:S01]  /*9090*/  @!P1 IMAD.IADD R196, R196, 0x1, -R238 ;  /* 0x00000001c4c49824 */ /* 0x000fe200078e0aee */
[----:B------:R-:W-:Y:S01]  /*90a0*/  IABS R248, R240 ;  /* 0x000000f000f87213 */ /* 0x000fe20000000000 */
[----:B------:R-:W-:Y:S01]  /*90b0*/  @!P4 IMAD.MOV R193, RZ, RZ, -R193 ;  /* 0x000000ffffc1c224 */ /* 0x000fe200078e0ac1 */
[----:B------:R-:W-:Y:S01]  /*90c0*/  ISETP.GE.AND P4, PT, R3, RZ, PT ;  /* 0x000000ff0300720c */ /* 0x000fe20003f86270 */
[----:B------:R-:W-:Y:S01]  /*90d0*/  IMAD.HI.U32 R2, R0, R5, RZ ;  /* 0x0000000500027227 */ /* 0x000fe200078e00ff */
[----:B------:R-:W-:-:S03]  /*90e0*/  ISETP.GT.U32.AND P1, PT, R238, R196, PT ;  /* 0x000000c4ee00720c */ /* 0x000fc60003f24070 */
[----:B------:R-:W-:-:S04]  /*90f0*/  IMAD.HI.U32 R3, R0, R199, RZ ;  /* 0x000000c700037227 */ /* 0x000fc800078e00ff */
[----:B------:R-:W-:Y:S01]  /*9100*/  IMAD.MOV R2, RZ, RZ, -R2 ;  /* 0x000000ffff027224 */ /* 0x000fe200078e0a02 */
[----:B------:R-:W-:Y:S01]  /*9110*/  IADD3 R3, -R3, RZ, RZ ;  /* 0x000000ff03037210 */ /* 0x000fe20007ffe1ff */
[----:B------:R-:W-:-:S04]  /*9120*/  IMAD.HI.U32 R4, R0, R7, RZ ;  /* 0x0000000700047227 */ /* 0x000fc800078e00ff */
[C---:B------:R-:W-:Y:S02]  /*9130*/  IMAD R198, R238.reuse, R2, R5 ;  /* 0x00000002eec67224 */ /* 0x040fe400078e0205 */
[C---:B------:R-:W-:Y:S02]  /*9140*/  IMAD R199, R238.reuse, R3, R199 ;  /* 0x00000003eec77224 */ /* 0x040fe400078e02c7 */
[----:B------:R-:W-:Y:S01]  /*9150*/  @!P6 IMAD.IADD R197, R197, 0x1, -R238 ;  /* 0x00000001c5c5e824 */ /* 0x000fe200078e0aee */
[C---:B------:R-:W-:Y:S01]  /*9160*/  ISETP.GT.U32.AND P6, PT, R238.reuse, R198, PT ;  /* 0x000000c6ee00720c */ /* 0x040fe20003fc4070 */
[----:B------:R-:W-:Y:S02]  /*9170*/  IMAD.MOV R4, RZ, RZ, -R4 ;  /* 0x000000ffff047224 */ /* 0x000fe400078e0a04 */
[----:B------:R-:W-:Y:S01]  /*9180*/  @!P2 IMAD.MOV R194, RZ, RZ, -R194 ;  /* 0x000000ffffc2a224 */ /* 0x000fe200078e0ac2 */
[----:B------:R-:W-:Y:S01]  /*9190*/  ISETP.GT.U32.AND P2, PT, R238, R197, PT ;  /* 0x000000c5ee00720c */ /* 0x000fe20003f44070 */
[----:B------:R-:W-:Y:S01]  /*91a0*/  @!P1 IMAD.IADD R196, R196, 0x1, -R238 ;  /* 0x00000001c4c49824 */ /* 0x000fe200078e0aee */
[----:B------:R-:W-:Y:S01]  /*91b0*/  ISETP.GT.U32.AND P1, PT, R238, R199, PT ;  /* 0x000000c7ee00720c */ /* 0x000fe20003f24070 */
[----:B------:R-:W-:-:S02]  /*91c0*/  VIADD R5, R152, 0xc2 ;  /* 0x000000c298057836 */ /* 0x000fc40000000000 */
[C---:B------:R-:W-:Y:S02]  /*91d0*/  IMAD R200, R238.reuse, R4, R7 ;  /* 0x00000004eec87224 */ /* 0x040fe400078e0207 */
[----:B------:R-:W-:Y:S01]  /*91e0*/  @!P3 IMAD.IADD R195, R195, 0x1, -R238 ;  /* 0x00000001c3c3b824 */ /* 0x000fe200078e0aee */
[----:B------:R-:W-:Y:S01]  /*91f0*/  IABS R201, R5 ;  /* 0x0000000500c97213 */ /* 0x000fe20000000000 */
[----:B------:R-:W-:Y:S01]  /*9200*/  @!P0 IMAD.MOV R196, RZ, RZ, -R196 ;  /* 0x000000ffffc48224 */ /* 0x000fe200078e0ac4 */
[----:B------:R-:W-:Y:S01]  /*9210*/  ISETP.GT.U32.AND P0, PT, R238, R200, PT ;  /* 0x000000c8ee00720c */ /* 0x000fe20003f04070 */
[----:B------:R-:W-:Y:S01]  /*9220*/  VIADD R4, R152, 0xc3 ;  /* 0x000000c398047836 */ /* 0x000fe20000000000 */
[----:B------:R-:W-:Y:S01]  /*9230*/  ISETP.GT.U32.AND P3, PT, R238, R195, PT ;  /* 0x000000c3ee00720c */ /* 0x000fe20003f64070 */
[----:B------:R-:W-:Y:S01]  /*9240*/  @!P6 IMAD.IADD R198, R198, 0x1, -R238 ;  /* 0x00000001c6c6e824 */ /* 0x000fe200078e0aee */
[----:B------:R-:W-:Y:S01]  /*9250*/  ISETP.GE.AND P6, PT, R5, RZ, PT ;  /* 0x000000ff0500720c */ /* 0x000fe20003fc6270 */
[----:B------:R-:W-:Y:S01]  /*9260*/  IMAD.HI.U32 R2, R0, R201, RZ ;  /* 0x000000c900027227 */ /* 0x000fe200078e00ff */
[----:B------:R-:W-:-:S03]  /*9270*/  IABS R3, R4 ;  /* 0x0000000400037213 */ /* 0x000fc60000000000 */
[--C-:B------:R-:W-:Y:S01]  /*9280*/  @!P2 IMAD.IADD R197, R197, 0x1, -R238.reuse ;  /* 0x00000001c5c5a824 */ /* 0x100fe200078e0aee */
[----:B------:R-:W-:Y:S01]  /*9290*/  ISETP.GE.AND P2, PT, R9, RZ, PT ;  /* 0x000000ff0900720c */ /* 0x000fe20003f46270 */
[----:B------:R-:W-:Y:S01]  /*92a0*/  @!P1 IMAD.IADD R199, R199, 0x1, -R238 ;  /* 0x00000001c7c79824 */ /* 0x000fe200078e0aee */
[----:B------:R-:W-:Y:S01]  /*92b0*/  ISETP.GT.U32.AND P1, PT, R238, R198, PT ;  /* 0x000000c6ee00720c */ /* 0x000fe20003f24070 */
[----:B------:R-:W-:Y:S01]  /*92c0*/  IMAD.MOV R2, RZ, RZ, -R2 ;  /* 0x000000ffff027224 */ /* 0x000fe200078e0a02 */
[----:B------:R-:W-:Y:S01]  /*92d0*/  @!P0 IADD3 R200, R200, -R238, RZ ;  /* 0x800000eec8c88210 */ /* 0x000fe20007ffe0ff */
[----:B------:R-:W-:Y:S01]  /*92e0*/  @!P4 IMAD.MOV R197, RZ, RZ, -R197 ;  /* 0x000000ffffc5c224 */ /* 0x000fe200078e0ac5 */
[C---:B------:R-:W-:Y:S01]  /*92f0*/  ISETP.GT.U32.AND P4, PT, R238.reuse, R199, PT ;  /* 0x000000c7ee00720c */ /* 0x040fe20003f84070 */
[C---:B------:R-:W-:Y:S01]  /*9300*/  IMAD R201, R238.reuse, R2, R201 ;  /* 0x00000002eec97224 */ /* 0x040fe200078e02c9 */
[----:B------:R-:W-:Y:S01]  /*9310*/  ISETP.GT.U32.AND P0, PT, R238, R200, PT ;  /* 0x000000c8ee00720c */ /* 0x000fe20003f04070 */
[----:B------:R-:W-:-:S04]  /*9320*/  IMAD.HI.U32 R2, R0, R3, RZ ;  /* 0x0000000300027227 */ /* 0x000fc800078e00ff */
[----:B------:R-:W-:Y:S01]  /*9330*/  @!P3 IMAD.IADD R195, R195, 0x1, -R238 ;  /* 0x00000001c3c3b824 */ /* 0x000fe200078e0aee */
[----:B------:R-:W-:Y:S01]  /*9340*/  ISETP.GE.AND P3, PT, R6, RZ, PT ;  /* 0x000000ff0600720c */ /* 0x000fe20003f66270 */
[----:B------:R-:W-:Y:S02]  /*9350*/  VIADD R7, R152, 0xc5 ;  /* 0x000000c598077836 */ /* 0x000fe40000000000 */
[----:B------:R-:W-:Y:S01]  /*9360*/  IMAD.MOV R2, RZ, RZ, -R2 ;  /* 0x000000ffff027224 */ /* 0x000fe200078e0a02 */
[----:B------:R-:W-:Y:S01]  /*9370*/  @!P5 IADD3 R195, -R195, RZ, RZ ;  /* 0x000000ffc3c3d210 */ /* 0x000fe20007ffe1ff */
[--C-:B------:R-:W-:Y:S01]  /*9380*/  @!P1 IMAD.IADD R198, R198, 0x1, -R238.reuse ;  /* 0x00000001c6c69824 */ /* 0x100fe200078e0aee */
[----:B------:R-:W-:Y:S01]  /*9390*/  ISETP.GE.AND P5, PT, R8, RZ, PT ;  /* 0x000000ff0800720c */ /* 0x000fe20003fa6270 */
[C---:B------:R-:W-:Y:S01]  /*93a0*/  IMAD R202, R238.reuse, R2, R3 ;  /* 0x00000002eeca7224 */ /* 0x040fe200078e0203 */
[----:B------:R-:W-:Y:S01]  /*93b0*/  ISETP.GT.U32.AND P1, PT, R238, R201, PT ;  /* 0x000000c9ee00720c */ /* 0x000fe20003f24070 */
[----:B------:R-:W-:Y:S01]  /*93c0*/  VIADD R8, R152, 0xc6 ;  /* 0x000000c698087836 */ /* 0x000fe20000000000 */
[----:B------:R-:W-:Y:S01]  /*93d0*/  IABS R5, R7 ;  /* 0x0000000700057213 */ /* 0x000fe20000000000 */
[----:B------:R-:W-:Y:S01]  /*93e0*/  @!P0 IMAD.IADD R200, R200, 0x1, -R238 ;  /* 0x00000001c8c88824 */ /* 0x000fe200078e0aee */
[----:B------:R-:W-:Y:S01]  /*93f0*/  @!P4 IADD3 R199, R199, -R238, RZ ;  /* 0x800000eec7c7c210 */ /* 0x000fe20007ffe0ff */
[----:B------:R-:W-:Y:S01]  /*9400*/  VIADD R6, R152, 0xc4 ;  /* 0x000000c498067836 */ /* 0x000fe20000000000 */
[----:B------:R-:W-:Y:S01]  /*9410*/  ISETP.GT.U32.AND P4, PT, R238, R202, PT ;  /* 0x000000caee00720c */ /* 0x000fe20003f84070 */
[----:B------:R-:W-:Y:S01]  /*9420*/  IMAD.HI.U32 R3, R0, R5, RZ ;  /* 0x0000000500037227 */ /* 0x000fe200078e00ff */
[----:B------:R-:W-:-:S02]  /*9430*/  IABS R205, R8 ;  /* 0x0000000800cd7213 */ /* 0x000fc40000000000 */
[----:B------:R-:W-:Y:S01]  /*9440*/  ISETP.GE.AND P0, PT, R4, RZ, PT ;  /* 0x000000ff0400720c */ /* 0x000fe20003f06270 */
[----:B------:R-:W-:Y:S01]  /*9450*/  IMAD.MOV R3, RZ, RZ, -R3 ;  /* 0x000000ffff037224 */ /* 0x000fe200078e0a03 */
[----:B------:R-:W-:Y:S01]  /*9460*/  IABS R203, R6 ;  /* 0x0000000600cb7213 */ /* 0x000fe20000000000 */
[----:B------:R-:W-:-:S04]  /*9470*/  IMAD.HI.U32 R4, R0, R205, RZ ;  /* 0x000000cd00047227 */ /* 0x000fc800078e00ff */
[--C-:B------:R-:W-:Y:S01]  /*9480*/  @!P1 IMAD.IADD R201, R201, 0x1, -R238.reuse ;  /* 0x00000001c9c99824 */ /* 0x100fe200078e0aee */
[----:B------:R-:W-:Y:S01]  /*9490*/  IADD3 R4, -R4, RZ, RZ ;  /* 0x000000ff04047210 */ /* 0x000fe20007ffe1ff */
[----:B------:R-:W-:Y:S01]  /*94a0*/  IMAD R204, R238, R3, R5 ;  /* 0x00000003eecc7224 */ /* 0x000fe200078e0205 */
[----:B------:R-:W-:Y:S01]  /*94b0*/  ISETP.GE.AND P1, PT, R6, RZ, PT ;  /* 0x000000ff0600720c */ /* 0x000fe20003f26270 */
[----:B------:R-:W-:Y:S01]  /*94c0*/  @!P4 IMAD.IADD R202, R202, 0x1, -R238 ;  /* 0x00000001cacac824 */ /* 0x000fe200078e0aee */
[C---:B------:R-:W-:Y:S01]  /*94d0*/  ISETP.GT.U32.AND P4, PT, R238.reuse, R201, PT ;  /* 0x000000c9ee00720c */ /* 0x040fe20003f84070 */
[----:B------:R-:W-:Y:S01]  /*94e0*/  @!P2 IMAD.MOV R200, RZ, RZ, -R200 ;  /* 0x000000ffffc8a224 */ /* 0x000fe200078e0ac8 */
[----:B------:R-:W-:Y:S01]  /*94f0*/  ISETP.GT.U32.AND P2, PT, R238, R204, PT ;  /* 0x000000ccee00720c */ /* 0x000fe20003f44070 */
[----:B------:R-:W-:-:S04]  /*9500*/  IMAD.HI.U32 R2, R0, R203, RZ ;  /* 0x000000cb00027227 */ /* 0x000fc800078e00ff */
[----:B------:R-:W-:Y:S02]  /*9510*/  IMAD R205, R238, R4, R205 ;  /* 0x00000004eecd7224 */ /* 0x000fe400078e02cd */
[C---:B------:R-:W-:Y:S02]  /*9520*/  VIADD R4, R152.reuse, 0xc7 ;  /* 0x000000c798047836 */ /* 0x040fe40000000000 */
[----:B------:R-:W-:Y:S02]  /*9530*/  IMAD.MOV R2, RZ, RZ, -R2 ;  /* 0x000000ffff027224 */ /* 0x000fe400078e0a02 */
[----:B------:R-:W-:Y:S01]  /*9540*/  VIADD R6, R152, 0xc8 ;  /* 0x000000c898067836 */ /* 0x000fe20000000000 */
[----:B------:R-:W-:Y:S01]  /*9550*/  IABS R3, R4 ;  /* 0x0000000400037213 */ /* 0x000fe20000000000 */
[----:B------:R-:W-:Y:S02]  /*9560*/  IMAD R203, R238, R2, R203 ;  /* 0x00000002eecb7224 */ /* 0x000fe400078e02cb */
[--C-:B------:R-:W-:Y:S01]  /*9570*/  @!P4 IMAD.IADD R201, R201, 0x1, -R238.reuse ;  /* 0x00000001c9c9c824 */ /* 0x100fe200078e0aee */
[----:B------:R-:W-:Y:S01]  /*9580*/  IABS R207, R6 ;  /* 0x0000000600cf7213 */ /* 0x000fe20000000000 */
[----:B------:R-:W-:Y:S01]  /*9590*/  @!P2 IMAD.IADD R204, R204, 0x1, -R238 ;  /* 0x00000001cccca824 */ /* 0x000fe200078e0aee */
[----:B------:R-:W-:Y:S01]  /*95a0*/  ISETP.GE.AND P4, PT, R7, RZ, PT ;  /* 0x000000ff0700720c */ /* 0x000fe20003f86270 */
[----:B------:R-:W-:Y:S01]  /*95b0*/  @!P5 IMAD.MOV R199, RZ, RZ, -R199 ;  /* 0x000000ffffc7d224 */ /* 0x000fe200078e0ac7 */
[----:B------:R-:W-:Y:S01]  /*95c0*/  ISETP.GT.U32.AND P5, PT, R238, R203, PT ;  /* 0x000000cbee00720c */ /* 0x000fe20003fa4070 */
[----:B------:R-:W-:-:S04]  /*95d0*/  IMAD.HI.U32 R2, R0, R3, RZ ;  /* 0x0000000300027227 */ /* 0x000fc800078e00ff */
[----:B------:R-:W-:Y:S01]  /*95e0*/  @!P6 IMAD.MOV R201, RZ, RZ, -R201 ;  /* 0x000000ffffc9e224 */ /* 0x000fe200078e0ac9 */
[----:B------:R-:W-:Y:S01]  /*95f0*/  ISETP.GT.U32.AND P6, PT, R238, R204, PT ;  /* 0x000000ccee00720c */ /* 0x000fe20003fc4070 */
[----:B------:R-:W-:Y:S02]  /*9600*/  IMAD.MOV R206, RZ, RZ, -R2 ;  /* 0x000000ffffce7224 */ /* 0x000fe400078e0a02 */
[----:B------:R-:W-:-:S04]  /*9610*/  IMAD.HI.U32 R2, R0, R207, RZ ;  /* 0x000000cf00027227 */ /* 0x000fc800078e00ff */
[----:B------:R-:W-:Y:S01]  /*9620*/  IMAD.MOV R2, RZ, RZ, -R2 ;  /* 0x000000ffff027224 */ /* 0x000fe200078e0a02 */
[----:B------:R-:W-:Y:S01]  /*9630*/  @!P5 IADD3 R203, R203, -R238, RZ ;  /* 0x800000eecbcbd210 */ /* 0x000fe20007ffe0ff */
[----:B------:R-:W-:Y:S01]  /*9640*/  @!P3 IMAD.MOV R198, RZ, RZ, -R198 ;  /* 0x000000ffffc6b224 */ /* 0x000fe200078e0ac6 */
[C---:B------:R-:W-:Y:S01]  /*9650*/  ISETP.GT.U32.AND P3, PT, R238.reuse, R202, PT ;  /* 0x000000caee00720c */ /* 0x040fe20003f64070 */
[C---:B------:R-:W-:Y:S01]  /*9660*/  IMAD R207, R238.reuse, R2, R207 ;  /* 0x00000002eecf7224 */ /* 0x040fe200078e02cf */
[----:B------:R-:W-:Y:S01]  /*9670*/  ISETP.GT.U32.AND P2, PT, R238, R203, PT ;  /* 0x000000cbee00720c */ /* 0x000fe20003f44070 */
[----:B------:R-:W-:Y:S01]  /*9680*/  @!P6 IMAD.IADD R204, R204, 0x1, -R238 ;  /* 0x00000001cccce824 */ /* 0x000fe200078e0aee */
[----:B------:R-:W-:Y:S01]  /*9690*/  ISETP.GE.AND P5, PT, R8, RZ, PT ;  /* 0x000000ff0800720c */ /* 0x000fe20003fa6270 */
[----:B------:R-:W-:Y:S01]  /*96a0*/  VIADD R7, R152, 0xc9 ;  /* 0x000000c998077836 */ /* 0x000fe20000000000 */
[C---:B------:R-:W-:Y:S01]  /*96b0*/  ISETP.GT.U32.AND P6, PT, R238.reuse, R207, PT ;  /* 0x000000cfee00720c */ /* 0x040fe20003fc4070 */
[----:B------:R-:W-:Y:S01]  /*96c0*/  IMAD R206, R238, R206, R3 ;  /* 0x000000ceeece7224 */ /* 0x000fe200078e0203 */
[C---:B------:R-:W-:Y:S01]  /*96d0*/  IADD3 R8, R152.reuse, 0xca, RZ ;  /* 0x000000ca98087810 */ /* 0x040fe20007ffe0ff */
[----:B------:R-:W-:Y:S01]  /*96e0*/  VIADD R9, R152, 0xcb ;  /* 0x000000cb98097836 */ /* 0x000fe20000000000 */
[----:B------:R-:W-:Y:S01]  /*96f0*/  IABS R3, R7 ;  /* 0x0000000700037213 */ /* 0x000fe20000000000 */
[----:B------:R-:W-:Y:S01]  /*9700*/  @!P4 IMAD.MOV R204, RZ, RZ, -R204 ;  /* 0x000000ffffccc224 */ /* 0x000fe200078e0acc */
[----:B------:R-:W-:Y:S01]  /*9710*/  IABS R209, R8 ;  /* 0x0000000800d17213 */ /* 0x000fe20000000000 */
[----:B------:R-:W-:Y:S01]  /*9720*/  @!P3 IMAD.IADD R202, R202, 0x1, -R238 ;  /* 0x00000001cacab824 */ /* 0x000fe200078e0aee */
[----:B------:R-:W-:Y:S01]  /*9730*/  ISETP.GT.U32.AND P3, PT, R238, R205, PT ;  /* 0x000000cdee00720c */ /* 0x000fe20003f64070 */
[----:B------:R-:W-:Y:S01]  /*9740*/  IMAD.HI.U32 R2, R0, R3, RZ ;  /* 0x0000000300027227 */ /* 0x000fe200078e00ff */
[----:B------:R-:W-:-:S02]  /*9750*/  IABS R5, R9 ;  /* 0x0000000900057213 */ /* 0x000fc40000000000 */
[----:B------:R-:W-:Y:S01]  /*9760*/  ISETP.GE.AND P4, PT, R7, RZ, PT ;  /* 0x000000ff0700720c */ /* 0x000fe20003f86270 */
[--C-:B------:R-:W-:Y:S01]  /*9770*/  @!P2 IMAD.IADD R203, R203, 0x1, -R238.reuse ;  /* 0x00000001cbcba824 */ /* 0x100fe200078e0aee */
[----:B------:R-:W-:Y:S01]  /*9780*/  ISETP.GT.U32.AND P2, PT, R238, R206, PT ;  /* 0x000000ceee00720c */ /* 0x000fe20003f44070 */
[----:B------:R-:W-:Y:S02]  /*9790*/  @!P6 IMAD.IADD R207, R207, 0x1, -R238 ;  /* 0x00000001cfcfe824 */ /* 0x000fe400078e0aee */
[----:B------:R-:W-:Y:S02]  /*97a0*/  IMAD.MOV R208, RZ, RZ, -R2 ;  /* 0x000000ffffd07224 */ /* 0x000fe400078e0a02 */
[----:B------:R-:W-:-:S04]  /*97b0*/  IMAD.HI.U32 R2, R0, R209, RZ ;  /* 0x000000d100027227 */ /* 0x000fc800078e00ff */
[----:B------:R-:W-:Y:S01]  /*97c0*/  @!P0 IMAD.MOV R202, RZ, RZ, -R202 ;  /* 0x000000ffffca8224 */ /* 0x000fe200078e0aca */
[C---:B------:R-:W-:Y:S01]  /*97d0*/  ISETP.GT.U32.AND P0, PT, R238.reuse, R207, PT ;  /* 0x000000cfee00720c */ /* 0x040fe20003f04070 */
[--C-:B------:R-:W-:Y:S02]  /*97e0*/  @!P3 IMAD.IADD R205, R205, 0x1, -R238.reuse ;  /* 0x00000001cdcdb824 */ /* 0x100fe400078e0aee */
[----:B------:R-:W-:Y:S01]  /*97f0*/  IMAD R208, R238, R208, R3 ;  /* 0x000000d0eed07224 */ /* 0x000fe200078e0203 */
[----:B------:R-:W-:Y:S01]  /*9800*/  IADD3 R3, -R2, RZ, RZ ;  /* 0x000000ff02037210 */ /* 0x000fe20007ffe1ff */
[----:B------:R-:W-:Y:S01]  /*9810*/  @!P2 IMAD.IADD R206, R206, 0x1, -R238 ;  /* 0x00000001cecea824 */ /* 0x000fe200078e0aee */
[----:B------:R-:W-:Y:S01]  /*9820*/  ISETP.GT.U32.AND P3, PT, R238, R205, PT ;  /* 0x000000cdee00720c */ /* 0x000fe20003f64070 */
[----:B------:R-:W-:Y:S01]  /*9830*/  IMAD.HI.U32 R2, R0, R5, RZ ;  /* 0x0000000500027227 */ /* 0x000fe200078e00ff */
[----:B------:R-:W-:Y:S02]  /*9840*/  ISETP.GE.AND P2, PT, R6, RZ, PT ;  /* 0x000000ff0600720c */ /* 0x000fe40003f46270 */
[C---:B------:R-:W-:Y:S01]  /*9850*/  ISETP.GT.U32.AND P6, PT, R238.reuse, R206, PT ;  /* 0x000000ceee00720c */ /* 0x040fe20003fc4070 */
[----:B------:R-:W-:-:S02]  /*9860*/  IMAD R209, R238, R3, R209 ;  /* 0x00000003eed17224 */ /* 0x000fc400078e02d1 */
[----:B------:R-:W-:Y:S01]  /*9870*/  @!P1 IMAD.MOV R203, RZ, RZ, -R203 ;  /* 0x000000ffffcb9224 */ /* 0x000fe200078e0acb */
[C---:B------:R-:W-:Y:S01]  /*9880*/  ISETP.GT.U32.AND P1, PT, R238.reuse, R208, PT ;  /* 0x000000d0ee00720c */ /* 0x040fe20003f24070 */
[----:B------:R-:W-:Y:S01]  /*9890*/  @!P0 IMAD.IADD R207, R207, 0x1, -R238 ;  /* 0x00000001cfcf8824 */ /* 0x000fe200078e0aee */
[----:B------:R-:W-:Y:S01]  /*98a0*/  ISETP.GT.U32.AND P0, PT, R238, R209, PT ;  /* 0x000000d1ee00720c */ /* 0x000fe20003f04070 */
[----:B------:R-:W-:Y:S02]  /*98b0*/  IMAD.MOV R2, RZ, RZ, -R2 ;  /* 0x000000ffff027224 */ /* 0x000fe400078e0a02 */
[--C-:B------:R-:W-:Y:S01]  /*98c0*/  @!P3 IMAD.IADD R205, R205, 0x1, -R238.reuse ;  /* 0x00000001cdcdb824 */ /* 0x100fe200078e0aee */
[----:B------:R-:W-:Y:S01]  /*98d0*/  ISETP.GE.AND P3, PT, R4, RZ, PT ;  /* 0x000000ff0400720c */ /* 0x000fe20003f66270 */
[----:B------:R-:W-:Y:S02]  /*98e0*/  IMAD R210, R238, R2, R5 ;  /* 0x00000002eed27224 */ /* 0x000fe400078e0205 */
[----:B------:R-:W-:Y:S01]  /*98f0*/  VIADD R3, R152, 0xcc ;  /* 0x000000cc98037836 */ /* 0x000fe20000000000 */
[----:B------:R-:W-:Y:S01]  /*9900*/  @!P6 IADD3 R206, R206, -R238, RZ ;  /* 0x800000eececee210 */ /* 0x000fe20007ffe0ff */
[----:B------:R-:W-:Y:S01]  /*9910*/  @!P2 IMAD.MOV R207, RZ, RZ, -R207 ;  /* 0x000000ffffcfa224 */ /* 0x000fe200078e0acf */
[----:B------:R-:W-:Y:S01]  /*9920*/  ISETP.GT.U32.AND P2, PT, R238, R210, PT ;  /* 0x000000d2ee00720c */ /* 0x000fe20003f44070 */
[----:B------:R-:W-:Y:S01]  /*9930*/  @!P1 IMAD.IADD R208, R208, 0x1, -R238 ;  /* 0x00000001d0d09824 */ /* 0x000fe200078e0aee */
[----:B------:R-:W-:Y:S01]  /*9940*/  IABS R211, R3 ;  /* 0x0000000300d37213 */ /* 0x000fe20000000000 */
[C---:B------:R-:W-:Y:S01]  /*9950*/  VIADD R4, R152.reuse, 0xce ;  /* 0x000000ce98047836 */ /* 0x040fe20000000000 */
[----:B------:R-:W-:Y:S01]  /*9960*/  @!P0 IADD3 R209, R209, -R238, RZ ;  /* 0x800000eed1d18210 */ /* 0x000fe20007ffe0ff */
[----:B------:R-:W-:Y:S01]  /*9970*/  VIADD R6, R152, 0xcf ;  /* 0x000000cf98067836 */ /* 0x000fe20000000000 */
[----:B------:R-:W-:Y:S01]  /*9980*/  ISETP.GT.U32.AND P1, PT, R238, R208, PT ;  /* 0x000000d0ee00720c */ /* 0x000fe20003f24070 */
[----:B------:R-:W-:Y:S01]  /*9990*/  IMAD.HI.U32 R2, R0, R211, RZ ;  /* 0x000000d300027227 */ /* 0x000fe200078e00ff */
[----:B------:R-:W-:-:S02]  /*99a0*/  ISETP.GT.U32.AND P0, PT, R238, R209, PT ;  /* 0x000000d1ee00720c */ /* 0x000fc40003f04070 */
[----:B------:R-:W-:Y:S01]  /*99b0*/  IABS R213, R4 ;  /* 0x0000000400d57213 */ /* 0x000fe20000000000 */
[----:B------:R-:W-:Y:S01]  /*99c0*/  @!P3 IMAD.MOV R206, RZ, RZ, -R206 ;  /* 0x000000ffffceb224 */ /* 0x000fe200078e0ace */
[----:B------:R-:W-:Y:S01]  /*99d0*/  ISETP.GE.AND P3, PT, R3, RZ, PT ;  /* 0x000000ff0300720c */ /* 0x000fe20003f66270 */
[----:B------:R-:W-:Y:S01]  /*99e0*/  IMAD.MOV R2, RZ, RZ, -R2 ;  /* 0x000000ffff027224 */ /* 0x000fe200078e0a02 */
[----:B------:R-:W-:Y:S01]  /*99f0*/  ISETP.GE.AND P6, PT, R9, RZ, PT ;  /* 0x000000ff0900720c */ /* 0x000fe20003fc6270 */
[----:B------:R-:W-:Y:S01]  /*9a00*/  VIADD R3, R152, 0xcd ;  /* 0x000000cd98037836 */ /* 0x000fe20000000000 */
[----:B------:R-:W-:Y:S01]  /*9a10*/  IABS R7, R6 ;  /* 0x0000000600077213 */ /* 0x000fe20000000000 */
[--C-:B------:R-:W-:Y:S02]  /*9a20*/  @!P2 IMAD.IADD R210, R210, 0x1, -R238.reuse ;  /* 0x00000001d2d2a824 */ /* 0x100fe400078e0aee */
[C---:B------:R-:W-:Y:S01]  /*9a30*/  IMAD R211, R238.reuse, R2, R211 ;  /* 0x00000002eed37224 */ /* 0x040fe200078e02d3 */
[----:B------:R-:W-:Y:S01]  /*9a40*/  IABS R5, R3 ;  /* 0x0000000300057213 */ /* 0x000fe20000000000 */
[--C-:B------:R-:W-:Y:S01]  /*9a50*/  @!P0 IMAD.IADD R209, R209, 0x1, -R238.reuse ;  /* 0x00000001d1d18824 */ /* 0x100fe200078e0aee */
[----:B------:R-:W-:Y:S01]  /*9a60*/  ISETP.GT.U32.AND P2, PT, R238, R210, PT ;  /* 0x000000d2ee00720c */ /* 0x000fe20003f44070 */
[----:B------:R-:W-:Y:S01]  /*9a70*/  @!P1 IMAD.IADD R208, R208, 0x1, -R238 ;  /* 0x00000001d0d09824 */ /* 0x000fe200078e0aee */
[----:B------:R-:W-:Y:S01]  /*9a80*/  ISETP.GT.U32.AND P0, PT, R238, R211, PT ;  /* 0x000000d3ee00720c */ /* 0x000fe20003f04070 */
[----:B------:R-:W-:Y:S01]  /*9a90*/  IMAD.HI.U32 R2, R0, R5, RZ ;  /* 0x0000000500027227 */ /* 0x000fe200078e00ff */
[----:B------:R-:W-:-:S02]  /*9aa0*/  ISETP.GE.AND P1, PT, R3, RZ, PT ;  /* 0x000000ff0300720c */ /* 0x000fc40003f26270 */
[----:B------:R-:W-:Y:S01]  /*9ab0*/  @!P4 IADD3 R208, -R208, RZ, RZ ;  /* 0x000000ffd0d0c210 */ /* 0x000fe20007ffe1ff */
[----:B------:R-:W-:Y:S01]  /*9ac0*/  IMAD.HI.U32 R3, R0, R213, RZ ;  /* 0x000000d500037227 */ /* 0x000fe200078e00ff */
[----:B------:R-:W-:-:S03]  /*9ad0*/  ISETP.GE.AND P4, PT, R4, RZ, PT ;  /* 0x000000ff0400720c */ /* 0x000fc60003f86270 */
[----:B------:R-:W-:Y:S02]  /*9ae0*/  IMAD.MOV R2, RZ, RZ, -R2 ;  /* 0x000000ffff027224 */ /* 0x000fe400078e0a02 */
[----:B------:R-:W-:Y:S02]  /*9af0*/  IMAD.MOV R3, RZ, RZ, -R3 ;  /* 0x000000ffff037224 */ /* 0x000fe400078e0a03 */
[C---:B------:R-:W-:Y:S02]  /*9b00*/  IMAD R212, R238.reuse, R2, R5 ;  /* 0x00000002eed47224 */ /* 0x040fe400078e0205 */
[----:B------:R-:W-:Y:S02]  /*9b10*/  IMAD R213, R238, R3, R213 ;  /* 0x00000003eed57224 */ /* 0x000fe400078e02d5 */
[--C-:B------:R-:W-:Y:S01]  /*9b20*/  @!P2 IMAD.IADD R210, R210, 0x1, -R238.reuse ;  /* 0x00000001d2d2a824 */ /* 0x100fe200078e0aee */
[----:B------:R-:W-:Y:S01]  /*9b30*/  ISETP.GT.U32.AND P2, PT, R238, R212, PT ;  /* 0x000000d4ee00720c */ /* 0x000fe20003f44070 */
[----:B------:R-:W-:Y:S01]  /*9b40*/  @!P5 IMAD.MOV R205, RZ, RZ, -R205 ;  /* 0x000000ffffcdd224 */ /* 0x000fe200078e0acd */
[----:B------:R-:W-:Y:S01]  /*9b50*/  ISETP.GE.AND P5, PT, R8, RZ, PT ;  /* 0x000000ff0800720c */ /* 0x000fe20003fa6270 */
[----:B------:R-:W-:-:S02]  /*9b60*/  @!P0 IMAD.IADD R211, R211, 0x1, -R238 ;  /* 0x00000001d3d38824 */ /* 0x000fc400078e0aee */
[----:B------:R-:W-:Y:S01]  /*9b70*/  @!P6 IMAD.MOV R210, RZ, RZ, -R210 ;  /* 0x000000ffffd2e224 */ /* 0x000fe200078e0ad2 */
[----:B------:R-:W-:Y:S01]  /*9b80*/  ISETP.GT.U32.AND P6, PT, R238, R213, PT ;  /* 0x000000d5ee00720c */ /* 0x000fe20003fc4070 */
[----:B------:R-:W-:Y:S01]  /*9b90*/  IMAD.HI.U32 R2, R0, R7, RZ ;  /* 0x0000000700027227 */ /* 0x000fe200078e00ff */
[----:B------:R-:W-:-:S03]  /*9ba0*/  ISETP.GT.U32.AND P0, PT, R238, R211, PT ;  /* 0x000000d3ee00720c */ /* 0x000fc60003f04070 */
[----:B------:R-:W-:Y:S01]  /*9bb0*/  VIADD R4, R152, 0xd0 ;  /* 0x000000d098047836 */ /* 0x000fe20000000000 */
[----:B------:R-:W-:Y:S01]  /*9bc0*/  IADD3 R2, -R2, RZ, RZ ;  /* 0x000000ff02027210 */ /* 0x000fe20007ffe1ff */
[--C-:B------:R-:W-:Y:S02]  /*9bd0*/  @!P2 IMAD.IADD R212, R212, 0x1, -R238.reuse ;  /* 0x00000001d4d4a824 */ /* 0x100fe400078e0aee */
[----:B------:R-:W-:Y:S01]  /*9be0*/  @!P5 IMAD.MOV R209, RZ, RZ, -R209 ;  /* 0x000000ffffd1d224 */ /* 0x000fe200078e0ad1 */
[----:B------:R-:W-:Y:S01]  /*9bf0*/  ISETP.GE.AND P5, PT, R6, RZ, PT ;  /* 0x000000ff0600720c */ /* 0x000fe20003fa6270 */
[----:B------:R-:W-:Y:S01]  /*9c00*/  IMAD R214, R238, R2, R7 ;  /* 0x00000002eed67224 */ /* 0x000fe200078e0207 */
[----:B------:R-:W-:Y:S01]  /*9c10*/  IABS R215, R4 ;  /* 0x0000000400d77213 */ /* 0x000fe20000000000 */
[----:B------:R-:W-:Y:S01]  /*9c20*/  VIADD R6, R152, 0xd1 ;  /* 0x000000d198067836 */ /* 0x000fe20000000000 */
[----:B------:R-:W-:Y:S01]  /*9c30*/  ISETP.GT.U32.AND P2, PT, R238, R212, PT ;  /* 0x000000d4ee00720c */ /* 0x000fe20003f44070 */
[----:B------:R-:W-:-:S02]  /*9c40*/  @!P6 IMAD.IADD R213, R213, 0x1, -R238 ;  /* 0x00000001d5d5e824 */ /* 0x000fc400078e0aee */
[----:B------:R-:W-:Y:S01]  /*9c50*/  @!P0 IMAD.IADD R211, R211, 0x1, -R238 ;  /* 0x00000001d3d38824 */ /* 0x000fe200078e0aee */
[----:B------:R-:W-:Y:S01]  /*9c60*/  ISETP.GT.U32.AND P0, PT, R238, R214, PT ;  /* 0x000000d6ee00720c */ /* 0x000fe20003f04070 */
[----:B------:R-:W-:Y:S01]  /*9c70*/  IMAD.HI.U32 R2, R0, R215, RZ ;  /* 0x000000d700027227 */ /* 0x000fe200078e00ff */
[----:B------:R-:W-:Y:S02]  /*9c80*/  IABS R5, R6 ;  /* 0x0000000600057213 */ /* 0x000fe40000000000 */
[----:B------:R-:W-:Y:S01]  /*9c90*/  ISETP.GT.U32.AND P6, PT, R238, R213, PT ;  /* 0x000000d5ee00720c */ /* 0x000fe20003fc4070 */
[----:B------:R-:W-:Y:S01]  /*9ca0*/  IMAD.MOV R2, RZ, RZ, -R2 ;  /* 0x000000ffff027224 */ /* 0x000fe200078e0a02 */
[----:B------:R-:W-:Y:S01]  /*9cb0*/  @!P3 IADD3 R211, -R211, RZ, RZ ;  /* 0x000000ffd3d3b210 */ /* 0x000fe20007ffe1ff */
[----:B------:R-:W-:Y:S01]  /*9cc0*/  IMAD.HI.U32 R3, R0, R5, RZ ;  /* 0x0000000500037227 */ /* 0x000fe200078e00ff */
[----:B------:R-:W-:-:S03]  /*9cd0*/  ISETP.GE.AND P3, PT, R4, RZ, PT ;  /* 0x000000ff0400720c */ /* 0x000fc60003f66270 */
[----:B------:R-:W-:Y:S02]  /*9ce0*/  IMAD.MOV R3, RZ, RZ, -R3 ;  /* 0x000000ffff037224 */ /* 0x000fe400078e0a03 */
[----:B------:R-:W-:Y:S01]  /*9cf0*/  IMAD R215, R238, R2, R215 ;  /* 0x00000002eed77224 */ /* 0x000fe200078e02d7 */
[----:B------:R-:W-:Y:S01]  /*9d00*/  IADD3 R2, R152, 0xd3, RZ ;  /* 0x000000d398027810 */ /* 0x000fe20007ffe0ff */
[--C-:B------:R-:W-:Y:S02]  /*9d10*/  @!P0 IMAD.IADD R214, R214, 0x1, -R238.reuse ;  /* 0x00000001d6d68824 */ /* 0x100fe400078e0aee */
[--C-:B------:R-:W-:Y:S01]  /*9d20*/  @!P2 IMAD.IADD R212, R212, 0x1, -R238.reuse ;  /* 0x00000001d4d4a824 */ /* 0x100fe200078e0aee */
[----:B------:R-:W-:Y:S01]  /*9d30*/  ISETP.GE.AND P2, PT, R6, RZ, PT ;  /* 0x000000ff0600720c */ /* 0x000fe20003f46270 */
[C---:B------:R-:W-:Y:S01]  /*9d40*/  IMAD R216, R238.reuse, R3, R5 ;  /* 0x00000003eed87224 */ /* 0x040fe200078e0205 */
[C---:B------:R-:W-:Y:S01]  /*9d50*/  ISETP.GT.U32.AND P0, PT, R238.reuse, R214, PT ;  /* 0x000000d6ee00720c */ /* 0x040fe20003f04070 */
[----:B------:R-:W-:Y:S01]  /*9d60*/  @!P6 IMAD.IADD R213, R213, 0x1, -R238 ;  /* 0x00000001d5d5e824 */ /* 0x000fe200078e0aee */
[C---:B------:R-:W-:Y:S01]  /*9d70*/  ISETP.GT.U32.AND P6, PT, R238.reuse, R215, PT ;  /* 0x000000d7ee00720c */ /* 0x040fe20003fc4070 */
[----:B------:R-:W-:Y:S01]  /*9d80*/  @!P1 IMAD.MOV R212, RZ, RZ, -R212 ;  /* 0x000000ffffd49224 */ /* 0x000fe200078e0ad4 */
[----:B------:R-:W-:Y:S01]  /*9d90*/  ISETP.GT.U32.AND P1, PT, R238, R216, PT ;  /* 0x000000d8ee00720c */ /* 0x000fe20003f24070 */
[C---:B------:R-:W-:Y:S01]  /*9da0*/  VIADD R7, R152.reuse, 0xd2 ;  /* 0x000000d298077836 */ /* 0x040fe20000000000 */
[----:B------:R-:W-:Y:S01]  /*9db0*/  IABS R5, R2 ;  /* 0x0000000200057213 */ /* 0x000fe20000000000 */
[----:B------:R-:W-:-:S02]  /*9dc0*/  VIADD R6, R152, 0xd4 ;  /* 0x000000d498067836 */ /* 0x000fc40000000000 */
[C---:B------:R-:W-:Y:S01]  /*9dd0*/  VIADD R8, R152.reuse, 0xd5 ;  /* 0x000000d598087836 */ /* 0x040fe20000000000 */
[----:B------:R-:W-:Y:S01]  /*9de0*/  IABS R217, R7 ;  /* 0x0000000700d97213 */ /* 0x000fe20000000000 */
[----:B------:R-:W-:Y:S01]  /*9df0*/  VIADD R9, R152, 0xd6 ;  /* 0x000000d698097836 */ /* 0x000fe20000000000 */
[----:B------:R-:W-:Y:S01]  /*9e00*/  IABS R219, R6 ;  /* 0x0000000600db7213 */ /* 0x000fe20000000000 */
[--C-:B------:R-:W-:Y:S02]  /*9e10*/  @!P0 IMAD.IADD R214, R214, 0x1, -R238.reuse ;  /* 0x00000001d6d68824 */ /* 0x100fe400078e0aee */
[----:B------:R-:W-:Y:S01]  /*9e20*/  @!P6 IMAD.IADD R215, R215, 0x1, -R238 ;  /* 0x00000001d7d7e824 */ /* 0x000fe200078e0aee */
[----:B------:R-:W-:Y:S01]  /*9e30*/  ISETP.GE.AND P6, PT, R2, RZ, PT ;  /* 0x000000ff0200720c */ /* 0x000fe20003fc6270 */
[----:B------:R-:W-:Y:S01]  /*9e40*/  IMAD.HI.U32 R4, R0, R217, RZ ;  /* 0x000000d900047227 */ /* 0x000fe200078e00ff */
[----:B------:R-:W-:Y:S02]  /*9e50*/  @!P1 IADD3 R216, R216, -R238, RZ ;  /* 0x800000eed8d89210 */ /* 0x000fe40007ffe0ff */
[----:B------:R-:W-:Y:S01]  /*9e60*/  ISETP.GT.U32.AND P1, PT, R238, R215, PT ;  /* 0x000000d7ee00720c */ /* 0x000fe20003f24070 */
[----:B------:R-:W-:Y:S01]  /*9e70*/  IMAD.HI.U32 R2, R0, R5, RZ ;  /* 0x0000000500027227 */ /* 0x000fe200078e00ff */
[----:B------:R-:W-:-:S03]  /*9e80*/  IABS R221, R9 ;  /* 0x0000000900dd7213 */ /* 0x000fc60000000000 */
[----:B------:R-:W-:Y:S01]  /*9e90*/  @!P5 IMAD.MOV R214, RZ, RZ, -R214 ;  /* 0x000000ffffd6d224 */ /* 0x000fe200078e0ad6 */
[----:B------:R-:W-:Y:S01]  /*9ea0*/  ISETP.GT.U32.AND P5, PT, R238, R216, PT ;  /* 0x000000d8ee00720c */ /* 0x000fe20003fa4070 */
[----:B------:R-:W-:-:S04]  /*9eb0*/  IMAD.HI.U32 R3, R0, R219, RZ ;  /* 0x000000db00037227 */ /* 0x000fc800078e00ff */
[----:B------:R-:W-:Y:S02]  /*9ec0*/  IMAD.MOV R4, RZ, RZ, -R4 ;  /* 0x000000ffff047224 */ /* 0x000fe400078e0a04 */
[----:B------:R-:W-:Y:S01]  /*9ed0*/  IMAD.MOV R2, RZ, RZ, -R2 ;  /* 0x000000ffff027224 */ /* 0x000fe200078e0a02 */
[----:B------:R-:W-:Y:S01]  /*9ee0*/  @!P1 IADD3 R215, R215, -R238, RZ ;  /* 0x800000eed7d79210 */ /* 0x000fe20007ffe0ff */
[----:B------:R-:W-:Y:S02]  /*9ef0*/  IMAD.MOV R3, RZ, RZ, -R3 ;  /* 0x000000ffff037224 */ /* 0x000fe400078e0a03 */
[C---:B------:R-:W-:Y:S01]  /*9f00*/  IMAD R217, R238.reuse, R4, R217 ;  /* 0x00000004eed97224 */ /* 0x040fe200078e02d9 */
[----:B------:R-:W-:Y:S01]  /*9f10*/  IABS R4, R8 ;  /* 0x0000000800047213 */ /* 0x000fe20000000000 */
[C---:B------:R-:W-:Y:S02]  /*9f20*/  IMAD R218, R238.reuse, R2, R5 ;  /* 0x00000002eeda7224 */ /* 0x040fe400078e0205 */
[C---:B------:R-:W-:Y:S01]  /*9f30*/  IMAD R219, R238.reuse, R3, R219 ;  /* 0x00000003eedb7224 */ /* 0x040fe200078e02db */
[C---:B------:R-:W-:Y:S01]  /*9f40*/  ISETP.GT.U32.AND P0, PT, R238.reuse, R217, PT ;  /* 0x000000d9ee00720c */ /* 0x040fe20003f04070 */
[----:B------:R-:W-:Y:S01]  /*9f50*/  IMAD.MOV.U32 R5, RZ, RZ, R4 ;  /* 0x000000ffff057224 */ /* 0x000fe200078e0004 */
[----:B------:R-:W-:Y:S01]  /*9f60*/  ISETP.GT.U32.AND P1, PT, R238, R218, PT ;  /* 0x000000daee00720c */ /* 0x000fe20003f24070 */
[----:B------:R-:W-:Y:S01]  /*9f70*/  @!P5 IMAD.IADD R216, R216, 0x1, -R238 ;  /* 0x00000001d8d8d824 */ /* 0x000fe200078e0aee */
[----:B------:R-:W-:Y:S01]  /*9f80*/  ISETP.GT.U32.AND P5, PT, R238, R219, PT ;  /* 0x000000dbee00720c */ /* 0x000fe20003fa4070 */
[----:B------:R-:W-:-:S04]  /*9f90*/  IMAD.HI.U32 R2, R0, R5, RZ ;  /* 0x0000000500027227 */ /* 0x000fc800078e00ff */
[----:B------:R-:W-:Y:S02]  /*9fa0*/  IMAD.MOV R220, RZ, RZ, -R2 ;  /* 0x000000ffffdc7224 */ /* 0x000fe400078e0a02 */
[----:B------:R-:W-:-:S04]  /*9fb0*/  IMAD.HI.U32 R2, R0, R221, RZ ;  /* 0x000000dd00027227 */ /* 0x000fc800078e00ff */
[--C-:B------:R-:W-:Y:S02]  /*9fc0*/  @!P0 IMAD.IADD R217, R217, 0x1, -R238.reuse ;  /* 0x00000001d9d98824 */ /* 0x100fe400078e0aee */
[----:B------:R-:W-:Y:S01]  /*9fd0*/  @!P1 IMAD.IADD R218, R218, 0x1, -R238 ;  /* 0x00000001dada9824 */ /* 0x000fe200078e0aee */
[----:B------:R-:W-:Y:S01]  /*9fe0*/  @!P5 IADD3 R219, R219, -R238, RZ ;  /* 0x800000eedbdbd210 */ /* 0x000fe20007ffe0ff */
[C---:B------:R-:W-:Y:S01]  /*9ff0*/  IMAD R220, R238.reuse, R220, R5 ;  /* 0x000000dceedc7224 */ /* 0x040fe200078e0205 */
[C---:B------:R-:W-:Y:S01]  /*a000*/  ISETP.GT.U32.AND P0, PT, R238.reuse, R217, PT ;  /* 0x000000d9ee00720c */ /* 0x040fe20003f04070 */
[----:B------:R-:W-:Y:S01]  /*a010*/  @!P2 IMAD.MOV R216, RZ, RZ, -R216 ;  /* 0x000000ffffd8a224 */ /* 0x000fe200078e0ad8 */
[C---:B------:R-:W-:Y:S01]  /*a020*/  ISETP.GT.U32.AND P1, PT, R238.reuse, R218, PT ;  /* 0x000000daee00720c */ /* 0x040fe20003f24070 */
[----:B------:R-:W-:Y:S01]  /*a030*/  IMAD.MOV R2, RZ, RZ, -R2 ;  /* 0x000000ffff027224 */ /* 0x000fe200078e0a02 */
[----:B------:R-:W-:Y:S01]  /*a040*/  ISETP.GT.U32.AND P2, PT, R238, R220, PT ;  /* 0x000000dcee00720c */ /* 0x000fe20003f44070 */
[----:B------:R-:W-:Y:S01]  /*a050*/  VIADD R4, R152, 0xd7 ;  /* 0x000000d798047836 */ /* 0x000fe20000000000 */
[C---:B------:R-:W-:Y:S01]  /*a060*/  ISETP.GT.U32.AND P5, PT, R238.reuse, R219, PT ;  /* 0x000000dbee00720c */ /* 0x040fe20003fa4070 */
[----:B------:R-:W-:-:S02]  /*a070*/  IMAD R221, R238, R2, R221 ;  /* 0x00000002eedd7224 */ /* 0x000fc400078e02dd */
[----:B------:R-:W-:Y:S02]  /*a080*/  VIADD R2, R152, 0xd8 ;  /* 0x000000d898027836 */ /* 0x000fe40000000000 */
[----:B------:R-:W-:Y:S01]  /*a090*/  @!P4 IMAD.MOV R213, RZ, RZ, -R213 ;  /* 0x000000ffffd5c224 */ /* 0x000fe200078e0ad5 */
[----:B------:R-:W-:Y:S01]  /*a0a0*/  ISETP.GE.AND P4, PT, R7, RZ, PT ;  /* 0x000000ff0700720c */ /* 0x000fe20003f86270 */
[--C-:B------:R-:W-:Y:S01]  /*a0b0*/  @!P0 IMAD.IADD R217, R217, 0x1, -R238.reuse ;  /* 0x00000001d9d98824 */ /* 0x100fe200078e0aee */
[----:B------:R-:W-:Y:S01]  /*a0c0*/  IABS R7, R4 ;  /* 0x0000000400077213 */ /* 0x000fe20000000000 */
[--C-:B------:R-:W-:Y:S01]  /*a0d0*/  @!P1 IMAD.IADD R218, R218, 0x1, -R238.reuse ;  /* 0x00000001dada9824 */ /* 0x100fe200078e0aee */
[----:B------:R-:W-:Y:S01]  /*a0e0*/  IABS R223, R2 ;  /* 0x0000000200df7213 */ /* 0x000fe20000000000 */
[----:B------:R-:W-:Y:S01]  /*a0f0*/  @!P2 IMAD.IADD R220, R220, 0x1, -R238 ;  /* 0x00000001dcdca824 */ /* 0x000fe200078e0aee */
[----:B------:R-:W-:Y:S01]  /*a100*/  ISETP.GE.AND P0, PT, R6, RZ, PT ;  /* 0x000000ff0600720c */ /* 0x000fe20003f06270 */
[----:B------:R-:W-:Y:S01]  /*a110*/  IMAD.HI.U32 R3, R0, R7, RZ ;  /* 0x0000000700037227 */ /* 0x000fe200078e00ff */
[----:B------:R-:W-:-:S02]  /*a120*/  ISETP.GE.AND P2, PT, R2, RZ, PT ;  /* 0x000000ff0200720c */ /* 0x000fc40003f46270 */
[----:B------:R-:W-:Y:S01]  /*a130*/  ISETP.GE.AND P1, PT, R4, RZ, PT ;  /* 0x000000ff0400720c */ /* 0x000fe20003f26270 */
[----:B------:R-:W-:Y:S01]  /*a140*/  @!P5 IMAD.IADD R219, R219, 0x1, -R238 ;  /* 0x00000001dbdbd824 */ /* 0x000fe200078e0aee */
[----:B------:R-:W-:Y:S01]  /*a150*/  ISETP.GT.U32.AND P5, PT, R238, R221, PT ;  /* 0x000000ddee00720c */ /* 0x000fe20003fa4070 */
[----:B------:R-:W-:-:S04]  /*a160*/  IMAD.HI.U32 R2, R0, R223, RZ ;  /* 0x000000df00027227 */ /* 0x000fc800078e00ff */
[----:B------:R-:W-:Y:S01]  /*a170*/  @!P6 IMAD.MOV R218, RZ, RZ, -R218 ;  /* 0x000000ffffdae224 */ /* 0x000fe200078e0ada */
[----:B------:R-:W-:Y:S01]  /*a180*/  ISETP.GT.U32.AND P6, PT, R238, R220, PT ;  /* 0x000000dcee00720c */ /* 0x000fe20003fc4070 */
[----:B------:R-:W-:Y:S01]  /*a190*/  IMAD.MOV R3, RZ, RZ, -R3 ;  /* 0x000000ffff037224 */ /* 0x000fe200078e0a03 */
[----:B------:R-:W-:Y:S01]  /*a1a0*/  IADD3 R2, -R2, RZ, RZ ;  /* 0x000000ff02027210 */ /* 0x000fe20007ffe1ff */
[----:B------:R-:W-:Y:S01]  /*a1b0*/  @!P3 IMAD.MOV R215, RZ, RZ, -R215 ;  /* 0x000000ffffd7b224 */ /* 0x000fe200078e0ad7 */
[----:B------:R-:W-:Y:S01]  /*a1c0*/  ISETP.GE.AND P3, PT, R8, RZ, PT ;  /* 0x000000ff0800720c */ /* 0x000fe20003f66270 */
[----:B------:R-:W-:Y:S01]  /*a1d0*/  IMAD R222, R238, R3, R7 ;  /* 0x00000003eede7224 */ /* 0x000fe200078e0207 */
[----:B------:R-:W-:Y:S01]  /*a1e0*/  IADD3 R8, R152, 0xd9, RZ ;  /* 0x000000d998087810 */ /* 0x000fe20007ffe0ff */
[----:B------:R-:W-:Y:S02]  /*a1f0*/  @!P0 IMAD.MOV R219, RZ, RZ, -R219 ;  /* 0x000000ffffdb8224 */ /* 0x000fe400078e0adb */
[C---:B------:R-:W-:Y:S01]  /*a200*/  IMAD R223, R238.reuse, R2, R223 ;  /* 0x00000002eedf7224 */ /* 0x040fe200078e02df */
[----:B------:R-:W-:Y:S01]  /*a210*/  ISETP.GT.U32.AND P0, PT, R238, R222, PT ;  /* 0x000000deee00720c */ /* 0x000fe20003f04070 */
[--C-:B------:R-:W-:Y:S01]  /*a220*/  @!P5 IMAD.IADD R221, R221, 0x1, -R238.reuse ;  /* 0x00000001ddddd824 */ /* 0x100fe200078e0aee */
[----:B------:R-:W-:Y:S01]  /*a230*/  IABS R5, R8 ;  /* 0x0000000800057213 */ /* 0x000fe20000000000 */
[----:B------:R-:W-:Y:S01]  /*a240*/  @!P6 IMAD.IADD R220, R220, 0x1, -R238 ;  /* 0x00000001dcdce824 */ /* 0x000fe200078e0aee */
[----:B------:R-:W-:Y:S01]  /*a250*/  ISETP.GT.U32.AND P6, PT, R238, R223, PT ;  /* 0x000000dfee00720c */ /* 0x000fe20003fc4070 */
[----:B------:R-:W-:Y:S01]  /*a260*/  VIADD R4, R152, 0xdb ;  /* 0x000000db98047836 */ /* 0x000fe20000000000 */
[----:B------:R-:W-:Y:S01]  /*a270*/  ISETP.GT.U32.AND P5, PT, R238, R221, PT ;  /* 0x000000ddee00720c */ /* 0x000fe20003fa4070 */
[----:B------:R-:W-:-:S03]  /*a280*/  IMAD.HI.U32 R3, R0, R5, RZ ;  /* 0x0000000500037227 */ /* 0x000fc600078e00ff */
[----:B------:R-:W-:Y:S01]  /*a290*/  IABS R7, R4 ;  /* 0x0000000400077213 */ /* 0x000fe20000000000 */
[----:B------:R-:W-:Y:S02]  /*a2a0*/  IMAD.MOV R3, RZ, RZ, -R3 ;  /* 0x000000ffff037224 */ /* 0x000fe400078e0a03 */
[----:B------:R-:W-:Y:S02]  /*a2b0*/  VIADD R6, R152, 0xda ;  /* 0x000000da98067836 */ /* 0x000fe40000000000 */
[----:B------:R-:W-:Y:S01]  /*a2c0*/  @!P0 IMAD.IADD R222, R222, 0x1, -R238 ;  /* 0x00000001dede8824 */ /* 0x000fe200078e0aee */
[----:B------:R-:W-:Y:S01]  /*a2d0*/  ISETP.GE.AND P0, PT, R8, RZ, PT ;  /* 0x000000ff0800720c */ /* 0x000fe20003f06270 */
[----:B------:R-:W-:Y:S01]  /*a2e0*/  IMAD R224, R238, R3, R5 ;  /* 0x00000003eee07224 */ /* 0x000fe200078e0205 */
[----:B------:R-:W-:Y:S01]  /*a2f0*/  IABS R225, R6 ;  /* 0x0000000600e17213 */ /* 0x000fe20000000000 */
[----:B------:R-:W-:-:S04]  /*a300*/  IMAD.HI.U32 R3, R0, R7, RZ ;  /* 0x0000000700037227 */ /* 0x000fc800078e00ff */
[--C-:B------:R-:W-:Y:S01]  /*a310*/  @!P6 IMAD.IADD R223, R223, 0x1, -R238.reuse ;  /* 0x00000001dfdfe824 */ /* 0x100fe200078e0aee */
[C---:B------:R-:W-:Y:S01]  /*a320*/  ISETP.GT.U32.AND P6, PT, R238.reuse, R222, PT ;  /* 0x000000deee00720c */ /* 0x040fe20003fc4070 */
[----:B------:R-:W-:Y:S01]  /*a330*/  @!P5 IMAD.IADD R221, R221, 0x1, -R238 ;  /* 0x00000001ddddd824 */ /* 0x000fe200078e0aee */
[----:B------:R-:W-:Y:S01]  /*a340*/  ISETP.GT.U32.AND P5, PT, R238, R224, PT ;  /* 0x000000e0ee00720c */ /* 0x000fe20003fa4070 */
[----:B------:R-:W-:Y:S01]  /*a350*/  VIADD R5, R152, 0xdc ;  /* 0x000000dc98057836 */ /* 0x000fe20000000000 */
[----:B------:R-:W-:Y:S01]  /*a360*/  IADD3 R3, -R3, RZ, RZ ;  /* 0x000000ff03037210 */ /* 0x000fe20007ffe1ff */
[----:B------:R-:W-:-:S03]  /*a370*/  IMAD.HI.U32 R2, R0, R225, RZ ;  /* 0x000000e100027227 */ /* 0x000fc600078e00ff */
[----:B------:R-:W-:Y:S01]  /*a380*/  IABS R227, R5 ;  /* 0x0000000500e37213 */ /* 0x000fe20000000000 */
[----:B------:R-:W-:Y:S01]  /*a390*/  @!P4 IMAD.MOV R217, RZ, RZ, -R217 ;  /* 0x000000ffffd9c224 */ /* 0x000fe200078e0ad9 */
[----:B------:R-:W-:Y:S01]  /*a3a0*/  ISETP.GE.AND P4, PT, R9, RZ, PT ;  /* 0x000000ff0900720c */ /* 0x000fe20003f86270 */
[----:B------:R-:W-:Y:S02]  /*a3b0*/  IMAD.MOV R2, RZ, RZ, -R2 ;  /* 0x000000ffff027224 */ /* 0x000fe400078e0a02 */
[C---:B------:R-:W-:Y:S02]  /*a3c0*/  IMAD R226, R238.reuse, R3, R7 ;  /* 0x00000003eee27224 */ /* 0x040fe400078e0207 */
[----:B------:R-:W-:Y:S02]  /*a3d0*/  IMAD R225, R238, R2, R225 ;  /* 0x00000002eee17224 */ /* 0x000fe400078e02e1 */
[----:B------:R-:W-:Y:S01]  /*a3e0*/  @!P6 IMAD.IADD R222, R222, 0x1, -R238 ;  /* 0x00000001dedee824 */ /* 0x000fe200078e0aee */
[----:B------:R-:W-:Y:S01]  /*a3f0*/  ISETP.GT.U32.AND P6, PT, R238, R226, PT ;  /* 0x000000e2ee00720c */ /* 0x000fe20003fc4070 */
[----:B------:R-:W-:-:S04]  /*a400*/  IMAD.HI.U32 R2, R0, R227, RZ ;  /* 0x000000e300027227 */ /* 0x000fc800078e00ff */
[----:B------:R-:W-:Y:S01]  /*a410*/  VIADD R7, R152, 0xdd ;  /* 0x000000dd98077836 */ /* 0x000fe20000000000 */
[----:B------:R-:W-:Y:S01]  /*a420*/  IADD3 R2, -R2, RZ, RZ ;  /* 0x000000ff02027210 */ /* 0x000fe20007ffe1ff */
[----:B------:R-:W-:Y:S01]  /*a430*/  @!P5 IMAD.IADD R224, R224, 0x1, -R238 ;  /* 0x00000001e0e0d824 */ /* 0x000fe200078e0aee */
[C---:B------:R-:W-:Y:S01]  /*a440*/  ISETP.GT.U32.AND P5, PT, R238.reuse, R223, PT ;  /* 0x000000dfee00720c */ /* 0x040fe20003fa4070 */
[----:B------:R-:W-:Y:S01]  /*a450*/  @!P3 IMAD.MOV R220, RZ, RZ, -R220 ;  /* 0x000000ffffdcb224 */ /* 0x000fe200078e0adc */
[----:B------:R-:W-:Y:S01]  /*a460*/  IABS R3, R7 ;  /* 0x0000000700037213 */ /* 0x000fe20000000000 */
[----:B------:R-:W-:Y:S01]  /*a470*/  @!P4 IMAD.MOV R221, RZ, RZ, -R221 ;  /* 0x000000ffffddc224 */ /* 0x000fe200078e0add */
[C---:B------:R-:W-:Y:S01]  /*a480*/  ISETP.GT.U32.AND P3, PT, R238.reuse, R224, PT ;  /* 0x000000e0ee00720c */ /* 0x040fe20003f64070 */
[C---:B------:R-:W-:Y:S01]  /*a490*/  IMAD R227, R238.reuse, R2, R227 ;  /* 0x00000002eee37224 */ /* 0x040fe200078e02e3 */
[----:B------:R-:W-:Y:S01]  /*a4a0*/  ISETP.GT.U32.AND P4, PT, R238, R225, PT ;  /* 0x000000e1ee00720c */ /* 0x000fe20003f84070 */
[----:B------:R-:W-:Y:S01]  /*a4b0*/  IMAD.HI.U32 R2, R0, R3, RZ ;  /* 0x0000000300027227 */ /* 0x000fe200078e00ff */
[----:B------:R-:W-:-:S03]  /*a4c0*/  @!P6 IADD3 R226, R226, -R238, RZ ;  /* 0x800000eee2e2e210 */ /* 0x000fc60007ffe0ff */
[----:B------:R-:W-:Y:S01]  /*a4d0*/  VIADD R8, R152, 0xde ;  /* 0x000000de98087836 */ /* 0x000fe20000000000 */
[----:B------:R-:W-:Y:S01]  /*a4e0*/  ISETP.GT.U32.AND P6, PT, R238, R226, PT ;  /* 0x000000e2ee00720c */ /* 0x000fe20003fc4070 */
[----:B------:R-:W-:Y:S02]  /*a4f0*/  IMAD.MOV R2, RZ, RZ, -R2 ;  /* 0x000000ffff027224 */ /* 0x000fe400078e0a02 */
[----:B------:R-:W-:Y:S01]  /*a500*/  @!P1 IMAD.MOV R222, RZ, RZ, -R222 ;  /* 0x000000ffffde9224 */ /* 0x000fe200078e0ade */
[----:B------:R-:W-:Y:S01]  /*a510*/  IABS R229, R8 ;  /* 0x0000000800e57213 */ /* 0x000fe20000000000 */
[--C-:B------:R-:W-:Y:S01]  /*a520*/  @!P3 IMAD.IADD R224, R224, 0x1, -R238.reuse ;  /* 0x00000001e0e0b824 */ /* 0x100fe200078e0aee */
[C---:B------:R-:W-:Y:S01]  /*a530*/  ISETP.GT.U32.AND P3, PT, R238.reuse, R227, PT ;  /* 0x000000e3ee00720c */ /* 0x040fe20003f64070 */
[----:B------:R-:W-:Y:S02]  /*a540*/  IMAD R228, R238, R2, R3 ;  /* 0x00000002eee47224 */ /* 0x000fe400078e0203 */
[----:B------:R-:W-:Y:S01]  /*a550*/  @!P4 IMAD.IADD R225, R225, 0x1, -R238 ;  /* 0x00000001e1e1c824 */ /* 0x000fe200078e0aee */
[----:B------:R-:W-:Y:S01]  /*a560*/  ISETP.GE.AND P4, PT, R4, RZ, PT ;  /* 0x000000ff0400720c */ /* 0x000fe20003f86270 */
[----:B------:R-:W-:-:S02]  /*a570*/  IMAD.HI.U32 R2, R0, R229, RZ ;  /* 0x000000e500027227 */ /* 0x000fc400078e00ff */
[----:B------:R-:W-:Y:S02]  /*a580*/  @!P6 IADD3 R226, R226, -R238, RZ ;  /* 0x800000eee2e2e210 */ /* 0x000fe40007ffe0ff */
[----:B------:R-:W-:Y:S01]  /*a590*/  @!P0 IMAD.MOV R224, RZ, RZ, -R224 ;  /* 0x000000ffffe08224 */ /* 0x000fe200078e0ae0 */
[C---:B------:R-:W-:Y:S01]  /*a5a0*/  ISETP.GT.U32.AND P0, PT, R238.reuse, R228, PT ;  /* 0x000000e4ee00720c */ /* 0x040fe20003f04070 */
[----:B------:R-:W-:Y:S01]  /*a5b0*/  IMAD.MOV R2, RZ, RZ, -R2 ;  /* 0x000000ffff027224 */ /* 0x000fe200078e0a02 */
[----:B------:R-:W-:Y:S01]  /*a5c0*/  ISETP.GT.U32.AND P1, PT, R238, R225, PT ;  /* 0x000000e1ee00720c */ /* 0x000fe20003f24070 */
[----:B------:R-:W-:Y:S01]  /*a5d0*/  @!P3 IMAD.IADD R227, R227, 0x1, -R238 ;  /* 0x00000001e3e3b824 */ /* 0x000fe200078e0aee */
[----:B------:R-:W-:Y:S01]  /*a5e0*/  ISETP.GE.AND P6, PT, R8, RZ, PT ;  /* 0x000000ff0800720c */ /* 0x000fe20003fc6270 */
[C---:B------:R-:W-:Y:S02]  /*a5f0*/  IMAD R229, R238.reuse, R2, R229 ;  /* 0x00000002eee57224 */ /* 0x040fe400078e02e5 */
[----:B------:R-:W-:Y:S01]  /*a600*/  @!P4 IMAD.MOV R226, RZ, RZ, -R226 ;  /* 0x000000ffffe2c224 */ /* 0x000fe200078e0ae2 */
[C---:B------:R-:W-:Y:S01]  /*a610*/  ISETP.GT.U32.AND P3, PT, R238.reuse, R227, PT ;  /* 0x000000e3ee00720c */ /* 0x040fe20003f64070 */
[--C-:B------:R-:W-:Y:S01]  /*a620*/  @!P5 IMAD.IADD R223, R223, 0x1, -R238.reuse ;  /* 0x00000001dfdfd824 */ /* 0x100fe200078e0aee */
[----:B------:R-:W-:Y:S01]  /*a630*/  ISETP.GT.U32.AND P4, PT, R238, R229, PT ;  /* 0x000000e5ee00720c */ /* 0x000fe20003f84070 */
[----:B------:R-:W-:Y:S01]  /*a640*/  VIADD R3, R152, 0xe0 ;  /* 0x000000e098037836 */ /* 0x000fe20000000000 */
[----:B------:R-:W-:Y:S01]  /*a650*/  ISETP.GE.AND P5, PT, R6, RZ, PT ;  /* 0x000000ff0600720c */ /* 0x000fe20003fa6270 */
[----:B------:R-:W-:-:S02]  /*a660*/  @!P0 IMAD.IADD R228, R228, 0x1, -R238 ;  /* 0x00000001e4e48824 */ /* 0x000fc400078e0aee */
[C---:B------:R-:W-:Y:S01]  /*a670*/  VIADD R4, R152.reuse, 0xe2 ;  /* 0x000000e298047836 */ /* 0x040fe20000000000 */
[----:B------:R-:W-:Y:S01]  /*a680*/  IABS R231, R3 ;  /* 0x0000000300e77213 */ /* 0x000fe20000000000 */
[----:B------:R-:W-:Y:S01]  /*a690*/  VIADD R2, R152, 0xdf ;  /* 0x000000df98027836 */ /* 0x000fe20000000000 */
[----:B------:R-:W-:Y:S01]  /*a6a0*/  ISETP.GT.U32.AND P0, PT, R238, R228, PT ;  /* 0x000000e4ee00720c */ /* 0x000fe20003f04070 */
[--C-:B------:R-:W-:Y:S01]  /*a6b0*/  @!P1 IMAD.IADD R225, R225, 0x1, -R238.reuse ;  /* 0x00000001e1e19824 */ /* 0x100fe200078e0aee */
[----:B------:R-:W-:Y:S01]  /*a6c0*/  IABS R233, R4 ;  /* 0x0000000400e97213 */ /* 0x000fe20000000000 */
[--C-:B------:R-:W-:Y:S01]  /*a6d0*/  @!P3 IMAD.IADD R227, R227, 0x1, -R238.reuse ;  /* 0x00000001e3e3b824 */ /* 0x100fe200078e0aee */
[----:B------:R-:W-:Y:S01]  /*a6e0*/  ISETP.GE.AND P3, PT, R2, RZ, PT ;  /* 0x000000ff0200720c */ /* 0x000fe20003f66270 */
[--C-:B------:R-:W-:Y:S01]  /*a6f0*/  @!P4 IMAD.IADD R229, R229, 0x1, -R238.reuse ;  /* 0x00000001e5e5c824 */ /* 0x100fe200078e0aee */
[----:B------:R-:W-:Y:S01]  /*a700*/  IABS R2, R2 ;  /* 0x0000000200027213 */ /* 0x000fe20000000000 */
[----:B------:R-:W-:Y:S01]  /*a710*/  @!P2 IMAD.MOV R223, RZ, RZ, -R223 ;  /* 0x000000ffffdfa224 */ /* 0x000fe200078e0adf */
[----:B------:R-:W-:Y:S01]  /*a720*/  @!P5 IADD3 R225, -R225, RZ, RZ ;  /* 0x000000ffe1e1d210 */ /* 0x000fe20007ffe1ff */
[----:B------:R-:W-:Y:S01]  /*a730*/  VIADD R6, R152, 0xe1 ;  /* 0x000000e198067836 */ /* 0x000fe20000000000 */
[----:B------:R-:W-:Y:S01]  /*a740*/  ISETP.GT.U32.AND P4, PT, R238, R229, PT ;  /* 0x000000e5ee00720c */ /* 0x000fe20003f84070 */
[----:B------:R-:W-:Y:S01]  /*a750*/  VIADD R16, R152, 0xed ;  /* 0x000000ed98107836 */ /* 0x000fe20000000000 */
[----:B------:R-:W-:Y:S01]  /*a760*/  ISETP.GE.AND P5, PT, R3, RZ, PT ;  /* 0x000000ff0300720c */ /* 0x000fe20003fa6270 */
[----:B------:R-:W-:Y:S01]  /*a770*/  @!P0 IMAD.IADD R228, R228, 0x1, -R238 ;  /* 0x00000001e4e48824 */ /* 0x000fe200078e0aee */
[----:B------:R-:W-:Y:S01]  /*a780*/  ISETP.GE.AND P0, PT, R4, RZ, PT ;  /* 0x000000ff0400720c */ /* 0x000fe20003f06270 */
[----:B------:R-:W-:Y:S01]  /*a790*/  IMAD.HI.U32 R4, R0, R231, RZ ;  /* 0x000000e700047227 */ /* 0x000fe200078e00ff */
[----:B------:R-:W-:-:S02]  /*a7a0*/  ISETP.GE.AND P1, PT, R7, RZ, PT ;  /* 0x000000ff0700720c */ /* 0x000fc40003f26270 */
[----:B------:R-:W-:Y:S01]  /*a7b0*/  ISETP.GE.AND P2, PT, R5, RZ, PT ;  /* 0x000000ff0500720c */ /* 0x000fe20003f46270 */
[----:B------:R-:W-:Y:S01]  /*a7c0*/  IMAD.MOV.U32 R3, RZ, RZ, R2 ;  /* 0x000000ffff037224 */ /* 0x000fe200078e0002 */
[----:B------:R-:W-:Y:S01]  /*a7d0*/  IADD3 R4, -R4, RZ, RZ ;  /* 0x000000ff04047210 */ /* 0x000fe20007ffe1ff */
[C---:B------:R-:W-:Y:S01]  /*a7e0*/  IMAD.HI.U32 R7, R0.reuse, R233, RZ ;  /* 0x000000e900077227 */ /* 0x040fe200078e00ff */
[----:B------:R-:W-:Y:S02]  /*a7f0*/  IABS R5, R6 ;  /* 0x0000000600057213 */ /* 0x000fe40000000000 */
[----:B------:R-:W-:Y:S01]  /*a800*/  IABS R252, R16 ;  /* 0x0000001000fc7213 */ /* 0x000fe20000000000 */
[----:B------:R-:W-:Y:S01]  /*a810*/  IMAD.HI.U32 R2, R0, R3, RZ ;  /* 0x0000000300027227 */ /* 0x000fe200078e00ff */
[----:B------:R-:W-:-:S03]  /*a820*/  IABS R16, R245 ;  /* 0x000000f500107213 */ /* 0x000fc60000000000 */
[----:B------:R-:W-:Y:S01]  /*a830*/  IMAD R231, R238, R4, R231 ;  /* 0x00000004eee77224 */ /* 0x000fe200078e02e7 */
[----:B------:R-:W-:Y:S01]  /*a840*/  @!P1 IADD3 R228, -R228, RZ, RZ ;  /* 0x000000ffe4e49210 */ /* 0x000fe20007ffe1ff */
[----:B------:R-:W-:Y:S02]  /*a850*/  @!P4 IMAD.IADD R229, R229, 0x1, -R238 ;  /* 0x00000001e5e5c824 */ /* 0x000fe400078e0aee */
[----:B------:R-:W-:Y:S02]  /*a860*/  IMAD.MOV R2, RZ, RZ, -R2 ;  /* 0x000000ffff027224 */ /* 0x000fe400078e0a02 */
[----:B------:R-:W-:Y:S01]  /*a870*/  @!P6 IMAD.MOV R229, RZ, RZ, -R229 ;  /* 0x000000ffffe5e224 */ /* 0x000fe200078e0ae5 */
[C---:B------:R-:W-:Y:S01]  /*a880*/  ISETP.GT.U32.AND P6, PT, R238.reuse, R231, PT ;  /* 0x000000e7ee00720c */ /* 0x040fe20003fc4070 */
[----:B------:R-:W-:Y:S02]  /*a890*/  IMAD R230, R238, R2, R3 ;  /* 0x00000002eee67224 */ /* 0x000fe400078e0203 */
[----:B------:R-:W-:-:S02]  /*a8a0*/  VIADD R4, R152, 0xe3 ;  /* 0x000000e398047836 */ /* 0x000fc40000000000 */
[----:B------:R-:W-:Y:S01]  /*a8b0*/  IMAD.MOV R7, RZ, RZ, -R7 ;  /* 0x000000ffff077224 */ /* 0x000fe200078e0a07 */
[C---:B------:R-:W-:Y:S01]  /*a8c0*/  ISETP.GT.U32.AND P1, PT, R238.reuse, R230, PT ;  /* 0x000000e6ee00720c */ /* 0x040fe20003f24070 */
[----:B------:R-:W-:Y:S01]  /*a8d0*/  @!P2 IMAD.MOV R227, RZ, RZ, -R227 ;  /* 0x000000ffffe3a224 */ /* 0x000fe200078e0ae3 */
[----:B------:R-:W-:Y:S01]  /*a8e0*/  IABS R234, R4 ;  /* 0x0000000400ea7213 */ /* 0x000fe20000000000 */
[----:B------:R-:W-:Y:S01]  /*a8f0*/  IMAD R233, R238, R7, R233 ;  /* 0x00000007eee97224 */ /* 0x000fe200078e02e9 */
[----:B------:R-:W-:Y:S01]  /*a900*/  ISETP.GE.AND P2, PT, R6, RZ, PT ;  /* 0x000000ff0600720c */ /* 0x000fe20003f46270 */
[----:B------:R-:W-:Y:S01]  /*a910*/  IMAD.HI.U32 R6, R0, R5, RZ ;  /* 0x0000000500067227 */ /* 0x000fe200078e00ff */
[----:B------:R-:W-:-:S03]  /*a920*/  ISETP.GE.AND P4, PT, R4, RZ, PT ;  /* 0x000000ff0400720c */ /* 0x000fc60003f86270 */
[----:B------:R-:W-:Y:S02]  /*a930*/  @!P6 IMAD.IADD R231, R231, 0x1, -R238 ;  /* 0x00000001e7e7e824 */ /* 0x000fe400078e0aee */
[----:B------:R-:W-:-:S03]  /*a940*/  IMAD.HI.U32 R8, R0, R234, RZ ;  /* 0x000000ea00087227 */ /* 0x000fc600078e00ff */
[----:B------:R-:W-:Y:S01]  /*a950*/  ISETP.GT.U32.AND P6, PT, R238, R231, PT ;  /* 0x000000e7ee00720c */ /* 0x000fe20003fc4070 */
[----:B------:R-:W-:Y:S02]  /*a960*/  @!P1 IMAD.IADD R230, R230, 0x1, -R238 ;  /* 0x00000001e6e69824 */ /* 0x000fe400078e0aee */
[----:B------:R-:W-:Y:S02]  /*a970*/  IMAD.MOV R8, RZ, RZ, -R8 ;  /* 0x000000ffff087224 */ /* 0x000fe400078e0a08 */
[----:B------:R-:W-:Y:S01]  /*a980*/  IMAD.MOV R6, RZ, RZ, -R6 ;  /* 0x000000ffff067224 */ /* 0x000fe200078e0a06 */
[C---:B------:R-:W-:Y:S01]  /*a990*/  ISETP.GT.U32.AND P1, PT, R238.reuse, R230, PT ;  /* 0x000000e6ee00720c */ /* 0x040fe20003f24070 */
[C---:B------:R-:W-:Y:S02]  /*a9a0*/  IMAD R234, R238.reuse, R8, R234 ;  /* 0x00000008eeea7224 */ /* 0x040fe400078e02ea */
[----:B------:R-:W-:Y:S02]  /*a9b0*/  IMAD R232, R238, R6, R5 ;  /* 0x00000006eee87224 */ /* 0x000fe400078e0205 */
[----:B------:R-:W-:-:S04]  /*a9c0*/  IMAD.HI.U32 R5, R0, R237, RZ ;  /* 0x000000ed00057227 */ /* 0x000fc800078e00ff */
[--C-:B------:R-:W-:Y:S01]  /*a9d0*/  @!P6 IMAD.IADD R231, R231, 0x1, -R238.reuse ;  /* 0x00000001e7e7e824 */ /* 0x100fe200078e0aee */
[----:B------:R-:W-:Y:S01]  /*a9e0*/  ISETP.GT.U32.AND P6, PT, R238, R233, PT ;  /* 0x000000e9ee00720c */ /* 0x000fe20003fc4070 */
[----:B------:R-:W-:Y:S02]  /*a9f0*/  IMAD.MOV R5, RZ, RZ, -R5 ;  /* 0x000000ffff057224 */ /* 0x000fe400078e0a05 */
[----:B------:R-:W-:Y:S01]  /*aa00*/  @!P1 IMAD.IADD R230, R230, 0x1, -R238 ;  /* 0x00000001e6e69824 */ /* 0x000fe200078e0aee */
[C---:B------:R-:W-:Y:S01]  /*aa10*/  ISETP.GT.U32.AND P1, PT, R238.reuse, R232, PT ;  /* 0x000000e8ee00720c */ /* 0x040fe20003f24070 */
[C---:B------:R-:W-:Y:S02]  /*aa20*/  IMAD R237, R238.reuse, R5, R237 ;  /* 0x00000005eeed7224 */ /* 0x040fe400078e02ed */
[----:B------:R-:W-:Y:S01]  /*aa30*/  @!P3 IMAD.MOV R230, RZ, RZ, -R230 ;  /* 0x000000ffffe6b224 */ /* 0x000fe200078e0ae6 */
[----:B------:R-:W-:Y:S01]  /*aa40*/  ISETP.GT.U32.AND P3, PT, R238, R234, PT ;  /* 0x000000eaee00720c */ /* 0x000fe20003f64070 */
[----:B------:R-:W-:-:S04]  /*aa50*/  IMAD.HI.U32 R4, R0, R246, RZ ;  /* 0x000000f600047227 */ /* 0x000fc800078e00ff */
[----:B------:R-:W-:Y:S02]  /*aa60*/  @!P6 IMAD.IADD R233, R233, 0x1, -R238 ;  /* 0x00000001e9e9e824 */ /* 0x000fe400078e0aee */
[----:B------:R-:W-:Y:S02]  /*aa70*/  VIADD R3, R152, 0xe5 ;  /* 0x000000e598037836 */ /* 0x000fe40000000000 */
[----:B------:R-:W-:Y:S01]  /*aa80*/  IMAD.MOV R4, RZ, RZ, -R4 ;  /* 0x000000ffff047224 */ /* 0x000fe200078e0a04 */
[----:B------:R-:W-:Y:S01]  /*aa90*/  ISETP.GT.U32.AND P6, PT, R238, R233, PT ;  /* 0x000000e9ee00720c */ /* 0x000fe20003fc4070 */
[----:B------:R-:W-:Y:S01]  /*aaa0*/  VIADD R2, R152, 0xe4 ;  /* 0x000000e498027836 */ /* 0x000fe20000000000 */
[----:B------:R-:W-:Y:S01]  /*aab0*/  IABS R236, R3 ;  /* 0x0000000300ec7213 */ /* 0x000fe20000000000 */
[----:B------:R-:W-:Y:S01]  /*aac0*/  IMAD R246, R238, R4, R246 ;  /* 0x00000004eef67224 */ /* 0x000fe200078e02f6 */
[----:B------:R-:W-:Y:S01]  /*aad0*/  @!P3 IADD3 R234, R234, -R238, RZ ;  /* 0x800000eeeaeab210 */ /* 0x000fe20007ffe0ff */
[----:B------:R-:W-:Y:S01]  /*aae0*/  IMAD.HI.U32 R4, R0, R248, RZ ;  /* 0x000000f800047227 */ /* 0x000fe200078e00ff */
[----:B------:R-:W-:-:S02]  /*aaf0*/  IABS R235, R2 ;  /* 0x0000000200eb7213 */ /* 0x000fc40000000000 */
[----:B------:R-:W-:Y:S01]  /*ab00*/  ISETP.GT.U32.AND P3, PT, R238, R234, PT ;  /* 0x000000eaee00720c */ /* 0x000fe20003f64070 */
[----:B------:R-:W-:-:S04]  /*ab10*/  IMAD.HI.U32 R6, R0, R236, RZ ;  /* 0x000000ec00067227 */ /* 0x000fc800078e00ff */
[----:B------:R-:W-:Y:S01]  /*ab20*/  @!P6 IMAD.IADD R233, R233, 0x1, -R238 ;  /* 0x00000001e9e9e824 */ /* 0x000fe200078e0aee */
[C---:B------:R-:W-:Y:S01]  /*ab30*/  ISETP.GT.U32.AND P6, PT, R238.reuse, R237, PT ;  /* 0x000000edee00720c */ /* 0x040fe20003fc4070 */
[----:B------:R-:W-:Y:S02]  /*ab40*/  IMAD.MOV R6, RZ, RZ, -R6 ;  /* 0x000000ffff067224 */ /* 0x000fe400078e0a06 */
[----:B------:R-:W-:Y:S02]  /*ab50*/  IMAD.MOV R4, RZ, RZ, -R4 ;  /* 0x000000ffff047224 */ /* 0x000fe400078e0a04 */
[----:B------:R-:W-:Y:S02]  /*ab60*/  IMAD R236, R238, R6, R236 ;  /* 0x00000006eeec7224 */ /* 0x000fe400078e02ec */
[----:B------:R-:W-:Y:S01]  /*ab70*/  @!P3 IMAD.IADD R234, R234, 0x1, -R238 ;  /* 0x00000001eaeab824 */ /* 0x000fe200078e0aee */
[----:B------:R-:W-:Y:S01]  /*ab80*/  ISETP.GT.U32.AND P3, PT, R238, R246, PT ;  /* 0x000000f6ee00720c */ /* 0x000fe20003f64070 */
[----:B------:R-:W-:-:S04]  /*ab90*/  IMAD.HI.U32 R6, R0, R249, RZ ;  /* 0x000000f900067227 */ /* 0x000fc800078e00ff */
[----:B------:R-:W-:Y:S02]  /*aba0*/  @!P6 IMAD.IADD R237, R237, 0x1, -R238 ;  /* 0x00000001edede824 */ /* 0x000fe400078e0aee */
[----:B------:R-:W-:Y:S02]  /*abb0*/  IMAD.MOV R6, RZ, RZ, -R6 ;  /* 0x000000ffff067224 */ /* 0x000fe400078e0a06 */
[C---:B------:R-:W-:Y:S01]  /*abc0*/  IMAD R248, R238.reuse, R4, R248 ;  /* 0x00000004eef87224 */ /* 0x040fe200078e02f8 */
[C---:B------:R-:W-:Y:S01]  /*abd0*/  ISETP.GT.U32.AND P6, PT, R238.reuse, R237, PT ;  /* 0x000000edee00720c */ /* 0x040fe20003fc4070 */
[----:B------:R-:W-:Y:S02]  /*abe0*/  IMAD R249, R238, R6, R249 ;  /* 0x00000006eef97224 */ /* 0x000fe400078e02f9 */
[----:B------:R-:W-:Y:S01]  /*abf0*/  @!P3 IADD3 R246, R246, -R238, RZ ;  /* 0x800000eef6f6b210 */ /* 0x000fe20007ffe0ff */
[----:B------:R-:W-:-:S03]  /*ac00*/  IMAD.HI.U32 R4, R0, R250, RZ ;  /* 0x000000fa00047227 */ /* 0x000fc600078e00ff */
[----:B------:R-:W-:Y:S01]  /*ac10*/  ISETP.GT.U32.AND P3, PT, R238, R246, PT ;  /* 0x000000f6ee00720c */ /* 0x000fe20003f64070 */
[----:B------:R-:W-:Y:S02]  /*ac20*/  IMAD.MOV R4, RZ, RZ, -R4 ;  /* 0x000000ffff047224 */ /* 0x000fe400078e0a04 */
[----:B------:R-:W-:-:S04]  /*ac30*/  IMAD.HI.U32 R7, R0, R235, RZ ;  /* 0x000000eb00077227 */ /* 0x000fc800078e00ff */
[----:B------:R-:W-:Y:S01]  /*ac40*/  @!P6 IMAD.IADD R237, R237, 0x1, -R238 ;  /* 0x00000001edede824 */ /* 0x000fe200078e0aee */
[C---:B------:R-:W-:Y:S01]  /*ac50*/  ISETP.GT.U32.AND P6, PT, R238.reuse, R249, PT ;  /* 0x000000f9ee00720c */ /* 0x040fe20003fc4070 */
[----:B------:R-:W-:Y:S01]  /*ac60*/  IMAD R250, R238, R4, R250 ;  /* 0x00000004eefa7224 */ /* 0x000fe200078e02fa */
[----:B------:R-:W-:Y:S01]  /*ac70*/  IADD3 R7, -R7, RZ, RZ ;  /* 0x000000ff07077210 */ /* 0x000fe20007ffe1ff */
[----:B------:R-:W-:Y:S02]  /*ac80*/  VIADD R18, R152, 0xec ;  /* 0x000000ec98127836 */ /* 0x000fe40000000000 */
[----:B------:R-:W-:Y:S01]  /*ac90*/  @!P3 IADD3 R246, R246, -R238, RZ ;  /* 0x800000eef6f6b210 */ /* 0x000fe20007ffe0ff */
[----:B------:R-:W-:Y:S01]  /*aca0*/  VIADD R8, R152, 0xee ;  /* 0x000000ee98087836 */ /* 0x000fe20000000000 */
[----:B------:R-:W-:Y:S01]  /*acb0*/  ISETP.GT.U32.AND P3, PT, R238, R250, PT ;  /* 0x000000faee00720c */ /* 0x000fe20003f64070 */
[----:B------:R-:W-:Y:S01]  /*acc0*/  IMAD.HI.U32 R6, R0, R252, RZ ;  /* 0x000000fc00067227 */ /* 0x000fe200078e00ff */
[----:B------:R-:W-:-:S02]  /*acd0*/  IABS R251, R18 ;  /* 0x0000001200fb7213 */ /* 0x000fc40000000000 */
[----:B------:R-:W-:Y:S01]  /*ace0*/  IABS R18, R8 ;  /* 0x0000000800127213 */ /* 0x000fe20000000000 */
[----:B------:R-:W-:Y:S02]  /*acf0*/  VIADD R241, R152, 0xe8 ;  /* 0x000000e898f17836 */ /* 0x000fe40000000000 */
[----:B------:R-:W-:Y:S02]  /*ad00*/  @!P6 IMAD.IADD R249, R249, 0x1, -R238 ;  /* 0x00000001f9f9e824 */ /* 0x000fe400078e0aee */
[----:B------:R-:W-:Y:S01]  /*ad10*/  IMAD.MOV R4, RZ, RZ, -R6 ;  /* 0x000000ffff047224 */ /* 0x000fe200078e0a06 */
[----:B------:R-:W-:Y:S01]  /*ad20*/  IABS R5, R241 ;  /* 0x000000f100057213 */ /* 0x000fe20000000000 */
[C---:B------:R-:W-:Y:S01]  /*ad30*/  IMAD R235, R238.reuse, R7, R235 ;  /* 0x00000007eeeb7224 */ /* 0x040fe200078e02eb */
[----:B------:R-:W-:Y:S01]  /*ad40*/  ISETP.GT.U32.AND P6, PT, R238, R249, PT ;  /* 0x000000f9ee00720c */ /* 0x000fe20003fc4070 */
[----:B------:R-:W-:Y:S01]  /*ad50*/  @!P3 IMAD.IADD R250, R250, 0x1, -R238 ;  /* 0x00000001fafab824 */ /* 0x000fe200078e0aee */
[----:B------:R-:W-:Y:S01]  /*ad60*/  IABS R6, R152 ;  /* 0x0000009800067213 */ /* 0x000fe20000000000 */
[----:B------:R-:W-:-:S02]  /*ad70*/  IMAD R252, R238, R4, R252 ;  /* 0x00000004eefc7224 */ /* 0x000fc400078e02fc */
[----:B------:R-:W-:Y:S01]  /*ad80*/  VIADD R7, R152, 0xef ;  /* 0x000000ef98077836 */ /* 0x000fe20000000000 */
[----:B------:R-:W-:Y:S01]  /*ad90*/  ISETP.GT.U32.AND P3, PT, R238, R250, PT ;  /* 0x000000faee00720c */ /* 0x000fe20003f64070 */
[----:B------:R-:W-:-:S03]  /*ada0*/  IMAD.HI.U32 R4, R0, R18, RZ ;  /* 0x0000001200047227 */ /* 0x000fc600078e00ff */
[----:B------:R-:W-:Y:S01]  /*adb0*/  IABS R17, R7 ;  /* 0x0000000700117213 */ /* 0x000fe20000000000 */
[----:B------:R-:W-:Y:S02]  /*adc0*/  VIADD R244, R152, 0xf1 ;  /* 0x000000f198f47836 */ /* 0x000fe40000000000 */
[----:B------:R-:W-:Y:S01]  /*add0*/  @!P6 IMAD.IADD R249, R249, 0x1, -R238 ;  /* 0x00000001f9f9e824 */ /* 0x000fe200078e0aee */
[----:B------:R-:W-:Y:S01]  /*ade0*/  ISETP.GE.AND P6, PT, R2, RZ, PT ;  /* 0x000000ff0200720c */ /* 0x000fe20003fc6270 */
[----:B------:R-:W-:Y:S01]  /*adf0*/  IMAD.MOV R2, RZ, RZ, -R4 ;  /* 0x000000ffff027224 */ /* 0x000fe200078e0a04 */
[----:B------:R-:W-:Y:S01]  /*ae00*/  IABS R15, R244 ;  /* 0x000000f4000f7213 */ /* 0x000fe20000000000 */
[----:B------:R-:W-:-:S04]  /*ae10*/  IMAD.HI.U32 R247, R0, R5, RZ ;  /* 0x0000000500f77227 */ /* 0x000fc800078e00ff */
[----:B------:R-:W-:Y:S02]  /*ae20*/  IMAD R18, R238, R2, R18 ;  /* 0x00000002ee127224 */ /* 0x000fe400078e0212 */
[----:B------:R-:W-:Y:S02]  /*ae30*/  IMAD.MOV R247, RZ, RZ, -R247 ;  /* 0x000000fffff77224 */ /* 0x000fe400078e0af7 */
[----:B-1----:R-:W-:Y:S02]  /*ae40*/  VIADD R26, R152, 0xf3 ;  /* 0x000000f3981a7836 */ /* 0x002fe40000000000 */
[----:B------:R-:W-:-:S03]  /*ae50*/  IMAD.HI.U32 R2, R0, R16, RZ ;  /* 0x0000001000027227 */ /* 0x000fc600078e00ff */
[----:B------:R-:W-:Y:S01]  /*ae60*/  IABS R13, R26 ;  /* 0x0000001a000d7213 */ /* 0x000fe20000000000 */
[----:B------:R-:W-:Y:S01]  /*ae70*/  IMAD.HI.U32 R7, R0, R17, RZ ;  /* 0x0000001100077227 */ /* 0x000fe200078e00ff */
[----:B------:R1:W-:Y:S03]  /*ae80*/  STL [R1+0x2b90], R26 ;  /* 0x002b901a01007387 */ /* 0x0003e60000100800 */
[----:B------:R-:W-:Y:S01]  /*ae90*/  @!P3 IMAD.IADD R250, R250, 0x1, -R238 ;  /* 0x00000001fafab824 */ /* 0x000fe200078e0aee */
[----:B------:R-:W-:Y:S01]  /*aea0*/  ISETP.GE.AND P3, PT, R3, RZ, PT ;  /* 0x000000ff0300720c */ /* 0x000fe20003f66270 */
[----:B------:R-:W-:Y:S02]  /*aeb0*/  IMAD R247, R238, R247, R5 ;  /* 0x000000f7eef77224 */ /* 0x000fe400078e0205 */
[----:B------:R-:W-:Y:S02]  /*aec0*/  IMAD.MOV R2, RZ, RZ, -R2 ;  /* 0x000000ffff027224 */ /* 0x000fe400078e0a02 */
[----:B------:R-:W-:-:S04]  /*aed0*/  IMAD.HI.U32 R5, R0, R251, RZ ;  /* 0x000000fb00057227 */ /* 0x000fc800078e00ff */
[----:B------:R-:W-:Y:S01]  /*aee0*/  IMAD.MOV R4, RZ, RZ, -R7 ;  /* 0x000000ffff047224 */ /* 0x000fe200078e0a07 */
[----:B------:R-:W-:Y:S01]  /*aef0*/  IABS R7, R158 ;  /* 0x0000009e00077213 */ /* 0x000fe20000000000 */
[----:B------:R-:W-:-:S04]  /*af00*/  IMAD.HI.U32 R3, R0, R15, RZ ;  /* 0x0000000f00037227 */ /* 0x000fc800078e00ff */
[----:B------:R-:W-:Y:S02]  /*af10*/  VIADD R25, R152, 0xf4 ;  /* 0x000000f498197836 */ /* 0x000fe40000000000 */
[C---:B------:R-:W-:Y:S02]  /*af20*/  IMAD R16, R238.reuse, R2, R16 ;  /* 0x00000002ee107224 */ /* 0x040fe400078e0210 */
[----:B------:R-:W-:Y:S01]  /*af30*/  IMAD.MOV R5, RZ, RZ, -R5 ;  /* 0x000000ffff057224 */ /* 0x000fe200078e0a05 */
[----:B------:R-:W-:Y:S01]  /*af40*/  IABS R12, R25 ;  /* 0x00000019000c7213 */ /* 0x000fe20000000000 */
[----:B------:R-:W-:Y:S01]  /*af50*/  IMAD R17, R238, R4, R17 ;  /* 0x00000004ee117224 */ /* 0x000fe200078e0211 */
[----:B------:R1:W-:Y:S01]  /*af60*/  STL [R1+0x2b8c], R25 ;  /* 0x002b8c1901007387 */ /* 0x0003e20000100800 */
[----:B------:R-:W-:Y:S02]  /*af70*/  IMAD.MOV R2, RZ, RZ, -R3 ;  /* 0x000000ffff027224 */ /* 0x000fe400078e0a03 */
[----:B------:R-:W-:-:S02]  /*af80*/  VIADD R24, R152, 0xf5 ;  /* 0x000000f598187836 */ /* 0x000fc40000000000 */
[----:B------:R-:W-:-:S03]  /*af90*/  IMAD.HI.U32 R4, R0, R13, RZ ;  /* 0x0000000d00047227 */ /* 0x000fc600078e00ff */
[----:B------:R-:W-:Y:S01]  /*afa0*/  IABS R11, R24 ;  /* 0x00000018000b7213 */ /* 0x000fe20000000000 */
[----:B------:R-:W-:Y:S01]  /*afb0*/  IMAD R251, R238, R5, R251 ;  /* 0x00000005eefb7224 */ /* 0x000fe200078e02fb */
[----:B------:R1:W-:Y:S01]  /*afc0*/  STL [R1+0x2b88], R24 ;  /* 0x002b881801007387 */ /* 0x0003e20000100800 */
[----:B--2---:R-:W-:Y:S02]  /*afd0*/  VIADD R27, R152, 0xf2 ;  /* 0x000000f2981b7836 */ /* 0x004fe40000000000 */
[----:B------:R-:W-:Y:S02]  /*afe0*/  IMAD R15, R238, R2, R15 ;  /* 0x00000002ee0f7224 */ /* 0x000fe400078e020f */
[----:B------:R-:W-:Y:S01]  /*aff0*/  IMAD.HI.U32 R5, R0, R6, RZ ;  /* 0x0000000600057227 */ /* 0x000fe200078e00ff */
[----:B------:R-:W-:-:S03]  /*b000*/  IABS R14, R27 ;  /* 0x0000001b000e7213 */ /* 0x000fc60000000000 */
[----:B------:R-:W-:Y:S02]  /*b010*/  IMAD.MOV R2, RZ, RZ, -R4 ;  /* 0x000000ffff027224 */ /* 0x000fe400078e0a04 */
[----:B------:R-:W-:Y:S02]  /*b020*/  VIADD R155, R152, 0xf7 ;  /* 0x000000f7989b7836 */ /* 0x000fe40000000000 */
[----:B------:R-:W-:-:S03]  /*b030*/  IMAD.HI.U32 R3, R0, R12, RZ ;  /* 0x0000000c00037227 */ /* 0x000fc600078e00ff */
[----:B------:R-:W-:Y:S01]  /*b040*/  IABS R9, R155 ;  /* 0x0000009b00097213 */ /* 0x000fe20000000000 */
[----:B------:R-:W-:Y:S01]  /*b050*/  IMAD.MOV R5, RZ, RZ, -R5 ;  /* 0x000000ffff057224 */ /* 0x000fe200078e0a05 */
[----:B------:R-:W-:Y:S01]  /*b060*/  IADD3 R3, -R3, RZ, RZ ;  /* 0x000000ff03037210 */ /* 0x000fe20007ffe1ff */
[----:B------:R-:W-:Y:S02]  /*b070*/  IMAD R13, R238, R2, R13 ;  /* 0x00000002ee0d7224 */ /* 0x000fe400078e020d */
[----:B------:R-:W-:Y:S02]  /*b080*/  VIADD R153, R152, 0xf6 ;  /* 0x000000f698997836 */ /* 0x000fe40000000000 */
[----:B------:R-:W-:-:S03]  /*b090*/  IMAD.HI.U32 R2, R0, R11, RZ ;  /* 0x0000000b00027227 */ /* 0x000fc600078e00ff */
[----:B------:R-:W-:Y:S01]  /*b0a0*/  IABS R10, R153 ;  /* 0x00000099000a7213 */ /* 0x000fe20000000000 */
[----:B------:R-:W-:Y:S01]  /*b0b0*/  VIADD R157, R152, 0xf8 ;  /* 0x000000f8989d7836 */ /* 0x000fe20000000000 */
[----:B------:R-:W-:Y:S01]  /*b0c0*/  STL [R1+0x2b84], R153 ;  /* 0x002b849901007387 */ /* 0x000fe20000100800 */
[----:B------:R-:W-:Y:S02]  /*b0d0*/  IMAD R6, R238, R5, R6 ;  /* 0x00000005ee067224 */ /* 0x000fe400078e0206 */
[C---:B------:R-:W-:Y:S01]  /*b0e0*/  IMAD.HI.U32 R5, R0.reuse, R14, RZ ;  /* 0x0000000e00057227 */ /* 0x040fe200078e00ff */
[----:B------:R-:W-:Y:S01]  /*b0f0*/  IABS R8, R157 ;  /* 0x0000009d00087213 */ /* 0x000fe20000000000 */
[----:B------:R-:W-:Y:S02]  /*b100*/  STL [R1+0x2b80], R155 ;  /* 0x002b809b01007387 */ /* 0x000fe40000100800 */
[----:B------:R-:W-:Y:S02]  /*b110*/  IMAD.MOV R2, RZ, RZ, -R2 ;  /* 0x000000ffff027224 */ /* 0x000fe400078e0a02 */
[C---:B------:R-:W-:Y:S01]  /*b120*/  IMAD.HI.U32 R4, R0.reuse, R9, RZ ;  /* 0x0000000900047227 */ /* 0x040fe200078e00ff */
[----:B------:R-:W-:Y:S03]  /*b130*/  STL [R1+0x2b7c], R157 ;  /* 0x002b7c9d01007387 */ /* 0x000fe60000100800 */
[----:B------:R-:W-:Y:S01]  /*b140*/  IMAD.HI.U32 R116, R0, R7, RZ ;  /* 0x0000000700747227 */ /* 0x000fe200078e00ff */
[----:B------:R-:W-:Y:S03]  /*b150*/  STL [R1+0x2b78], R158 ;  /* 0x002b789e01007387 */ /* 0x000fe60000100800 */
[----:B------:R-:W-:-:S02]  /*b160*/  IMAD.MOV R5, RZ, RZ, -R5 ;  /* 0x000000ffff057224 */ /* 0x000fc400078e0a05 */
[C---:B------:R-:W-:Y:S02]  /*b170*/  IMAD R12, R238.reuse, R3, R12 ;  /* 0x00000003ee0c7224 */ /* 0x040fe400078e020c */
[----:B------:R-:W-:Y:S02]  /*b180*/  IMAD R11, R238, R2, R11 ;  /* 0x00000002ee0b7224 */ /* 0x000fe400078e020b */
[----:B------:R-:W-:-:S04]  /*b190*/  IMAD.HI.U32 R3, R0, R10, RZ ;  /* 0x0000000a00037227 */ /* 0x000fc800078e00ff */
[----:B------:R-:W-:Y:S02]  /*b1a0*/  IMAD.MOV R2, RZ, RZ, -R4 ;  /* 0x000000ffff027224 */ /* 0x000fe400078e0a04 */
[----:B------:R-:W-:Y:S02]  /*b1b0*/  IMAD.MOV R4, RZ, RZ, -R116 ;  /* 0x000000ffff047224 */ /* 0x000fe400078e0a74 */
[----:B------:R-:W-:Y:S02]  /*b1c0*/  VIADD R22, R152, 0xfb ;  /* 0x000000fb98167836 */ /* 0x000fe40000000000 */
[----:B------:R-:W-:-:S04]  /*b1d0*/  IMAD.HI.U32 R19, R0, R8, RZ ;  /* 0x0000000800137227 */ /* 0x000fc800078e00ff */
[----:B------:R-:W-:Y:S02]  /*b1e0*/  IMAD R14, R238, R5, R14 ;  /* 0x00000005ee0e7224 */ /* 0x000fe400078e020e */
[----:B------:R-:W-:Y:S01]  /*b1f0*/  IMAD.MOV R5, RZ, RZ, -R3 ;  /* 0x000000ffff057224 */ /* 0x000fe200078e0a03 */
[----:B------:R-:W-:Y:S01]  /*b200*/  IADD3 R3, -R19, RZ, RZ ;  /* 0x000000ff13037210 */ /* 0x000fe20007ffe1ff */
[----:B------:R-:W-:Y:S02]  /*b210*/  VIADD R23, R152, 0xfa ;  /* 0x000000fa98177836 */ /* 0x000fe40000000000 */
[C---:B------:R-:W-:Y:S01]  /*b220*/  IMAD R7, R238.reuse, R4, R7 ;  /* 0x00000004ee077224 */ /* 0x040fe200078e0207 */
[----:B------:R-:W-:Y:S01]  /*b230*/  IABS R4, R22 ;  /* 0x0000001600047213 */ /* 0x000fe20000000000 */
[----:B------:R-:W-:Y:S01]  /*b240*/  IMAD R10, R238, R5, R10 ;  /* 0x00000005ee0a7224 */ /* 0x000fe200078e020a */
[----:B------:R-:W-:Y:S01]  /*b250*/  IABS R5, R23 ;  /* 0x0000001700057213 */ /* 0x000fe20000000000 */
[C---:B------:R-:W-:Y:S01]  /*b260*/  VIADD R21, R152.reuse, 0xfc ;  /* 0x000000fc98157836 */ /* 0x040fe20000000000 */
[----:B------:R2:W-:Y:S01]  /*b270*/  STL [R1+0x2b74], R23 ;  /* 0x002b741701007387 */ /* 0x0005e20000100800 */
[----:B---3--:R-:W-:-:S02]  /*b280*/  VIADD R30, R152, 0xfe ;  /* 0x000000fe981e7836 */ /* 0x008fc40000000000 */
[----:B------:R-:W-:Y:S01]  /*b290*/  IMAD.HI.U32 R115, R0, R4, RZ ;  /* 0x0000000400737227 */ /* 0x000fe200078e00ff */
[----:B------:R3:W-:Y:S02]  /*b2a0*/  STL [R1+0x2b70], R22 ;  /* 0x002b701601007387 */ /* 0x0007e40000100800 */
[----:B------:R-:W-:Y:S01]  /*b2b0*/  IABS R116, R30 ;  /* 0x0000001e00747213 */ /* 0x000fe20000000000 */
[C---:B------:R-:W-:Y:S01]  /*b2c0*/  IMAD R9, R238.reuse, R2, R9 ;  /* 0x00000002ee097224 */ /* 0x040fe200078e0209 */
[----:B------:R-:W-:Y:S01]  /*b2d0*/  IABS R2, R20 ;  /* 0x0000001400027213 */ /* 0x000fe20000000000 */
[----:B------:R-:W-:Y:S01]  /*b2e0*/  IMAD R8, R238, R3, R8 ;  /* 0x00000003ee087224 */ /* 0x000fe200078e0208 */
[----:B------:R-:W-:Y:S01]  /*b2f0*/  IABS R3, R21 ;  /* 0x0000001500037213 */ /* 0x000fe20000000000 */
[C---:B----4-:R-:W-:Y:S01]  /*b300*/  IMAD.HI.U32 R31, R0.reuse, R5, RZ ;  /* 0x00000005001f7227 */ /* 0x050fe200078e00ff */
[----:B------:R4:W-:Y:S03]  /*b310*/  STL [R1+0x2b6c], R21 ;  /* 0x002b6c1501007387 */ /* 0x0009e60000100800 */
[----:B------:R-:W-:Y:S01]  /*b320*/  IMAD.MOV R115, RZ, RZ, -R115 ;  /* 0x000000ffff737224 */ /* 0x000fe200078e0a73 */
[----:B------:R4:W-:Y:S01]  /*b330*/  STL [R1+0x2b68], R20 ;  /* 0x002b681401007387 */ /* 0x0009e20000100800 */
[----:B------:R-:W-:-:S03]  /*b340*/  IMAD.HI.U32 R29, R0, R3, RZ ;  /* 0x00000003001d7227 */ /* 0x000fc600078e00ff */
[----:B------:R4:W-:Y:S01]  /*b350*/  STL [R1+0x2b64], R30 ;  /* 0x002b641e01007387 */ /* 0x0009e20000100800 */
[----:B------:R-:W-:-:S04]  /*b360*/  IMAD.HI.U32 R28, R0, R2, RZ ;  /* 0x00000002001c7227 */ /* 0x000fc800078e00ff */
[----:B------:R-:W-:-:S04]  /*b370*/  IMAD.HI.U32 R19, R0, R116, RZ ;  /* 0x0000007400137227 */ /* 0x000fc800078e00ff */
[----:B------:R-:W-:Y:S02]  /*b380*/  IMAD.MOV.U32 R0, RZ, RZ, R31 ;  /* 0x000000ffff007224 */ /* 0x000fe400078e001f */
[----:B------:R-:W4:Y:S01]  /*b390*/  LDL.LU R31, [R1+0x2bf0] ;  /* 0x002bf000011f7983 */ /* 0x000f220000300800 */
[----:B------:R-:W-:Y:S02]  /*b3a0*/  IMAD R4, R238, R115, R4 ;  /* 0x00000073ee047224 */ /* 0x000fe400078e0204 */
[----:B------:R-:W-:Y:S01]  /*b3b0*/  @!P1 IMAD.IADD R232, R232, 0x1, -R238 ;  /* 0x00000001e8e89824 */ /* 0x000fe200078e0aee */
[----:B------:R-:W2:Y:S01]  /*b3c0*/  LDL.LU R115, [R1+0x2bec] ;  /* 0x002bec0001737983 */ /* 0x000ea20000300800 */
[----:B------:R-:W-:Y:S01]  /*b3d0*/  @!P5 IMAD.MOV R231, RZ, RZ, -R231 ;  /* 0x000000ffffe7d224 */ /* 0x000fe200078e0ae7 */
[C---:B------:R-:W-:Y:S02]  /*b3e0*/  ISETP.GT.U32.AND P5, PT, R238.reuse, R235, PT ;  /* 0x000000ebee00720c */ /* 0x040fe40003fa4070 */
[----:B------:R-:W-:-:S11]  /*b3f0*/  ISETP.GT.U32.AND P1, PT, R238, R232, PT ;  /* 0x000000e8ee00720c */ /* 0x000fd60003f24070 */
[--C-:B------:R-:W-:Y:S02]  /*b400*/  @!P5 IMAD.IADD R235, R235, 0x1, -R238.reuse ;  /* 0x00000001ebebd824 */ /* 0x100fe400078e0aee */
[----:B------:R-:W-:Y:S01]  /*b410*/  @!P1 IMAD.IADD R232, R232, 0x1, -R238 ;  /* 0x00000001e8e89824 */ /* 0x000fe200078e0aee */
        /* <DEDUP_REMOVED lines=14> */
[----:B------:R-:W-:Y:S02]  /*b500*/  @!P5 IADD3 R251, R251, -R238, RZ ;  /* 0x800000eefbfbd210 */ /* 0x000fe40007ffe0ff */
        /* <DEDUP_REMOVED lines=27> */
[--C-:B------:R-:W-:Y:S01]  /*b6c0*/  @!P1 IMAD.IADD R14, R14, 0x1, -R238.reuse ;  /* 0x000000010e0e9824 */ /* 0x100fe200078e0aee */
[----:B------:R-:W-:Y:S01]  /*b6d0*/  ISETP.GT.U32.AND P1, PT, R238, R13, PT ;  /* 0x0000000dee00720c */ /* 0x000fe20003f24070 */
[----:B------:R-:W-:Y:S01]  /*b6e0*/  @!P5 IMAD.IADD R6, R6, 0x1, -R238 ;  /* 0x000000010606d824 */ /* 0x000fe200078e0aee */
[----:B------:R-:W-:-:S11]  /*b6f0*/  ISETP.GT.U32.AND P5, PT, R238, R12, PT ;  /* 0x0000000cee00720c */ /* 0x000fd60003fa4070 */
[--C-:B------:R-:W-:Y:S01]  /*b700*/  @!P1 IMAD.IADD R13, R13, 0x1, -R238.reuse ;  /* 0x000000010d0d9824 */ /* 0x100fe200078e0aee */
[----:B------:R-:W-:Y:S01]  /*b710*/  ISETP.GT.U32.AND P1, PT, R238, R11, PT ;  /* 0x0000000bee00720c */ /* 0x000fe20003f24070 */
[----:B------:R-:W-:Y:S01]  /*b720*/  @!P5 IMAD.IADD R12, R12, 0x1, -R238 ;  /* 0x000000010c0cd824 */ /* 0x000fe200078e0aee */
[----:B------:R-:W-:Y:S01]  /*b730*/  ISETP.GT.U32.AND P5, PT, R238, R10, PT ;  /* 0x0000000aee00720c */ /* 0x000fe20003fa4070 */
[----:B------:R-:W-:-:S10]  /*b740*/  IMAD.MOV R28, RZ, RZ, -R28 ;  /* 0x000000ffff1c7224 */ /* 0x000fd400078e0a1c */
[----:B------:R-:W-:Y:S02]  /*b750*/  @!P1 IADD3 R11, R11, -R238, RZ ;  /* 0x800000ee0b0b9210 */ /* 0x000fe40007ffe0ff */
[----:B------:R-:W-:Y:S01]  /*b760*/  ISETP.GT.U32.AND P1, PT, R238, R9, PT ;  /* 0x00000009ee00720c */ /* 0x000fe20003f24070 */
[----:B------:R-:W-:Y:S01]  /*b770*/  @!P5 IMAD.IADD R10, R10, 0x1, -R238 ;  /* 0x000000010a0ad824 */ /* 0x000fe200078e0aee */
[----:B------:R-:W-:Y:S01]  /*b780*/  ISETP.GE.AND P5, PT, R152, RZ, PT ;  /* 0x000000ff9800720c */ /* 0x000fe20003fa6270 */
[----:B------:R-:W-:Y:S01]  /*b790*/  IMAD.MOV R0, RZ, RZ, -R0 ;  /* 0x000000ffff007224 */ /* 0x000fe200078e0a00 */
[----:B------:R-:W-:Y:S01]  /*b7a0*/  @!P2 IADD3 R232, -R232, RZ, RZ ;  /* 0x000000ffe8e8a210 */ /* 0x000fe20007ffe1ff */
[C---:B------:R-:W-:Y:S01]  /*b7b0*/  IMAD R2, R238.reuse, R28, R2 ;  /* 0x0000001cee027224 */ /* 0x040fe200078e0202 */
[C---:B------:R-:W-:Y:S01]  /*b7c0*/  ISETP.GT.U32.AND P2, PT, R238.reuse, R12, PT ;  /* 0x0000000cee00720c */ /* 0x040fe20003f44070 */
[----:B------:R-:W-:Y:S01]  /*b7d0*/  @!P0 IMAD.MOV R233, RZ, RZ, -R233 ;  /* 0x000000ffffe98224 */ /* 0x000fe200078e0ae9 */
[C---:B------:R-:W-:Y:S01]  /*b7e0*/  ISETP.GT.U32.AND P0, PT, R238.reuse, R13, PT ;  /* 0x0000000dee00720c */ /* 0x040fe20003f04070 */
[----:B------:R-:W-:Y:S01]  /*b7f0*/  @!P4 IMAD.MOV R234, RZ, RZ, -R234 ;  /* 0x000000ffffeac224 */ /* 0x000fe200078e0aea */
[C---:B------:R-:W-:Y:S01]  /*b800*/  ISETP.GT.U32.AND P4, PT, R238.reuse, R11, PT ;  /* 0x0000000bee00720c */ /* 0x040fe20003f84070 */
[----:B------:R-:W-:Y:S01]  /*b810*/  @!P6 IMAD.MOV R235, RZ, RZ, -R235 ;  /* 0x000000ffffebe224 */ /* 0x000fe200078e0aeb */
[C---:B------:R-:W-:Y:S01]  /*b820*/  ISETP.GT.U32.AND P6, PT, R238.reuse, R10, PT ;  /* 0x0000000aee00720c */ /* 0x040fe20003fc4070 */
[----:B------:R-:W-:Y:S01]  /*b830*/  @!P1 IMAD.IADD R9, R9, 0x1, -R238 ;  /* 0x0000000109099824 */ /* 0x000fe200078e0aee */
[C---:B------:R-:W-:Y:S01]  /*b840*/  ISETP.GT.U32.AND P1, PT, R238.reuse, R14, PT ;  /* 0x0000000eee00720c */ /* 0x040fe20003f24070 */
[----:B------:R-:W-:Y:S01]  /*b850*/  IMAD.MOV R19, RZ, RZ, -R19 ;  /* 0x000000ffff137224 */ /* 0x000fe200078e0a13 */
[----:B------:R-:W1:Y:S01]  /*b860*/  S2R R28, SR_TID.X ;  /* 0x00000000001c7919 */ /* 0x000e620000002100 */
[----:B------:R-:W-:-:S02]  /*b870*/  IMAD R5, R238, R0, R5 ;  /* 0x00000000ee057224 */ /* 0x000fc400078e0205 */
[C---:B------:R-:W-:Y:S02]  /*b880*/  IMAD R0, R238.reuse, R19, R116 ;  /* 0x00000013ee007224 */ /* 0x040fe400078e0274 */
[----:B------:R-:W-:Y:S02]  /*b890*/  IMAD.MOV R29, RZ, RZ, -R29 ;  /* 0x000000ffff1d7224 */ /* 0x000fe400078e0a1d */
[----:B------:R-:W-:Y:S02]  /*b8a0*/  IMAD.MOV.U32 R19, RZ, RZ, R6 ;  /* 0x000000ffff137224 */ /* 0x000fe400078e0006 */
[C---:B------:R-:W-:Y:S02]  /*b8b0*/  IMAD R3, R238.reuse, R29, R3 ;  /* 0x0000001dee037224 */ /* 0x040fe400078e0203 */
[----:B------:R-:W-:Y:S01]  /*b8c0*/  @!P3 IMAD.MOV R236, RZ, RZ, -R236 ;  /* 0x000000ffffecb224 */ /* 0x000fe200078e0aec */
[----:B------:R-:W-:Y:S02]  /*b8d0*/  @!P5 IADD3 R19, -R19, RZ, RZ ;  /* 0x000000ff1313d210 */ /* 0x000fe40007ffe1ff */
[----:B------:R-:W-:Y:S01]  /*b8e0*/  ISETP.GT.U32.AND P5, PT, R238, R7, PT ;  /* 0x00000007ee00720c */ /* 0x000fe20003fa4070 */
[--C-:B------:R-:W-:Y:S01]  /*b8f0*/  @!P1 IMAD.IADD R14, R14, 0x1, -R238.reuse ;  /* 0x000000010e0e9824 */ /* 0x100fe200078e0aee */
[C---:B------:R-:W-:Y:S01]  /*b900*/  ISETP.GT.U32.AND P3, PT, R238.reuse, R9, PT ;  /* 0x00000009ee00720c */ /* 0x040fe20003f64070 */
[--C-:B------:R-:W-:Y:S01]  /*b910*/  @!P0 IMAD.IADD R13, R13, 0x1, -R238.reuse ;  /* 0x000000010d0d8824 */ /* 0x100fe200078e0aee */
[----:B------:R-:W-:Y:S01]  /*b920*/  ISETP.GT.U32.AND P1, PT, R238, R8, PT ;  /* 0x00000008ee00720c */ /* 0x000fe20003f24070 */
[--C-:B------:R-:W-:Y:S01]  /*b930*/  @!P2 IMAD.IADD R12, R12, 0x1, -R238.reuse ;  /* 0x000000010c0ca824 */ /* 0x100fe200078e0aee */
[C---:B------:R-:W-:Y:S01]  /*b940*/  ISETP.GT.U32.AND P0, PT, R238.reuse, R5, PT ;  /* 0x00000005ee00720c */ /* 0x040fe20003f04070 */
[--C-:B------:R-:W-:Y:S01]  /*b950*/  @!P4 IMAD.IADD R11, R11, 0x1, -R238.reuse ;  /* 0x000000010b0bc824 */ /* 0x100fe200078e0aee */
[----:B------:R-:W-:Y:S01]  /*b960*/  ISETP.GT.U32.AND P2, PT, R238, R4, PT ;  /* 0x00000004ee00720c */ /* 0x000fe20003f44070 */
[----:B------:R-:W-:Y:S01]  /*b970*/  @!P6 IMAD.IADD R10, R10, 0x1, -R238 ;  /* 0x000000010a0ae824 */ /* 0x000fe200078e0aee */
[----:B------:R-:W-:-:S02]  /*b980*/  ISETP.GT.U32.AND P4, PT, R238, R3, PT ;  /* 0x00000003ee00720c */ /* 0x000fc40003f84070 */
[C---:B------:R-:W-:Y:S02]  /*b990*/  ISETP.GT.U32.AND P6, PT, R238.reuse, R2, PT ;  /* 0x00000002ee00720c */ /* 0x040fe40003fc4070 */
[----:B------:R-:W-:Y:S01]  /*b9a0*/  @!P5 IADD3 R7, R7, -R238, RZ ;  /* 0x800000ee0707d210 */ /* 0x000fe20007ffe0ff */
[--C-:B------:R-:W-:Y:S01]  /*b9b0*/  @!P3 IMAD.IADD R9, R9, 0x1, -R238.reuse ;  /* 0x000000010909b824 */ /* 0x100fe200078e0aee */
[----:B------:R-:W-:Y:S01]  /*b9c0*/  ISETP.GT.U32.AND P5, PT, R238, R0, PT ;  /* 0x00000000ee00720c */ /* 0x000fe20003fa4070 */
[--C-:B------:R-:W-:Y:S01]  /*b9d0*/  @!P1 IMAD.IADD R8, R8, 0x1, -R238.reuse ;  /* 0x0000000108089824 */ /* 0x100fe200078e0aee */
[----:B------:R-:W-:Y:S01]  /*b9e0*/  ISETP.GE.AND P3, PT, R243, RZ, PT ;  /* 0x000000fff300720c */ /* 0x000fe20003f66270 */
[--C-:B------:R-:W-:Y:S01]  /*b9f0*/  @!P0 IMAD.IADD R5, R5, 0x1, -R238.reuse ;  /* 0x0000000105058824 */ /* 0x100fe200078e0aee */
[----:B------:R-:W3:Y:S01]  /*ba00*/  LDL.LU R243, [R1+0x7c] ;  /* 0x00007c0001f37983 */ /* 0x000ee20000300800 */
[--C-:B------:R-:W-:Y:S01]  /*ba10*/  @!P2 IMAD.IADD R4, R4, 0x1, -R238.reuse ;  /* 0x000000010404a824 */ /* 0x100fe200078e0aee */
[----:B------:R-:W-:Y:S01]  /*ba20*/  ISETP.GE.AND P1, PT, R242, RZ, PT ;  /* 0x000000fff200720c */ /* 0x000fe20003f26270 */
[--C-:B------:R-:W-:Y:S01]  /*ba30*/  @!P4 IMAD.IADD R3, R3, 0x1, -R238.reuse ;  /* 0x000000010303c824 */ /* 0x100fe200078e0aee */
[----:B------:R-:W-:Y:S01]  /*ba40*/  ISETP.GE.AND P0, PT, R241, RZ, PT ;  /* 0x000000fff100720c */ /* 0x000fe20003f06270 */
[----:B------:R-:W-:Y:S01]  /*ba50*/  @!P6 IMAD.IADD R2, R2, 0x1, -R238 ;  /* 0x000000010202e824 */ /* 0x000fe200078e0aee */
[----:B------:R-:W-:Y:S01]  /*ba60*/  ISETP.GE.AND P2, PT, R240, RZ, PT ;  /* 0x000000fff000720c */ /* 0x000fe20003f46270 */
[----:B------:R-:W4:Y:S01]  /*ba70*/  LDL.LU R29, [R1+0x80] ;  /* 0x00008000011d7983 */ /* 0x000f220000300800 */
[----:B------:R-:W-:-:S02]  /*ba80*/  ISETP.GE.AND P4, PT, R239, RZ, PT ;  /* 0x000000ffef00720c */ /* 0x000fc40003f86270 */
[----:B------:R-:W-:Y:S01]  /*ba90*/  ISETP.GE.AND P6, PT, R117, RZ, PT ;  /* 0x000000ff7500720c */ /* 0x000fe20003fc6270 */
[C---:B-1----:R-:W-:Y:S01]  /*baa0*/  IMAD.SHL.U32 R6, R28.reuse, 0x4, RZ ;  /* 0x000000041c067824 */ /* 0x042fe200078e00ff */
[----:B------:R-:W2:Y:S01]  /*bab0*/  LDC.64 R116, c[0x0][0x230] ;  /* 0x00008c00ff747b82 */ /* 0x000ea20000000a00 */
[----:B------:R-:W-:Y:S02]  /*bac0*/  LOP3.LUT R239, R28, 0x60, RZ, 0xc0, !PT ;  /* 0x000000601cef7812 */ /* 0x000fe400078ec0ff */
[----:B------:R-:W4:Y:S01]  /*bad0*/  LDL.LU R28, [R1+0x84] ;  /* 0x00008400011c7983 */ /* 0x000f220000300800 */
[----:B------:R-:W-:Y:S01]  /*bae0*/  @!P5 IADD3 R0, R0, -R238, RZ ;  /* 0x800000ee0000d210 */ /* 0x000fe20007ffe0ff */
[----:B------:R-:W-:Y:S01]  /*baf0*/  @!P3 IMAD.MOV R237, RZ, RZ, -R237 ;  /* 0x000000ffffedb224 */ /* 0x000fe200078e0aed */
[C---:B------:R-:W-:Y:S01]  /*bb00*/  ISETP.GT.U32.AND P3, PT, R238.reuse, R8, PT ;  /* 0x00000008ee00720c */ /* 0x040fe20003f64070 */
[----:B------:R-:W-:Y:S01]  /*bb10*/  @!P1 IMAD.MOV R246, RZ, RZ, -R246 ;  /* 0x000000fffff69224 */ /* 0x000fe200078e0af6 */
[C---:B------:R-:W-:Y:S01]  /*bb20*/  ISETP.GT.U32.AND P1, PT, R238.reuse, R7, PT ;  /* 0x00000007ee00720c */ /* 0x040fe20003f24070 */
[----:B------:R-:W-:Y:S01]  /*bb30*/  @!P0 IMAD.MOV R247, RZ, RZ, -R247 ;  /* 0x000000fffff78224 */ /* 0x000fe200078e0af7 */
[----:B------:R-:W-:Y:S01]  /*bb40*/  ISETP.GT.U32.AND P0, PT, R238, R5, PT ;  /* 0x00000005ee00720c */ /* 0x000fe20003f04070 */
[----:B------:R-:W-:Y:S01]  /*bb50*/  @!P2 IMAD.MOV R248, RZ, RZ, -R248 ;  /* 0x000000fffff8a224 */ /* 0x000fe200078e0af8 */
[----:B------:R-:W-:Y:S01]  /*bb60*/  @!P6 IADD3 R250, -R250, RZ, RZ ;  /* 0x000000fffafae210 */ /* 0x000fe20007ffe1ff */
[----:B------:R-:W-:Y:S01]  /*bb70*/  @!P4 IMAD.MOV R249, RZ, RZ, -R249 ;  /* 0x000000fffff9c224 */ /* 0x000fe200078e0af9 */
[----:B------:R-:W-:-:S02]  /*bb80*/  ISETP.GT.U32.AND P2, PT, R238, R4, PT ;  /* 0x00000004ee00720c */ /* 0x000fc40003f44070 */
[C---:B------:R-:W-:Y:S02]  /*bb90*/  ISETP.GT.U32.AND P4, PT, R238.reuse, R3, PT ;  /* 0x00000003ee00720c */ /* 0x040fe40003f84070 */
[C---:B------:R-:W-:Y:S02]  /*bba0*/  ISETP.GT.U32.AND P6, PT, R238.reuse, R2, PT ;  /* 0x00000002ee00720c */ /* 0x040fe40003fc4070 */
[----:B------:R-:W-:Y:S01]  /*bbb0*/  ISETP.GT.U32.AND P5, PT, R238, R0, PT ;  /* 0x00000000ee00720c */ /* 0x000fe20003fa4070 */
[--C-:B------:R-:W-:Y:S02]  /*bbc0*/  @!P3 IMAD.IADD R8, R8, 0x1, -R238.reuse ;  /* 0x000000010808b824 */ /* 0x100fe400078e0aee */
[--C-:B------:R-:W-:Y:S02]  /*bbd0*/  @!P1 IMAD.IADD R7, R7, 0x1, -R238.reuse ;  /* 0x0000000107079824 */ /* 0x100fe400078e0aee */
[--C-:B------:R-:W-:Y:S02]  /*bbe0*/  @!P0 IMAD.IADD R5, R5, 0x1, -R238.reuse ;  /* 0x0000000105058824 */ /* 0x100fe400078e0aee */
[----:B------:R-:W-:-:S02]  /*bbf0*/  @!P2 IMAD.IADD R4, R4, 0x1, -R238 ;  /* 0x000000010404a824 */ /* 0x000fc400078e0aee */
[--C-:B------:R-:W-:Y:S02]  /*bc00*/  @!P4 IMAD.IADD R3, R3, 0x1, -R238.reuse ;  /* 0x000000010303c824 */ /* 0x100fe400078e0aee */
[----:B------:R-:W-:Y:S02]  /*bc10*/  @!P6 IMAD.IADD R2, R2, 0x1, -R238 ;  /* 0x000000010202e824 */ /* 0x000fe400078e0aee */
[----:B------:R-:W-:Y:S01]  /*bc20*/  @!P5 IADD3 R0, R0, -R238, RZ ;  /* 0x800000ee0000d210 */ /* 0x000fe20007ffe0ff */
[----:B--2---:R-:W-:Y:S02]  /*bc30*/  IMAD R238, R115, R117, RZ ;  /* 0x0000007573ee7224 */ /* 0x004fe400078e02ff */
[----:B------:R-:W2:Y:S01]  /*bc40*/  LDL.LU R115, [R1+0x2be8] ;  /* 0x002be80001737983 */ /* 0x000ea20000300800 */
[C---:B------:R-:W-:Y:S02]  /*bc50*/  VIADD R241, R152.reuse, 0xec ;  /* 0x000000ec98f17836 */ /* 0x040fe40000000000 */
[----:B------:R-:W-:-:S03]  /*bc60*/  VIADD R242, R152, 0xed ;  /* 0x000000ed98f27836 */ /* 0x000fc60000000000 */
[----:B------:R-:W-:Y:S02]  /*bc70*/  ISETP.GE.AND P3, PT, R241, RZ, PT ;  /* 0x000000fff100720c */ /* 0x000fe40003f66270 */
[----:B------:R-:W-:Y:S02]  /*bc80*/  IADD3 R241, R152, 0xee, RZ ;  /* 0x000000ee98f17810 */ /* 0x000fe40007ffe0ff */
[----:B------:R-:W-:Y:S01]  /*bc90*/  ISETP.GE.AND P1, PT, R242, RZ, PT ;  /* 0x000000fff200720c */ /* 0x000fe20003f26270 */
[----:B------:R-:W-:Y:S01]  /*bca0*/  VIADD R242, R152, 0xef ;  /* 0x000000ef98f27836 */ /* 0x000fe20000000000 */
[----:B------:R-:W-:Y:S02]  /*bcb0*/  ISETP.GE.AND P0, PT, R241, RZ, PT ;  /* 0x000000fff100720c */ /* 0x000fe40003f06270 */
[----:B------:R-:W-:Y:S02]  /*bcc0*/  LOP3.LUT R6, R6, 0x7c, RZ, 0xc0, !PT ;  /* 0x0000007c06067812 */ /* 0x000fe400078ec0ff */
[----:B------:R-:W-:-:S02]  /*bcd0*/  ISETP.GE.AND P2, PT, R242, RZ, PT ;  /* 0x000000fff200720c */ /* 0x000fc40003f46270 */
[----:B------:R-:W-:Y:S01]  /*bce0*/  ISETP.GE.AND P6, PT, R244, RZ, PT ;  /* 0x000000fff400720c */ /* 0x000fe20003fc6270 */
[----:B------:R-:W-:Y:S01]  /*bcf0*/  @!P3 IMAD.MOV R251, RZ, RZ, -R251 ;  /* 0x000000fffffbb224 */ /* 0x000fe200078e0afb */
[C---:B------:R-:W-:Y:S01]  /*bd00*/  LEA R244, P3, R238.reuse, UR4, 0x2 ;  /* 0x00000004eef47c11 */ /* 0x040fe2000f8610ff */
[----:B------:R-:W-:Y:S01]  /*bd10*/  IMAD R6, R239, 0x400, R6 ;  /* 0x00000400ef067824 */ /* 0x000fe200078e0206 */
[----:B------:R-:W-:Y:S02]  /*bd20*/  ISETP.GE.AND P4, PT, R245, RZ, PT ;  /* 0x000000fff500720c */ /* 0x000fe40003f86270 */
[----:B------:R-:W-:Y:S01]  /*bd30*/  LEA.HI.X.SX32 R245, R238, UR5, 0x2, P3 ;  /* 0x00000005eef57c11 */ /* 0x000fe200098f16ff */
[----:B------:R-:W-:Y:S01]  /*bd40*/  @!P0 IMAD.MOV R18, RZ, RZ, -R18 ;  /* 0x000000ffff128224 */ /* 0x000fe200078e0a12 */
[----:B------:R-:W-:Y:S01]  /*bd50*/  ISETP.GE.AND P3, PT, R27, RZ, PT ;  /* 0x000000ff1b00720c */ /* 0x000fe20003f66270 */
[----:B------:R-:W-:Y:S01]  /*bd60*/  @!P1 IMAD.MOV R252, RZ, RZ, -R252 ;  /* 0x000000fffffc9224 */ /* 0x000fe200078e0afc */
[----:B------:R-:W-:Y:S01]  /*bd70*/  ISETP.GE.AND P0, PT, R26, RZ, PT ;  /* 0x000000ff1a00720c */ /* 0x000fe20003f06270 */
[----:B------:R-:W-:Y:S01]  /*bd80*/  @!P2 IMAD.MOV R17, RZ, RZ, -R17 ;  /* 0x000000ffff11a224 */ /* 0x000fe200078e0a11 */
[----:B------:R-:W-:-:S05]  /*bd90*/  ISETP.GE.AND P2, PT, R25, RZ, PT ;  /* 0x000000ff1900720c */ /* 0x000fca0003f46270 */
[----:B------:R-:W-:Y:S02]  /*bda0*/  @!P4 IADD3 R16, -R16, RZ, RZ ;  /* 0x000000ff1010c210 */ /* 0x000fe40007ffe1ff */
[----:B------:R-:W-:Y:S02]  /*bdb0*/  ISETP.GE.AND P4, PT, R24, RZ, PT ;  /* 0x000000ff1800720c */ /* 0x000fe40003f86270 */
[----:B------:R-:W-:Y:S01]  /*bdc0*/  @!P3 IMAD.MOV R14, RZ, RZ, -R14 ;  /* 0x000000ffff0eb224 */ /* 0x000fe200078e0a0e */
[----:B------:R-:W-:Y:S01]  /*bdd0*/  ISETP.GE.AND P3, PT, R155, RZ, PT ;  /* 0x000000ff9b00720c */ /* 0x000fe20003f66270 */
[----:B------:R-:W-:Y:S01]  /*bde0*/  @!P0 IMAD.MOV R13, RZ, RZ, -R13 ;  /* 0x000000ffff0d8224 */ /* 0x000fe200078e0a0d */
[----:B------:R-:W-:Y:S01]  /*bdf0*/  ISETP.GE.AND P0, PT, R157, RZ, PT ;  /* 0x000000ff9d00720c */ /* 0x000fe20003f06270 */
[----:B------:R-:W-:Y:S01]  /*be00*/  @!P2 IMAD.MOV R12, RZ, RZ, -R12 ;  /* 0x000000ffff0ca224 */ /* 0x000fe200078e0a0c */
[----:B------:R-:W-:-:S06]  /*be10*/  ISETP.GE.AND P2, PT, R158, RZ, PT ;  /* 0x000000ff9e00720c */ /* 0x000fcc0003f46270 */
[----:B------:R-:W-:Y:S01]  /*be20*/  @!P4 IMAD.MOV R11, RZ, RZ, -R11 ;  /* 0x000000ffff0bc224 */ /* 0x000fe200078e0a0b */
[----:B------:R-:W-:Y:S02]  /*be30*/  ISETP.GE.AND P4, PT, R23, RZ, PT ;  /* 0x000000ff1700720c */ /* 0x000fe40003f86270 */
[----:B------:R-:W-:Y:S01]  /*be40*/  @!P3 IMAD.MOV R9, RZ, RZ, -R9 ;  /* 0x000000ffff09b224 */ /* 0x000fe200078e0a09 */
[----:B------:R-:W-:Y:S01]  /*be50*/  ISETP.GE.AND P3, PT, R21, RZ, PT ;  /* 0x000000ff1500720c */ /* 0x000fe20003f66270 */
[----:B------:R-:W-:Y:S01]  /*be60*/  @!P0 IMAD.MOV R8, RZ, RZ, -R8 ;  /* 0x000000ffff088224 */ /* 0x000fe200078e0a08 */
[----:B------:R-:W-:Y:S01]  /*be70*/  ISETP.GE.AND P0, PT, R20, RZ, PT ;  /* 0x000000ff1400720c */ /* 0x000fe20003f06270 */
[----:B------:R-:W-:Y:S01]  /*be80*/  @!P2 IMAD.MOV R7, RZ, RZ, -R7 ;  /* 0x000000ffff07a224 */ /* 0x000fe200078e0a07 */
[----:B------:R-:W-:Y:S01]  /*be90*/  ISETP.GE.AND P2, PT, R30, RZ, PT ;  /* 0x000000ff1e00720c */ /* 0x000fe20003f46270 */
[-C--:B---3--:R-:W-:Y:S02]  /*bea0*/  IMAD R241, R243, R117.reuse, RZ ;  /* 0x00000075f3f17224 */ /* 0x088fe400078e02ff */
[----:B----4-:R-:W-:-:S03]  /*beb0*/  IMAD R239, R29, R117, RZ ;  /* 0x000000751def7224 */ /* 0x010fc600078e02ff */
[----:B------:R-:W-:Y:S01]  /*bec0*/  LEA R242, P1, R241, UR4, 0x2 ;  /* 0x00000004f1f27c11 */ /* 0x000fe2000f8210ff */
[----:B------:R-:W3:Y:S01]  /*bed0*/  LDL.LU R29, [R1+0x50] ;  /* 0x00005000011d7983 */ /* 0x000ee20000300800 */
[----:B------:R-:W-:Y:S01]  /*bee0*/  LEA R240, P5, R239, UR4, 0x2 ;  /* 0x00000004eff07c11 */ /* 0x000fe2000f8a10ff */
[----:B------:R-:W-:Y:S01]  /*bef0*/  IMAD R117, R28, R117, RZ ;  /* 0x000000751c757224 */ /* 0x000fe200078e02ff */
[----:B------:R-:W-:Y:S01]  /*bf00*/  LEA.HI.X.SX32 R243, R241, UR5, 0x2, P1 ;  /* 0x00000005f1f37c11 */ /* 0x000fe200088f16ff */
[----:B------:R-:W4:Y:S01]  /*bf10*/  LDL.LU R28, [R1+0x4c] ;  /* 0x00004c00011c7983 */ /* 0x000f220000300800 */
[----:B------:R-:W-:Y:S02]  /*bf20*/  LEA.HI.X.SX32 R241, R239, UR5, 0x2, P5 ;  /* 0x00000005eff17c11 */ /* 0x000fe4000a8f16ff */
[C---:B------:R-:W-:Y:S01]  /*bf30*/  LEA R238, P5, R117.reuse, UR4, 0x2 ;  /* 0x0000000475ee7c11 */ /* 0x040fe2000f8a10ff */
[----:B------:R-:W4:Y:S03]  /*bf40*/  LDL.LU R27, [R1+0x48] ;  /* 0x00004800011b7983 */ /* 0x000f260000300800 */
[----:B------:R-:W-:Y:S01]  /*bf50*/  LEA.HI.X.SX32 R239, R117, UR5, 0x2, P5 ;  /* 0x0000000575ef7c11 */ /* 0x000fe2000a8f16ff */
[----:B------:R-:W4:Y:S01]  /*bf60*/  LDL.LU R26, [R1+0x44] ;  /* 0x00004400011a7983 */ /* 0x000f220000300800 */
[----:B------:R-:W-:-:S03]  /*bf70*/  ISETP.GE.AND P5, PT, R153, RZ, PT ;  /* 0x000000ff9900720c */ /* 0x000fc60003fa6270 */
[----:B------:R-:W4:Y:S04]  /*bf80*/  LDL.LU R25, [R1+0x40] ;  /* 0x0000400001197983 */ /* 0x000f280000300800 */
[----:B------:R-:W4:Y:S04]  /*bf90*/  LDL.LU R24, [R1+0x3c] ;  /* 0x00003c0001187983 */ /* 0x000f280000300800 */
[----:B------:R-:W4:Y:S02]  /*bfa0*/  LDL.LU R23, [R1+0x38] ;  /* 0x0000380001177983 */ /* 0x000f240000300800 */
[----:B------:R-:W-:-:S02]  /*bfb0*/  @!P5 IADD3 R10, -R10, RZ, RZ ;  /* 0x000000ff0a0ad210 */ /* 0x000fc40007ffe1ff */
[----:B------:R-:W-:Y:S02]  /*bfc0*/  ISETP.GE.AND P5, PT, R22, RZ, PT ;  /* 0x000000ff1600720c */ /* 0x000fe40003fa6270 */
[----:B------:R-:W4:Y:S04]  /*bfd0*/  LDL.LU R22, [R1+0x34] ;  /* 0x0000340001167983 */ /* 0x000f280000300800 */
[----:B------:R-:W4:Y:S01]  /*bfe0*/  LDL.LU R21, [R1+0x30] ;  /* 0x0000300001157983 */ /* 0x000f220000300800 */
[----:B--2---:R-:W-:Y:S02]  /*bff0*/  ISETP.NE.AND P1, PT, R115, RZ, PT ;  /* 0x000000ff7300720c */ /* 0x004fe40003f25270 */
[----:B------:R-:W-:Y:S01]  /*c000*/  LOP3.LUT R115, RZ, R115, RZ, 0x33, !PT ;  /* 0x00000073ff737212 */ /* 0x000fe200078e33ff */
[----:B------:R-:W2:Y:S03]  /*c010*/  LDL.LU R20, [R1+0x2c] ;  /* 0x00002c0001147983 */ /* 0x000ea60000300800 */
[C---:B------:R-:W-:Y:S01]  /*c020*/  SEL R19, R115.reuse, R19, !P1 ;  /* 0x0000001373137207 */ /* 0x040fe20004800000 */
[----:B------:R-:W2:Y:S04]  /*c030*/  LDL.LU R153, [R1+0x28] ;  /* 0x0000280001997983 */ /* 0x000ea80000300800 */
[----:B------:R-:W2:Y:S04]  /*c040*/  LDL.LU R155, [R1+0x20] ;  /* 0x00002000019b7983 */ /* 0x000ea80000300800 */
[----:B------:R-:W2:Y:S04]  /*c050*/  LDL.LU R157, [R1+0x1c] ;  /* 0x00001c00019d7983 */ /* 0x000ea80000300800 */
[----:B------:R-:W2:Y:S04]  /*c060*/  LDL.LU R158, [R1+0x18] ;  /* 0x00001800019e7983 */ /* 0x000ea80000300800 */
[----:B------:R-:W2:Y:S04]  /*c070*/  LDL.LU R117, [R1+0x10] ;  /* 0x0000100001757983 */ /* 0x000ea80000300800 */
[----:B------:R-:W2:Y:S04]  /*c080*/  LDL.LU R30, [R1+0x2be4] ;  /* 0x002be400011e7983 */ /* 0x000ea80000300800 */
[----:B------:R1:W-:Y:S04]  /*c090*/  STL [R1+0x120], R19 ;  /* 0x0001201301007387 */ /* 0x0003e80000100800 */
[----:B-1----:R-:W2:Y:S01]  /*c0a0*/  LDL.LU R19, [R1+0x2be0] ;  /* 0x002be00001137983 */ /* 0x002ea20000300800 */
[----:B---3--:R-:W-:-:S02]  /*c0b0*/  SEL R29, R115, R29, !P1 ;  /* 0x0000001d731d7207 */ /* 0x008fc40004800000 */
[C---:B----4-:R-:W-:Y:S02]  /*c0c0*/  SEL R28, R115.reuse, R28, !P1 ;  /* 0x0000001c731c7207 */ /* 0x050fe40004800000 */
[C---:B------:R-:W-:Y:S02]  /*c0d0*/  SEL R27, R115.reuse, R27, !P1 ;  /* 0x0000001b731b7207 */ /* 0x040fe40004800000 */
[C---:B------:R-:W-:Y:S02]  /*c0e0*/  SEL R26, R115.reuse, R26, !P1 ;  /* 0x0000001a731a7207 */ /* 0x040fe40004800000 */
[C---:B------:R-:W-:Y:S02]  /*c0f0*/  SEL R25, R115.reuse, R25, !P1 ;  /* 0x0000001973197207 */ /* 0x040fe40004800000 */
[C---:B------:R-:W-:Y:S02]  /*c100*/  SEL R24, R115.reuse, R24, !P1 ;  /* 0x0000001873187207 */ /* 0x040fe40004800000 */
[----:B------:R-:W-:-:S02]  /*c110*/  SEL R23, R115, R23, !P1 ;  /* 0x0000001773177207 */ /* 0x000fc40004800000 */
[C---:B------:R-:W-:Y:S02]  /*c120*/  SEL R22, R115.reuse, R22, !P1 ;  /* 0x0000001673167207 */ /* 0x040fe40004800000 */
[C---:B------:R-:W-:Y:S02]  /*c130*/  SEL R21, R115.reuse, R21, !P1 ;  /* 0x0000001573157207 */ /* 0x040fe40004800000 */
[C---:B--2---:R-:W-:Y:S02]  /*c140*/  SEL R20, R115.reuse, R20, !P1 ;  /* 0x0000001473147207 */ /* 0x044fe40004800000 */
[C---:B------:R-:W-:Y:S02]  /*c150*/  SEL R153, R115.reuse, R153, !P1 ;  /* 0x0000009973997207 */ /* 0x040fe40004800000 */
[C---:B------:R-:W-:Y:S02]  /*c160*/  SEL R155, R115.reuse, R155, !P1 ;  /* 0x0000009b739b7207 */ /* 0x040fe40004800000 */
[----:B------:R-:W-:-:S02]  /*c170*/  SEL R157, R115, R157, !P1 ;  /* 0x0000009d739d7207 */ /* 0x000fc40004800000 */
[----:B------:R-:W-:-:S05]  /*c180*/  SEL R19, R115, R19, !P1 ;  /* 0x0000001373137207 */ /* 0x000fca0004800000 */
[----:B------:R1:W-:Y:S04]  /*c190*/  STL [R1+0x124], R19 ;  /* 0x0001241301007387 */ /* 0x0003e80000100800 */
[----:B-1----:R-:W2:Y:S04]  /*c1a0*/  LDL.LU R19, [R1+0x14] ;  /* 0x0000140001137983 */ /* 0x002ea80000300800 */
[----:B------:R1:W-:Y:S04]  /*c1b0*/  STL [R1+0x11c], R29 ;  /* 0x00011c1d01007387 */ /* 0x0003e80000100800 */
[----:B-1----:R-:W3:Y:S04]  /*c1c0*/  LDL.LU R29, [R1+0x2bdc] ;  /* 0x002bdc00011d7983 */ /* 0x002ee80000300800 */
[----:B------:R1:W-:Y:S04]  /*c1d0*/  STL [R1+0x118], R28 ;  /* 0x0001181c01007387 */ /* 0x0003e80000100800 */
[----:B-1----:R-:W4:Y:S04]  /*c1e0*/  LDL.LU R28, [R1+0x2bd8] ;  /* 0x002bd800011c7983 */ /* 0x002f280000300800 */
        /* <DEDUP_REMOVED lines=8> */
[----:B------:R1:W-:Y:S01]  /*c270*/  STL [R1+0x104], R23 ;  /* 0x0001041701007387 */ /* 0x0003e20000100800 */
[----:B------:R-:W-:-:S03]  /*c280*/  SEL R158, R115, R158, !P1 ;  /* 0x0000009e739e7207 */ /* 0x000fc60004800000 */
        /* <DEDUP_REMOVED lines=8> */
[----:B-1----:R-:W4:Y:S04]  /*c310*/  LDL.LU R153, [R1+0x2bb4] ;  /* 0x002bb40001997983 */ /* 0x002f280000300800 */
[----:B------:R1:W-:Y:S04]  /*c320*/  STL [R1+0xf0], R155 ;  /* 0x0000f09b01007387 */ /* 0x0003e80000100800 */
[----:B-1----:R-:W4:Y:S04]  /*c330*/  LDL.LU R155, [R1+0x2bb0] ;  /* 0x002bb000019b7983 */ /* 0x002f280000300800 */
[----:B------:R1:W-:Y:S04]  /*c340*/  STL [R1+0xec], R157 ;  /* 0x0000ec9d01007387 */ /* 0x0003e80000100800 */
[----:B-1----:R-:W4:Y:S04]  /*c350*/  LDL.LU R157, [R1+0x2bac] ;  /* 0x002bac00019d7983 */ /* 0x002f280000300800 */
[----:B------:R1:W-:Y:S04]  /*c360*/  STL [R1+0xe8], R158 ;  /* 0x0000e89e01007387 */ /* 0x0003e80000100800 */
[----:B-1----:R-:W4:Y:S01]  /*c370*/  LDL.LU R158, [R1+0x2ba8] ;  /* 0x002ba800019e7983 */ /* 0x002f220000300800 */
[----:B------:R-:W-:-:S02]  /*c380*/  SEL R117, R115, R117, !P1 ;  /* 0x0000007573757207 */ /* 0x000fc40004800000 */
[----:B--2---:R-:W-:-:S05]  /*c390*/  SEL R19, R115, R19, !P1 ;  /* 0x0000001373137207 */ /* 0x004fca0004800000 */
[----:B------:R4:W-:Y:S01]  /*c3a0*/  STL [R1+0xe4], R19 ;  /* 0x0000e41301007387 */ /* 0x0009e20000100800 */
[----:B------:R-:W-:Y:S01]  /*c3b0*/  @!P6 IMAD.MOV R15, RZ, RZ, -R15 ;  /* 0x000000ffff0fe224 */ /* 0x000fe200078e0a0f */
[C---:B---3--:R-:W-:Y:S02]  /*c3c0*/  SEL R21, R115.reuse, R21, !P1 ;  /* 0x0000001573157207 */ /* 0x048fe40004800000 */
[C---:B----4-:R-:W-:Y:S02]  /*c3d0*/  SEL R19, R115.reuse, R158, !P1 ;  /* 0x0000009e73137207 */ /* 0x050fe40004800000 */
[----:B------:R-:W2:Y:S04]  /*c3e0*/  LDL.LU R158, [R1+0x2ba4] ;  /* 0x002ba400019e7983 */ /* 0x000ea80000300800 */
[----:B------:R1:W-:Y:S02]  /*c3f0*/  STL [R1+0xe0], R117 ;  /* 0x0000e07501007387 */ /* 0x0003e40000100800 */
[----:B-1----:R-:W-:-:S02]  /*c400*/  SEL R117, R115, R157, !P1 ;  /* 0x0000009d73757207 */ /* 0x002fc40004800000 */
[----:B------:R-:W3:Y:S04]  /*c410*/  LDL.LU R157, [R1+0x2ba0] ;  /* 0x002ba000019d7983 */ /* 0x000ee80000300800 */
[----:B------:R1:W-:Y:S02]  /*c420*/  STL [R1+0xdc], R19 ;  /* 0x0000dc1301007387 */ /* 0x0003e40000100800 */
[C---:B-1----:R-:W-:Y:S02]  /*c430*/  SEL R19, R115.reuse, R155, !P1 ;  /* 0x0000009b73137207 */ /* 0x042fe40004800000 */
[----:B------:R-:W4:Y:S04]  /*c440*/  LDL.LU R155, [R1+0x2b9c] ;  /* 0x002b9c00019b7983 */ /* 0x000f280000300800 */
[----:B------:R1:W-:Y:S02]  /*c450*/  STL [R1+0xd8], R117 ;  /* 0x0000d87501007387 */ /* 0x0003e40000100800 */
[----:B-1----:R-:W-:-:S02]  /*c460*/  SEL R117, R115, R153, !P1 ;  /* 0x0000009973757207 */ /* 0x002fc40004800000 */
[----:B------:R-:W4:Y:S04]  /*c470*/  LDL.LU R153, [R1+0x2b98] ;  /* 0x002b980001997983 */ /* 0x000f280000300800 */
[----:B------:R1:W-:Y:S04]  /*c480*/  STL [R1+0xd4], R19 ;  /* 0x0000d41301007387 */ /* 0x0003e80000100800 */
[----:B------:R-:W-:Y:S01]  /*c490*/  STL [R1+0xd0], R117 ;  /* 0x0000d07501007387 */ /* 0x000fe20000100800 */
[C---:B-1----:R-:W-:Y:S02]  /*c4a0*/  SEL R19, R115.reuse, R20, !P1 ;  /* 0x0000001473137207 */ /* 0x042fe40004800000 */
[----:B------:R-:W-:-:S03]  /*c4b0*/  SEL R20, R115, R22, !P1 ;  /* 0x0000001673147207 */ /* 0x000fc60004800000 */
[----:B------:R1:W-:Y:S04]  /*c4c0*/  STL [R1+0xcc], R19 ;  /* 0x0000cc1301007387 */ /* 0x0003e80000100800 */
[----:B------:R1:W-:Y:S02]  /*c4d0*/  STL [R1+0xc8], R21 ;  /* 0x0000c81501007387 */ /* 0x0003e40000100800 */
[C---:B-1----:R-:W-:Y:S02]  /*c4e0*/  SEL R19, R115.reuse, R23, !P1 ;  /* 0x0000001773137207 */ /* 0x042fe40004800000 */
[----:B------:R1:W-:Y:S01]  /*c4f0*/  STL [R1+0xc4], R20 ;  /* 0x0000c41401007387 */ /* 0x0003e20000100800 */
[----:B------:R-:W-:-:S03]  /*c500*/  SEL R21, R115, R24, !P1 ;  /* 0x0000001873157207 */ /* 0x000fc60004800000 */
[----:B------:R1:W-:Y:S02]  /*c510*/  STL [R1+0xc0], R19 ;  /* 0x0000c01301007387 */ /* 0x0003e40000100800 */
[C---:B-1----:R-:W-:Y:S02]  /*c520*/  SEL R20, R115.reuse, R25, !P1 ;  /* 0x0000001973147207 */ /* 0x042fe40004800000 */
[----:B------:R1:W-:Y:S01]  /*c530*/  STL [R1+0xbc], R21 ;  /* 0x0000bc1501007387 */ /* 0x0003e20000100800 */
[----:B------:R-:W-:-:S03]  /*c540*/  SEL R19, R115, R26, !P1 ;  /* 0x0000001a73137207 */ /* 0x000fc60004800000 */
[----:B------:R1:W-:Y:S04]  /*c550*/  STL [R1+0xb8], R20 ;  /* 0x0000b81401007387 */ /* 0x0003e80000100800 */
[----:B------:R1:W-:Y:S02]  /*c560*/  STL [R1+0xb4], R19 ;  /* 0x0000b41301007387 */ /* 0x0003e40000100800 */
[C---:B-1----:R-:W-:Y:S02]  /*c570*/  SEL R21, R115.reuse, R27, !P1 ;  /* 0x0000001b73157207 */ /* 0x042fe40004800000 */
[----:B------:R-:W-:-:S03]  /*c580*/  SEL R20, R115, R28, !P1 ;  /* 0x0000001c73147207 */ /* 0x000fc60004800000 */
        /* <DEDUP_REMOVED lines=11> */
[C---:B------:R-:W-:Y:S02]  /*c640*/  SEL R33, R115.reuse, R39, !P1 ;  /* 0x0000002773217207 */ /* 0x040fe40004800000 */
[----:B------:R-:W-:-:S02]  /*c650*/  SEL R20, R115, R34, !P1 ;  /* 0x0000002273147207 */ /* 0x000fc40004800000 */
[C---:B------:R-:W-:Y:S02]  /*c660*/  SEL R34, R115.reuse, R38, !P1 ;  /* 0x0000002673227207 */ /* 0x040fe40004800000 */
[C---:B------:R-:W-:Y:S02]  /*c670*/  SEL R19, R115.reuse, R35, !P1 ;  /* 0x0000002373137207 */ /* 0x040fe40004800000 */
[C---:B------:R-:W-:Y:S01]  /*c680*/  SEL R39, R115.reuse, R54, !P1 ;  /* 0x0000003673277207 */ /* 0x040fe20004800000 */
[----:B------:R-:W-:Y:S01]  /*c690*/  STL [R1+0x98], R21 ;  /* 0x0000981501007387 */ /* 0x000fe20000100800 */
[C---:B------:R-:W-:Y:S02]  /*c6a0*/  SEL R35, R115.reuse, R37, !P1 ;  /* 0x0000002573237207 */ /* 0x040fe40004800000 */
[C---:B------:R-:W-:Y:S01]  /*c6b0*/  SEL R38, R115.reuse, R55, !P1 ;  /* 0x0000003773267207 */ /* 0x040fe20004800000 */
[----:B------:R-:W-:Y:S01]  /*c6c0*/  STL [R1+0x94], R20 ;  /* 0x0000941401007387 */ /* 0x000fe20000100800 */
[----:B------:R-:W-:-:S03]  /*c6d0*/  SEL R37, R115, R56, !P1 ;  /* 0x0000003873257207 */ /* 0x000fc60004800000 */
[----:B------:R-:W-:Y:S04]  /*c6e0*/  STL [R1+0x90], R19 ;  /* 0x0000901301007387 */ /* 0x000fe80000100800 */
[----:B------:R1:W-:Y:S04]  /*c6f0*/  STL [R1+0x8c], R39 ;  /* 0x00008c2701007387 */ /* 0x0003e80000100800 */
[----:B------:R1:W-:Y:S04]  /*c700*/  STL [R1+0x88], R38 ;  /* 0x0000882601007387 */ /* 0x0003e80000100800 */
[----:B------:R1:W-:Y:S02]  /*c710*/  STL [R1+0x84], R37 ;  /* 0x0000842501007387 */ /* 0x0003e40000100800 */
[----:B-1----:R-:W-:-:S02]  /*c720*/  SEL R39, R115, R57, !P1 ;  /* 0x0000003973277207 */ /* 0x002fc40004800000 */
        /* <DEDUP_REMOVED lines=40> */
[----:B------:R2:W-:Y:S01]  /*c9b0*/  STL [R1+0x44], R37 ;  /* 0x0000442501007387 */ /* 0x0005e20000100800 */
[C---:B-1----:R-:W-:Y:S02]  /*c9c0*/  SEL R39, R115.reuse, R78, !P1 ;  /* 0x0000004e73277207 */ /* 0x042fe40004800000 */
[----:B------:R-:W-:-:S03]  /*c9d0*/  SEL R38, R115, R79, !P1 ;  /* 0x0000004f73267207 */ /* 0x000fc60004800000 */
[----:B------:R1:W-:Y:S01]  /*c9e0*/  STL [R1+0x40], R39 ;  /* 0x0000402701007387 */ /* 0x0003e20000100800 */
[----:B--2---:R-:W-:-:S03]  /*c9f0*/  SEL R37, R115, R80, !P1 ;  /* 0x0000005073257207 */ /* 0x004fc60004800000 */
[----:B------:R2:W-:Y:S04]  /*ca00*/  STL [R1+0x38], R38 ;  /* 0x0000382601007387 */ /* 0x0005e80000100800 */
[----:B------:R3:W-:Y:S01]  /*ca10*/  STL [R1+0x30], R37 ;  /* 0x0000302501007387 */ /* 0x0007e20000100800 */
[C---:B-1----:R-:W-:Y:S02]  /*ca20*/  SEL R39, R115.reuse, R81, !P1 ;  /* 0x0000005173277207 */ /* 0x042fe40004800000 */
[----:B--2---:R-:W-:-:S03]  /*ca30*/  SEL R38, R115, R82, !P1 ;  /* 0x0000005273267207 */ /* 0x004fc60004800000 */
[----:B------:R1:W-:Y:S01]  /*ca40*/  STL [R1+0x2c], R39 ;  /* 0x00002c2701007387 */ /* 0x0003e20000100800 */
[----:B---3--:R-:W-:-:S03]  /*ca50*/  SEL R37, R115, R83, !P1 ;  /* 0x0000005373257207 */ /* 0x008fc60004800000 */
        /* <DEDUP_REMOVED lines=10> */
[----:B------:R-:W-:Y:S01]  /*cb00*/  STL [R1+0x8], R39 ;  /* 0x0000082701007387 */ /* 0x000fe20000100800 */
[----:B---3--:R-:W-:-:S03]  /*cb10*/  SEL R37, R115, R89, !P1 ;  /* 0x0000005973257207 */ /* 0x008fc60004800000 */
[----:B------:R-:W-:Y:S04]  /*cb20*/  STL [R1+0x4], R38 ;  /* 0x0000042601007387 */ /* 0x000fe80000100800 */
[----:B------:R1:W-:Y:S01]  /*cb30*/  STL [R1], R37 ;  /* 0x0000002501007387 */ /* 0x0003e20000100800 */
[----:B------:R-:W-:Y:S01]  /*cb40*/  VIADD R116, R116, 0xfffffff5 ;  /* 0xfffffff574747836 */ /* 0x000fe20000000000 */
[----:B------:R-:W-:Y:S01]  /*cb50*/  @!P3 IADD3 R3, -R3, RZ, RZ ;  /* 0x000000ff0303b210 */ /* 0x000fe20007ffe1ff */
[----:B------:R-:W-:Y:S01]  /*cb60*/  @!P4 IMAD.MOV R5, RZ, RZ, -R5 ;  /* 0x000000ffff05c224 */ /* 0x000fe200078e0a05 */
[C---:B------:R-:W-:Y:S01]  /*cb70*/  SEL R36, R115.reuse, R36, !P1 ;  /* 0x0000002473247207 */ /* 0x040fe20004800000 */
[----:B------:R-:W-:Y:S01]  /*cb80*/  @!P5 IMAD.MOV R4, RZ, RZ, -R4 ;  /* 0x000000ffff04d224 */ /* 0x000fe200078e0a04 */
[C---:B------:R-:W-:Y:S01]  /*cb90*/  SEL R32, R115.reuse, R40, !P1 ;  /* 0x0000002873207207 */ /* 0x040fe20004800000 */
[----:B------:R-:W-:Y:S01]  /*cba0*/  @!P0 IMAD.MOV R2, RZ, RZ, -R2 ;  /* 0x000000ffff028224 */ /* 0x000fe200078e0a02 */
[C---:B------:R-:W-:Y:S01]  /*cbb0*/  SEL R31, R115.reuse, R41, !P1 ;  /* 0x00000029731f7207 */ /* 0x040fe20004800000 */
[----:B------:R-:W-:Y:S01]  /*cbc0*/  @!P2 IMAD.MOV R0, RZ, RZ, -R0 ;  /* 0x000000ffff00a224 */ /* 0x000fe200078e0a00 */
[----:B------:R-:W-:-:S02]  /*cbd0*/  SEL R30, R115, R42, !P1 ;  /* 0x0000002a731e7207 */ /* 0x000fc40004800000 */
[C---:B------:R-:W-:Y:S02]  /*cbe0*/  SEL R29, R115.reuse, R43, !P1 ;  /* 0x0000002b731d7207 */ /* 0x040fe40004800000 */
[C---:B------:R-:W-:Y:S02]  /*cbf0*/  SEL R28, R115.reuse, R44, !P1 ;  /* 0x0000002c731c7207 */ /* 0x040fe40004800000 */
[C---:B------:R-:W-:Y:S02]  /*cc00*/  SEL R27, R115.reuse, R45, !P1 ;  /* 0x0000002d731b7207 */ /* 0x040fe40004800000 */
[C---:B------:R-:W-:Y:S02]  /*cc10*/  SEL R26, R115.reuse, R46, !P1 ;  /* 0x0000002e731a7207 */ /* 0x040fe40004800000 */
[C---:B------:R-:W-:Y:S02]  /*cc20*/  SEL R25, R115.reuse, R47, !P1 ;  /* 0x0000002f73197207 */ /* 0x040fe40004800000 */
        /* <DEDUP_REMOVED lines=163> */
[C---:B------:R-:W-:Y:S01]  /*d660*/  SEL R85, R115.reuse, R8, !P1 ;  /* 0x0000000873557207 */ /* 0x040fe20004800000 */
[----:B-1----:R-:W1:Y:S01]  /*d670*/  S2R R37, SR_TID.X ;  /* 0x0000000000257919 */ /* 0x002e620000002100 */
[----:B------:R-:W-:Y:S01]  /*d680*/  ULDC UR4, c[0x0][0x23c] ;  /* 0x00008f0000047ab9 */ /* 0x000fe20000000800 */
[----:B------:R-:W-:Y:S01]  /*d690*/  SEL R86, R115, R7, !P1 ;  /* 0x0000000773567207 */ /* 0x000fe20004800000 */
[----:B------:R-:W-:Y:S01]  /*d6a0*/  ULDC UR34, c[0x0][0x240] ;  /* 0x0000900000227ab9 */ /* 0x000fe20000000800 */
[----:B------:R-:W-:Y:S01]  /*d6b0*/  STL [R1+0x2cb8], R245 ;  /* 0x002cb8f501007387 */ /* 0x000fe20000100800 */
[----:B------:R-:W-:Y:S01]  /*d6c0*/  ULDC UR35, c[0x0][0x240] ;  /* 0x0000900000237ab9 */ /* 0x000fe20000000800 */
[----:B------:R-:W-:Y:S01]  /*d6d0*/  ULDC UR36, c[0x0][0x240] ;  /* 0x0000900000247ab9 */ /* 0x000fe20000000800 */
        /* <DEDUP_REMOVED lines=26> */
[----:B-1----:R-:W-:Y:S01]  /*d880*/  LOP3.LUT R37, R37, 0x7f, RZ, 0xc0, !PT ;  /* 0x0000007f25257812 */ /* 0x002fe200078ec0ff */
[----:B------:R-:W-:Y:S01]  /*d890*/  ULDC UR56, c[0x0][0x240] ;  /* 0x0000900000387ab9 */ /* 0x000fe20000000800 */
[C---:B------:R-:W-:Y:S01]  /*d8a0*/  SEL R87, R115.reuse, R5, !P1 ;  /* 0x0000000573577207 */ /* 0x040fe20004800000 */
[----:B------:R-:W-:Y:S01]  /*d8b0*/  STL [R1+0x2c98], R6 ;  /* 0x002c980601007387 */ /* 0x000fe20000100800 */
[----:B------:R-:W-:Y:S01]  /*d8c0*/  SEL R88, R115, R4, !P1 ;  /* 0x0000000473587207 */ /* 0x000fe20004800000 */
[----:B------:R-:W-:Y:S01]  /*d8d0*/  IMAD R7, R37, UR4, RZ ;  /* 0x0000000425077c24 */ /* 0x000fe2000f8e02ff */
[----:B------:R-:W-:Y:S01]  /*d8e0*/  ULDC.64 UR4, c[0x0][0x218] ;  /* 0x0000860000047ab9 */ /* 0x000fe20000000a00 */
[----:B------:R-:W-:Y:S01]  /*d8f0*/  STL [R1+0x2c94], R157 ;  /* 0x002c949d01007387 */ /* 0x000fe20000100800 */
[----:B------:R-:W-:Y:S01]  /*d900*/  SEL R89, R115, R3, !P1 ;  /* 0x0000000373597207 */ /* 0x000fe20004800000 */
[----:B------:R-:W-:Y:S01]  /*d910*/  ULDC UR57, c[0x0][0x240] ;  /* 0x0000900000397ab9 */ /* 0x000fe20000000800 */
[----:B------:R-:W-:Y:S01]  /*d920*/  LEA R236, P2, R7, UR4, 0x2 ;  /* 0x0000000407ec7c11 */ /* 0x000fe2000f8410ff */
[----:B----4-:R-:W-:Y:S01]  /*d930*/  STL [R1+0x2c90], R155 ;  /* 0x002c909b01007387 */ /* 0x010fe20000100800 */
[C---:B------:R-:W-:Y:S01]  /*d940*/  SEL R90, R115.reuse, R2, !P1 ;  /* 0x00000002735a7207 */ /* 0x040fe20004800000 */
[----:B------:R-:W-:Y:S01]  /*d950*/  ULDC UR58, c[0x0][0x240] ;  /* 0x00009000003a7ab9 */ /* 0x000fe20000000800 */
[----:B------:R-:W-:Y:S01]  /*d960*/  SEL R115, R115, R0, !P1 ;  /* 0x0000000073737207 */ /* 0x000fe20004800000 */
[----:B------:R-:W-:Y:S01]  /*d970*/  STL.64 [R1+0x2b98], R152 ;  /* 0x002b989801007387 */ /* 0x000fe20000100a00 */
[----:B------:R-:W-:Y:S01]  /*d980*/  LEA.HI.X.SX32 R0, R7, UR5, 0x2, P2 ;  /* 0x0000000507007c11 */ /* 0x000fe200090f16ff */
[----:B------:R-:W-:Y:S01]  /*d990*/  ULDC UR59, c[0x0][0x240] ;  /* 0x00009000003b7ab9 */ /* 0x000fe20000000800 */
[----:B------:R-:W-:Y:S01]  /*d9a0*/  ULDC UR60, c[0x0][0x240] ;  /* 0x00009000003c7ab9 */ /* 0x000fe20000000800 */
[----:B------:R-:W2:Y:S01]  /*d9b0*/  LDL.LU R40, [R1+0x120] ;  /* 0x0001200001287983 */ /* 0x000ea20000300800 */
[----:B------:R-:W-:Y:S01]  /*d9c0*/  ULDC UR5, c[0x0][0x240] ;  /* 0x0000900000057ab9 */ /* 0x000fe20000000800 */
[----:B------:R-:W-:Y:S01]  /*d9d0*/  ULDC UR7, c[0x0][0x240] ;  /* 0x0000900000077ab9 */ /* 0x000fe20000000800 */
[----:B------:R-:W-:Y:S01]  /*d9e0*/  ULDC UR8, c[0x0][0x240] ;  /* 0x0000900000087ab9 */ /* 0x000fe20000000800 */
[----:B------:R-:W3:Y:S01]  /*d9f0*/  LDL.LU R39, [R1+0x11c] ;  /* 0x00011c0001277983 */ /* 0x000ee20000300800 */
[----:B------:R-:W-:Y:S01]  /*da00*/  ISETP.GE.U32.AND P0, PT, R116, 0x7fffff76, PT ;  /* 0x7fffff767400780c */ /* 0x000fe20003f06070 */
[----:B------:R-:W-:Y:S01]  /*da10*/  ULDC UR9, c[0x0][0x240] ;  /* 0x0000900000097ab9 */ /* 0x000fe20000000800 */
[----:B------:R-:W-:Y:S01]  /*da20*/  ULDC UR11, c[0x0][0x240] ;  /* 0x00009000000b7ab9 */ /* 0x000fe20000000800 */
[----:B------:R-:W4:Y:S01]  /*da30*/  LDL.LU R45, [R1+0x118] ;  /* 0x00011800012d7983 */ /* 0x000f220000300800 */
[----:B------:R-:W-:Y:S01]  /*da40*/  ULDC UR6, c[0x0][0x240] ;  /* 0x0000900000067ab9 */ /* 0x000fe20000000800 */
        /* <DEDUP_REMOVED lines=31> */
[----:B--2---:R-:W-:Y:S01]  /*dc40*/  IMAD R83, R40, UR34, RZ ;  /* 0x0000002228537c24 */ /* 0x004fe2000f8e02ff */
[----:B------:R-:W-:-:S02]  /*dc50*/  ULDC UR34, c[0x0][0x240] ;  /* 0x0000900000227ab9 */ /* 0x000fc40000000800 */
[----:B------:R-:W2:Y:S01]  /*dc60*/  LDL.LU R40, [R1+0xf4] ;  /* 0x0000f40001287983 */ /* 0x000ea20000300800 */
[----:B---3--:R-:W-:Y:S01]  /*dc70*/  IMAD R80, R39, UR35, RZ ;  /* 0x0000002327507c24 */ /* 0x008fe2000f8e02ff */
[----:B------:R-:W-:Y:S02]  /*dc80*/  ULDC UR35, c[0x0][0x240] ;  /* 0x0000900000237ab9 */ /* 0x000fe40000000800 */
[----:B------:R-:W3:Y:S01]  /*dc90*/  LDL.LU R39, [R1+0xf0] ;  /* 0x0000f00001277983 */ /* 0x000ee20000300800 */
[----:B----4-:R-:W-:Y:S01]  /*dca0*/  IMAD R77, R45, UR36, RZ ;  /* 0x000000242d4d7c24 */ /* 0x010fe2000f8e02ff */
[----:B------:R-:W-:Y:S02]  /*dcb0*/  ULDC UR36, c[0x0][0x240] ;  /* 0x0000900000247ab9 */ /* 0x000fe40000000800 */
[----:B------:R-:W4:Y:S01]  /*dcc0*/  LDL.LU R45, [R1+0xec] ;  /* 0x0000ec00012d7983 */ /* 0x000f220000300800 */
[----:B------:R-:W-:Y:S01]  /*dcd0*/  IMAD R74, R38, UR37, RZ ;  /* 0x00000025264a7c24 */ /* 0x000fe2000f8e02ff */
[----:B------:R-:W-:-:S02]  /*dce0*/  ULDC UR37, c[0x0][0x240] ;  /* 0x0000900000257ab9 */ /* 0x000fc40000000800 */
[----:B------:R-:W4:Y:S01]  /*dcf0*/  LDL.LU R38, [R1+0xe8] ;  /* 0x0000e80001267983 */ /* 0x000f220000300800 */
[----:B------:R-:W-:Y:S01]  /*dd00*/  IMAD R71, R37, UR38, RZ ;  /* 0x0000002625477c24 */ /* 0x000fe2000f8e02ff */
[----:B------:R-:W-:Y:S02]  /*dd10*/  ULDC UR38, c[0x0][0x240] ;  /* 0x0000900000267ab9 */ /* 0x000fe40000000800 */
[----:B------:R-:W4:Y:S01]  /*dd20*/  LDL.LU R37, [R1+0xe4] ;  /* 0x0000e40001257983 */ /* 0x000f220000300800 */
[----:B------:R-:W-:Y:S01]  /*dd30*/  IMAD R68, R44, UR40, RZ ;  /* 0x000000282c447c24 */ /* 0x000fe2000f8e02ff */
        /* <DEDUP_REMOVED lines=10> */
[----:B------:R-:W-:Y:S01]  /*dde0*/  STL.64 [R1+0x2d18], R66 ;  /* 0x002d184201007387 */ /* 0x000fe20000100a00 */
[----:B------:R-:W-:Y:S01]  /*ddf0*/  IMAD R63, R46, UR44, RZ ;  /* 0x0000002c2e3f7c24 */ /* 0x000fe2000f8e02ff */
[----:B------:R-:W-:-:S02]  /*de00*/  ULDC UR44, c[0x0][0x240] ;  /* 0x00009000002c7ab9 */ /* 0x000fc40000000800 */
[----:B------:R-:W4:Y:S01]  /*de10*/  LDL.LU R41, [R1+0xd4] ;  /* 0x0000d40001297983 */ /* 0x000f220000300800 */
[----:B------:R-:W-:Y:S01]  /*de20*/  IMAD R69, R47, UR39, RZ ;  /* 0x000000272f457c24 */ /* 0x000fe2000f8e02ff */
[----:B------:R-:W-:Y:S01]  /*de30*/  ULDC UR39, c[0x0][0x240] ;  /* 0x0000900000277ab9 */ /* 0x000fe20000000800 */
[----:B--2---:R-:W-:Y:S01]  /*de40*/  IMAD R62, R40, UR45, RZ ;  /* 0x0000002d283e7c24 */ /* 0x004fe2000f8e02ff */
[----:B------:R-:W-:Y:S01]  /*de50*/  ULDC UR45, c[0x0][0x240] ;  /* 0x00009000002d7ab9 */ /* 0x000fe20000000800 */
[----:B------:R-:W2:Y:S01]  /*de60*/  LDL.LU R40, [R1+0xd0] ;  /* 0x0000d00001287983 */ /* 0x000ea20000300800 */
[----:B---3--:R-:W-:Y:S01]  /*de70*/  IMAD R61, R39, UR46, RZ ;  /* 0x0000002e273d7c24 */ /* 0x008fe2000f8e02ff */
[----:B------:R-:W-:Y:S01]  /*de80*/  ULDC UR46, c[0x0][0x240] ;  /* 0x00009000002e7ab9 */ /* 0x000fe20000000800 */
[----:B----4-:R-:W-:Y:S01]  /*de90*/  IMAD R60, R45, UR47, RZ ;  /* 0x0000002f2d3c7c24 */ /* 0x010fe2000f8e02ff */
[----:B------:R-:W-:Y:S01]  /*dea0*/  STL.64 [R1+0x2d08], R62 ;  /* 0x002d083e01007387 */ /* 0x000fe20000100a00 */
[----:B------:R-:W-:Y:S01]  /*deb0*/  ULDC UR47, c[0x0][0x240] ;  /* 0x00009000002f7ab9 */ /* 0x000fe20000000800 */
[----:B------:R-:W-:-:S02]  /*dec0*/  IMAD R59, R38, UR48, RZ ;  /* 0x00000030263b7c24 */ /* 0x000fc4000f8e02ff */
[----:B------:R-:W3:Y:S01]  /*ded0*/  LDL.LU R39, [R1+0xcc] ;  /* 0x0000cc0001277983 */ /* 0x000ee20000300800 */
[----:B------:R-:W-:Y:S01]  /*dee0*/  ULDC UR48, c[0x0][0x240] ;  /* 0x0000900000307ab9 */ /* 0x000fe20000000800 */
[----:B------:R-:W-:Y:S02]  /*def0*/  IMAD R58, R37, UR49, RZ ;  /* 0x00000031253a7c24 */ /* 0x000fe4000f8e02ff */
[----:B------:R1:W-:Y:S01]  /*df00*/  STL.64 [R1+0x2cf0], R60 ;  /* 0x002cf03c01007387 */ /* 0x0003e20000100a00 */
[----:B------:R-:W-:-:S03]  /*df10*/  ULDC UR49, c[0x0][0x240] ;  /* 0x0000900000317ab9 */ /* 0x000fc60000000800 */
[----:B------:R-:W4:Y:S01]  /*df20*/  LDL.LU R38, [R1+0xc8] ;  /* 0x0000c80001267983 */ /* 0x000f220000300800 */
[----:B------:R-:W-:-:S03]  /*df30*/  IMAD R57, R44, UR50, RZ ;  /* 0x000000322c397c24 */ /* 0x000fc6000f8e02ff */
[----:B------:R-:W4:Y:S01]  /*df40*/  LDL.LU R37, [R1+0xc4] ;  /* 0x0000c40001257983 */ /* 0x000f220000300800 */
[----:B------:R-:W-:Y:S01]  /*df50*/  ULDC UR50, c[0x0][0x240] ;  /* 0x0000900000327ab9 */ /* 0x000fe20000000800 */
[----:B------:R-:W-:Y:S02]  /*df60*/  IMAD R56, R43, UR51, RZ ;  /* 0x000000332b387c24 */ /* 0x000fe4000f8e02ff */
[----:B------:R-:W-:Y:S01]  /*df70*/  STL.64 [R1+0x2ce8], R58 ;  /* 0x002ce83a01007387 */ /* 0x000fe20000100a00 */
[----:B------:R-:W-:-:S03]  /*df80*/  ULDC UR51, c[0x0][0x240] ;  /* 0x0000900000337ab9 */ /* 0x000fc60000000800 */
[----:B------:R-:W4:Y:S04]  /*df90*/  LDL.LU R49, [R1+0xc0] ;  /* 0x0000c00001317983 */ /* 0x000f280000300800 */
[----:B------:R-:W4:Y:S04]  /*dfa0*/  LDL.LU R48, [R1+0xbc] ;  /* 0x0000bc0001307983 */ /* 0x000f280000300800 */
[----:B------:R-:W4:Y:S04]  /*dfb0*/  LDL.LU R47, [R1+0xb8] ;  /* 0x0000b800012f7983 */ /* 0x000f280000300800 */
[----:B------:R-:W-:Y:S04]  /*dfc0*/  STL.64 [R1+0x2ce0], R56 ;  /* 0x002ce03801007387 */ /* 0x000fe80000100a00 */
[----:B------:R-:W4:Y:S04]  /*dfd0*/  LDL.LU R46, [R1+0xb4] ;  /* 0x0000b400012e7983 */ /* 0x000f280000300800 */
[----:B------:R-:W4:Y:S04]  /*dfe0*/  LDL.LU R45, [R1+0xb0] ;  /* 0x0000b000012d7983 */ /* 0x000f280000300800 */
[----:B------:R-:W4:Y:S01]  /*dff0*/  LDL.LU R44, [R1+0xac] ;  /* 0x0000ac00012c7983 */ /* 0x000f220000300800 */
[----:B------:R-:W-:Y:S01]  /*e000*/  IMAD R55, R42, UR52, RZ ;  /* 0x000000342a377c24 */ /* 0x000fe2000f8e02ff */
[----:B------:R-:W-:Y:S01]  /*e010*/  ULDC UR52, c[0x0][0x240] ;  /* 0x0000900000347ab9 */ /* 0x000fe20000000800 */
[----:B------:R-:W-:Y:S01]  /*e020*/  IMAD R54, R41, UR53, RZ ;  /* 0x0000003529367c24 */ /* 0x000fe2000f8e02ff */
[----:B------:R-:W-:-:S04]  /*e030*/  ULDC UR53, c[0x0][0x240] ;  /* 0x0000900000357ab9 */ /* 0x000fc80000000800 */
[----:B------:R-:W-:Y:S04]  /*e040*/  STL.64 [R1+0x2cd0], R54 ;  /* 0x002cd03601007387 */ /* 0x000fe80000100a00 */
[----:B------:R-:W4:Y:S04]  /*e050*/  LDL.LU R43, [R1+0xa8] ;  /* 0x0000a800012b7983 */ /* 0x000f280000300800 */
[----:B------:R-:W4:Y:S04]  /*e060*/  LDL.LU R42, [R1+0xa4] ;  /* 0x0000a400012a7983 */ /* 0x000f280000300800 */
[----:B------:R-:W4:Y:S01]  /*e070*/  LDL.LU R41, [R1+0xa0] ;  /* 0x0000a00001297983 */ /* 0x000f220000300800 */
[----:B--2---:R-:W-:Y:S01]  /*e080*/  IMAD R53, R40, UR54, RZ ;  /* 0x0000003628357c24 */ /* 0x004fe2000f8e02ff */
[----:B------:R-:W-:-:S02]  /*e090*/  ULDC UR54, c[0x0][0x240] ;  /* 0x0000900000367ab9 */ /* 0x000fc40000000800 */
[----:B------:R-:W2:Y:S01]  /*e0a0*/  LDL.LU R40, [R1+0x9c] ;  /* 0x00009c0001287983 */ /* 0x000ea20000300800 */
[----:B---3--:R-:W-:Y:S01]  /*e0b0*/  IMAD R52, R39, UR55, RZ ;  /* 0x0000003727347c24 */ /* 0x008fe2000f8e02ff */
[----:B------:R-:W-:-:S04]  /*e0c0*/  ULDC UR55, c[0x0][0x240] ;  /* 0x0000900000377ab9 */ /* 0x000fc80000000800 */
[----:B------:R-:W-:Y:S01]  /*e0d0*/  STL.64 [R1+0x2cc8], R52 ;  /* 0x002cc83401007387 */ /* 0x000fe20000100a00 */
[----:B----4-:R-:W-:-:S03]  /*e0e0*/  IMAD R51, R38, UR56, RZ ;  /* 0x0000003826337c24 */ /* 0x010fc6000f8e02ff */
[----:B------:R-:W3:Y:S01]  /*e0f0*/  LDL.LU R39, [R1+0x98] ;  /* 0x0000980001277983 */ /* 0x000ee20000300800 */
[----:B------:R-:W-:Y:S01]  /*e100*/  ULDC UR56, c[0x0][0x240] ;  /* 0x0000900000387ab9 */ /* 0x000fe20000000800 */
[----:B------:R-:W-:Y:S02]  /*e110*/  IMAD R50, R37, UR57, RZ ;  /* 0x0000003925327c24 */ /* 0x000fe4000f8e02ff */
[----:B------:R-:W4:Y:S01]  /*e120*/  LDL.LU R38, [R1+0x94] ;  /* 0x0000940001267983 */ /* 0x000f220000300800 */
[----:B------:R-:W-:-:S03]  /*e130*/  ULDC UR57, c[0x0][0x240] ;  /* 0x0000900000397ab9 */ /* 0x000fc60000000800 */
[----:B------:R-:W4:Y:S01]  /*e140*/  LDL.LU R37, [R1+0x90] ;  /* 0x0000900001257983 */ /* 0x000f220000300800 */
[----:B------:R-:W-:Y:S02]  /*e150*/  IMAD R49, R49, UR58, RZ ;  /* 0x0000003a31317c24 */ /* 0x000fe4000f8e02ff */
[----:B------:R-:W-:Y:S01]  /*e160*/  IMAD R48, R48, UR59, RZ ;  /* 0x0000003b30307c24 */ /* 0x000fe2000f8e02ff */
[----:B------:R-:W-:Y:S01]  /*e170*/  STL.64 [R1+0x2cc0], R50 ;  /* 0x002cc03201007387 */ /* 0x000fe20000100a00 */
[----:B------:R-:W-:Y:S01]  /*e180*/  ULDC UR59, c[0x0][0x240] ;  /* 0x00009000003b7ab9 */ /* 0x000fe20000000800 */
[----:B------:R-:W-:Y:S01]  /*e190*/  ULDC UR58, c[0x0][0x240] ;  /* 0x00009000003a7ab9 */ /* 0x000fe20000000800 */
[----:B------:R-:W-:Y:S01]  /*e1a0*/  IMAD R47, R47, UR60, RZ ;  /* 0x0000003c2f2f7c24 */ /* 0x000fe2000f8e02ff */
[----:B------:R-:W-:Y:S01]  /*e1b0*/  STL.64 [R1+0x2cd8], R48 ;  /* 0x002cd83001007387 */ /* 0x000fe20000100a00 */
[----:B------:R-:W-:Y:S01]  /*e1c0*/  ULDC UR60, c[0x0][0x240] ;  /* 0x00009000003c7ab9 */ /* 0x000fe20000000800 */
[----:B------:R-:W-:Y:S01]  /*e1d0*/  IMAD R46, R46, UR5, RZ ;  /* 0x000000052e2e7c24 */ /* 0x000fe2000f8e02ff */
[----:B-1----:R-:W-:Y:S01]  /*e1e0*/  LEA R60, P1, R77, R236, 0x2 ;  /* 0x000000ec4d3c7211 */ /* 0x002fe200078210ff */
[----:B------:R-:W-:Y:S01]  /*e1f0*/  ULDC UR5, c[0x0][0x240] ;  /* 0x0000900000057ab9 */ /* 0x000fe20000000800 */
[----:B------:R-:W-:-:S02]  /*e200*/  IMAD R45, R45, UR7, RZ ;  /* 0x000000072d2d7c24 */ /* 0x000fc4000f8e02ff */
[----:B------:R1:W-:Y:S01]  /*e210*/  STL.64 [R1+0x2cf8], R46 ;  /* 0x002cf82e01007387 */ /* 0x0003e20000100a00 */
[----:B------:R-:W-:-:S03]  /*e220*/  IMAD R44, R44, UR8, RZ ;  /* 0x000000082c2c7c24 */ /* 0x000fc6000f8e02ff */
[----:B------:R-:W-:Y:S01]  /*e230*/  STL [R1+0x2d10], R47 ;  /* 0x002d102f01007387 */ /* 0x000fe20000100800 */
[----:B------:R-:W-:Y:S01]  /*e240*/  ULDC UR8, c[0x0][0x240] ;  /* 0x0000900000087ab9 */ /* 0x000fe20000000800 */
[----:B------:R-:W-:Y:S02]  /*e250*/  IMAD R43, R43, UR9, RZ ;  /* 0x000000092b2b7c24 */ /* 0x000fe4000f8e02ff */
[----:B------:R1:W-:Y:S01]  /*e260*/  STL.64 [R1+0x2d00], R44 ;  /* 0x002d002c01007387 */ /* 0x0003e20000100a00 */
[----:B------:R-:W-:Y:S01]  /*e270*/  ULDC UR9, c[0x0][0x240] ;  /* 0x0000900000097ab9 */ /* 0x000fe20000000800 */
[----:B------:R-:W-:Y:S02]  /*e280*/  IMAD R41, R41, UR6, RZ ;  /* 0x0000000629297c24 */ /* 0x000fe4000f8e02ff */
[----:B------:R-:W4:Y:S01]  /*e290*/  LDL.LU R18, [R1+0x8c] ;  /* 0x00008c0001127983 */ /* 0x000f220000300800 */
[----:B------:R-:W-:Y:S01]  /*e2a0*/  ULDC UR6, c[0x0][0x240] ;  /* 0x0000900000067ab9 */ /* 0x000fe20000000800 */
[----:B------:R-:W-:Y:S01]  /*e2b0*/  LEA.HI.X.SX32 R61, R77, R0, 0x2, P1 ;  /* 0x000000004d3d7211 */ /* 0x000fe200008f16ff */
[----:B------:R-:W-:Y:S01]  /*e2c0*/  ULDC UR7, c[0x0][0x240] ;  /* 0x0000900000077ab9 */ /* 0x000fe20000000800 */
[----:B------:R-:W4:Y:S04]  /*e2d0*/  LDL.LU R17, [R1+0x88] ;  /* 0x0000880001117983 */ /* 0x000f280000300800 */
        /* <DEDUP_REMOVED lines=9> */
[----:B------:R-:W2:Y:S04]  /*e370*/  LDL.LU R6, [R1+0x60] ;  /* 0x0000600001067983 */ /* 0x000ea80000300800 */
[----:B------:R-:W3:Y:S04]  /*e380*/  LDL.LU R158, [R1+0x5c] ;  /* 0x00005c00019e7983 */ /* 0x000ee80000300800 */
        /* <DEDUP_REMOVED lines=13> */
[----:B------:R-:W4:Y:S01]  /*e460*/  LDL.LU R157, [R1+0x30] ;  /* 0x00003000019d7983 */ /* 0x000f220000300800 */
[----:B--2---:R-:W-:-:S02]  /*e470*/  IMAD R7, R6, UR44, RZ ;  /* 0x0000002c06077c24 */ /* 0x004fc4000f8e02ff */
[----:B------:R-:W-:Y:S01]  /*e480*/  IMAD R40, R40, UR11, RZ ;  /* 0x0000000b28287c24 */ /* 0x000fe2000f8e02ff */
[----:B------:R-:W2:Y:S01]  /*e490*/  LDL.LU R6, [R1+0x2c] ;  /* 0x00002c0001067983 */ /* 0x000ea20000300800 */
[----:B---3--:R-:W-:Y:S01]  /*e4a0*/  IMAD R5, R158, UR45, RZ ;  /* 0x0000002d9e057c24 */ /* 0x008fe2000f8e02ff */
[----:B------:R-:W-:Y:S01]  /*e4b0*/  ULDC UR11, c[0x0][0x240] ;  /* 0x00009000000b7ab9 */ /* 0x000fe20000000800 */
[----:B------:R-:W-:Y:S01]  /*e4c0*/  IMAD R39, R39, UR12, RZ ;  /* 0x0000000c27277c24 */ /* 0x000fe2000f8e02ff */
[----:B------:R-:W3:Y:S01]  /*e4d0*/  LDL.LU R158, [R1+0x28] ;  /* 0x00002800019e7983 */ /* 0x000ee20000300800 */
[----:B----4-:R-:W-:Y:S01]  /*e4e0*/  IMAD R4, R239, UR46, RZ ;  /* 0x0000002eef047c24 */ /* 0x010fe2000f8e02ff */
[----:B------:R-:W-:Y:S01]  /*e4f0*/  ULDC UR12, c[0x0][0x240] ;  /* 0x00009000000c7ab9 */ /* 0x000fe20000000800 */
[----:B-1----:R-:W-:Y:S01]  /*e500*/  LEA R46, P2, R71, R236, 0x2 ;  /* 0x000000ec472e7211 */ /* 0x002fe200078410ff */
[----:B------:R-:W4:Y:S01]  /*e510*/  LDL.LU R239, [R1+0x20] ;  /* 0x0000200001ef7983 */ /* 0x000f220000300800 */
[----:B------:R-:W-:Y:S01]  /*e520*/  IMAD R3, R238, UR47, RZ ;  /* 0x0000002fee037c24 */ /* 0x000fe2000f8e02ff */
[----:B------:R-:W-:Y:S01]  /*e530*/  ULDC UR44, c[0x0][0x240] ;  /* 0x00009000002c7ab9 */ /* 0x000fe20000000800 */
[----:B------:R-:W-:Y:S01]  /*e540*/  IMAD R2, R241, UR48, RZ ;  /* 0x00000030f1027c24 */ /* 0x000fe2000f8e02ff */
[----:B------:R-:W4:Y:S01]  /*e550*/  LDL.LU R238, [R1+0x1c] ;  /* 0x00001c0001ee7983 */ /* 0x000f220000300800 */
[----:B------:R-:W-:-:S03]  /*e560*/  IMAD R116, R240, UR49, RZ ;  /* 0x00000031f0747c24 */ /* 0x000fc6000f8e02ff */
        /* <DEDUP_REMOVED lines=8> */
[----:B------:R-:W4:Y:S01]  /*e5f0*/  LDL.LU R245, [R1] ;  /* 0x0000000001f57983 */ /* 0x000f220000300800 */
[----:B------:R-:W-:Y:S01]  /*e600*/  ULDC UR59, c[0x0][0x240] ;  /* 0x00009000003b7ab9 */ /* 0x000fe20000000800 */
[----:B------:R-:W-:Y:S01]  /*e610*/  IMAD R49, R153, UR57, RZ ;  /* 0x0000003999317c24 */ /* 0x000fe2000f8e02ff */
[----:B------:R-:W-:Y:S01]  /*e620*/  ULDC UR57, c[0x0][0x240] ;  /* 0x0000900000397ab9 */ /* 0x000fe20000000800 */
[----:B------:R-:W1:Y:S01]  /*e630*/  S2R R157, SR_TID.X ;  /* 0x00000000009d7919 */ /* 0x000e620000002100 */
[----:B------:R-:W-:Y:S01]  /*e640*/  IMAD R139, R139, UR59, RZ ;  /* 0x0000003b8b8b7c24 */ /* 0x000fe2000f8e02ff */
[----:B------:R-:W-:Y:S01]  /*e650*/  ULDC UR59, c[0x0][0x240] ;  /* 0x00009000003b7ab9 */ /* 0x000fe20000000800 */
[----:B------:R-:W-:Y:S01]  /*e660*/  IMAD R57, R67, UR55, RZ ;  /* 0x0000003743397c24 */ /* 0x000fe2000f8e02ff */
[----:B------:R-:W-:Y:S01]  /*e670*/  ULDC UR55, c[0x0][0x240] ;  /* 0x0000900000377ab9 */ /* 0x000fe20000000800 */
[----:B------:R-:W-:Y:S01]  /*e680*/  IMAD R200, R200, UR59, RZ ;  /* 0x0000003bc8c87c24 */ /* 0x000fe2000f8e02ff */
[----:B------:R-:W-:Y:S01]  /*e690*/  ULDC UR59, c[0x0][0x240] ;  /* 0x00009000003b7ab9 */ /* 0x000fe20000000800 */
[----:B------:R-:W-:Y:S01]  /*e6a0*/  IMAD R137, R137, UR57, RZ ;  /* 0x0000003989897c24 */ /* 0x000fe2000f8e02ff */
[----:B------:R-:W-:Y:S01]  /*e6b0*/  ULDC UR57, c[0x0][0x240] ;  /* 0x0000900000397ab9 */ /* 0x000fe20000000800 */
[----:B------:R-:W-:Y:S01]  /*e6c0*/  IMAD R56, R66, UR54, RZ ;  /* 0x0000003642387c24 */ /* 0x000fe2000f8e02ff */
[----:B------:R-:W-:Y:S01]  /*e6d0*/  LEA R66, P5, R80, R236, 0x2 ;  /* 0x000000ec50427211 */ /* 0x000fe200078a10ff */
[----:B------:R-:W-:Y:S01]  /*e6e0*/  IMAD R135, R135, UR55, RZ ;  /* 0x0000003787877c24 */ /* 0x000fe2000f8e02ff */
[----:B------:R-:W-:Y:S01]  /*e6f0*/  ULDC UR55, c[0x0][0x240] ;  /* 0x0000900000377ab9 */ /* 0x000fe20000000800 */
[----:B------:R-:W-:Y:S01]  /*e700*/  IMAD R198, R198, UR57, RZ ;  /* 0x00000039c6c67c24 */ /* 0x000fe2000f8e02ff */
[----:B------:R-:W-:Y:S01]  /*e710*/  ULDC UR57, c[0x0][0x240] ;  /* 0x0000900000397ab9 */ /* 0x000fe20000000800 */
[----:B------:R-:W-:-:S02]  /*e720*/  IMAD R54, R155, UR58, RZ ;  /* 0x0000003a9b367c24 */ /* 0x000fc4000f8e02ff */
[----:B------:R-:W-:Y:S01]  /*e730*/  IMAD R48, R152, UR56, RZ ;  /* 0x0000003898307c24 */ /* 0x000fe2000f8e02ff */
[----:B------:R-:W4:Y:S01]  /*e740*/  LDL.LU R155, [R1+0x124] ;  /* 0x00012400019b7983 */ /* 0x000f220000300800 */
[----:B------:R-:W-:Y:S01]  /*e750*/  IMAD R196, R196, UR55, RZ ;  /* 0x00000037c4c47c24 */ /* 0x000fe2000f8e02ff */
[----:B------:R-:W-:Y:S01]  /*e760*/  ULDC UR55, c[0x0][0x240] ;  /* 0x0000900000377ab9 */ /* 0x000fe20000000800 */
[----:B------:R-:W-:Y:S01]  /*e770*/  IMAD R50, R63, UR53, RZ ;  /* 0x000000353f327c24 */ /* 0x000fe2000f8e02ff */
[----:B------:R-:W-:Y:S01]  /*e780*/  LEA.HI.X.SX32 R47, R71, R0, 0x2, P2 ;  /* 0x00000000472f7211 */ /* 0x000fe200010f16ff */
[----:B------:R-:W-:Y:S01]  /*e790*/  ULDC UR56, c[0x0][0x240] ;  /* 0x0000900000387ab9 */ /* 0x000fe20000000800 */
[----:B------:R-:W-:Y:S01]  /*e7a0*/  ULDC UR58, c[0x0][0x240] ;  /* 0x00009000003a7ab9 */ /* 0x000fe20000000800 */
[----:B--2---:R-:W-:Y:S01]  /*e7b0*/  IMAD R62, R6, UR60, RZ ;  /* 0x0000003c063e7c24 */ /* 0x004fe2000f8e02ff */
[----:B------:R-:W-:Y:S01]  /*e7c0*/  ULDC UR60, c[0x0][0x240] ;  /* 0x00009000003c7ab9 */ /* 0x000fe20000000800 */
[----:B-1----:R-:W-:Y:S01]  /*e7d0*/  LOP3.LUT R67, R157, 0x7f, RZ, 0xc0, !PT ;  /* 0x0000007f9d437812 */ /* 0x002fe200078ec0ff */
[----:B------:R-:W-:Y:S01]  /*e7e0*/  IMAD R140, R140, UR60, RZ ;  /* 0x0000003c8c8c7c24 */ /* 0x000fe2000f8e02ff */
[----:B------:R-:W-:Y:S01]  /*e7f0*/  ULDC UR60, c[0x0][0x240] ;  /* 0x00009000003c7ab9 */ /* 0x000fe20000000800 */
[----:B---3--:R-:W-:Y:S01]  /*e800*/  IMAD R63, R158, UR5, RZ ;  /* 0x000000059e3f7c24 */ /* 0x008fe2000f8e02ff */
        /* <DEDUP_REMOVED lines=9> */
[----:B----4-:R-:W-:Y:S01]  /*e8a0*/  IMAD R45, R238, UR8, RZ ;  /* 0x00000008ee2d7c24 */ /* 0x010fe2000f8e02ff */
        /* <DEDUP_REMOVED lines=17> */
[----:B------:R-:W-:Y:S01]  /*e9c0*/  LEA.HI.X.SX32 R87, R83, R0, 0x2, P6 ;  /* 0x0000000053577211 */ /* 0x000fe200030f16ff */
[----:B------:R-:W-:Y:S01]  /*e9d0*/  IMAD R147, R147, UR11, RZ ;  /* 0x0000000b93937c24 */ /* 0x000fe2000f8e02ff */
[----:B------:R-:W-:Y:S01]  /*e9e0*/  ULDC UR11, c[0x0][0x240] ;  /* 0x00009000000b7ab9 */ /* 0x000fe20000000800 */
[----:B------:R-:W-:Y:S01]  /*e9f0*/  IMAD R243, R84, UR57, RZ ;  /* 0x0000003954f37c24 */ /* 0x000fe2000f8e02ff */
[----:B------:R-:W-:Y:S01]  /*ea00*/  ULDC UR16, c[0x0][0x240] ;  /* 0x0000900000107ab9 */ /* 0x000fe20000000800 */
[----:B------:R-:W-:Y:S01]  /*ea10*/  IMAD R208, R208, UR11, RZ ;  /* 0x0000000bd0d07c24 */ /* 0x000fe2000f8e02ff */
[----:B------:R-:W-:Y:S01]  /*ea20*/  ULDC UR11, c[0x0][0x230] ;  /* 0x00008c00000b7ab9 */ /* 0x000fe20000000800 */
[----:B------:R-:W-:Y:S01]  /*ea30*/  LEA R84, P4, R74, R236, 0x2 ;  /* 0x000000ec4a547211 */ /* 0x000fe200078810ff */
[----:B------:R1:W-:Y:S01]  /*ea40*/  STL.64 [R1+0x480], R86 ;  /* 0x0004805601007387 */ /* 0x0003e20000100a00 */
[----:B------:R-:W-:Y:S01]  /*ea50*/  ISETP.GE.AND P3, PT, R67, UR11, PT ;  /* 0x0000000b43007c0c */ /* 0x000fe2000bf66270 */
[----:B------:R-:W-:Y:S01]  /*ea60*/  IMAD R33, R33, UR18, RZ ;  /* 0x0000001221217c24 */ /* 0x000fe2000f8e02ff */
[----:B------:R-:W-:Y:S01]  /*ea70*/  LEA.HI.X.SX32 R67, R80, R0, 0x2, P5 ;  /* 0x0000000050437211 */ /* 0x000fe200028f16ff */
[----:B------:R-:W-:Y:S01]  /*ea80*/  STL [R1+0x468], R84 ;  /* 0x0004685401007387 */ /* 0x000fe20000100800 */
[----:B------:R-:W-:Y:S01]  /*ea90*/  IMAD R32, R32, UR19, RZ ;  /* 0x0000001320207c24 */ /* 0x000fe2000f8e02ff */
[----:B------:R-:W-:Y:S01]  /*eaa0*/  ULDC UR17, c[0x0][0x240] ;  /* 0x0000900000117ab9 */ /* 0x000fe20000000800 */
[----:B------:R-:W-:Y:S01]  /*eab0*/  IMAD R31, R31, UR20, RZ ;  /* 0x000000141f1f7c24 */ /* 0x000fe2000f8e02ff */
[----:B------:R2:W-:Y:S01]  /*eac0*/  STL.64 [R1+0x478], R66 ;  /* 0x0004784201007387 */ /* 0x0005e20000100a00 */
[----:B------:R-:W-:Y:S01]  /*ead0*/  IMAD R30, R30, UR21, RZ ;  /* 0x000000151e1e7c24 */ /* 0x000fe2000f8e02ff */
[----:B------:R-:W-:Y:S01]  /*eae0*/  ULDC UR49, c[0x0][0x240] ;  /* 0x0000900000317ab9 */ /* 0x000fe20000000800 */
[----:B------:R-:W-:Y:S01]  /*eaf0*/  IMAD R29, R29, UR22, RZ ;  /* 0x000000161d1d7c24 */ /* 0x000fe2000f8e02ff */
[----:B------:R-:W-:Y:S01]  /*eb00*/  ULDC UR50, c[0x0][0x240] ;  /* 0x0000900000327ab9 */ /* 0x000fe20000000800 */
[----:B-1----:R-:W-:Y:S01]  /*eb10*/  IMAD.MOV.U32 R87, RZ, RZ, R62 ;  /* 0x000000ffff577224 */ /* 0x002fe200078e003e */
[----:B------:R-:W-:Y:S01]  /*eb20*/  LEA R62, P6, R69, R236, 0x2 ;  /* 0x000000ec453e7211 */ /* 0x000fe200078c10ff */
[----:B------:R-:W-:Y:S01]  /*eb30*/  IMAD R28, R28, UR23, RZ ;  /* 0x000000171c1c7c24 */ /* 0x000fe2000f8e02ff */
[----:B------:R-:W-:Y:S01]  /*eb40*/  ULDC UR51, c[0x0][0x240] ;  /* 0x0000900000337ab9 */ /* 0x000fe20000000800 */
[----:B------:R-:W-:Y:S01]  /*eb50*/  IMAD R152, R245, UR12, RZ ;  /* 0x0000000cf5987c24 */ /* 0x000fe2000f8e02ff */
[----:B------:R-:W-:Y:S01]  /*eb60*/  ULDC UR52, c[0x0][0x240] ;  /* 0x0000900000347ab9 */ /* 0x000fe20000000800 */
[----:B------:R-:W-:Y:S01]  /*eb70*/  IMAD R245, R81, UR55, RZ ;  /* 0x0000003751f57c24 */ /* 0x000fe2000f8e02ff */
[----:B--2---:R-:W2:Y:S01]  /*eb80*/  LDL.LU.64 R66, [R1+0x2d18] ;  /* 0x002d180001427983 */ /* 0x004ea20000300a00 */
[----:B------:R-:W-:Y:S01]  /*eb90*/  IMAD.MOV.U32 R81, RZ, RZ, R85 ;  /* 0x000000ffff517224 */ /* 0x000fe200078e0055 */
[-C--:B------:R-:W-:Y:S01]  /*eba0*/  LEA.HI.X.SX32 R81, R74, R0.reuse, 0x2, P4 ;  /* 0x000000004a517211 */ /* 0x080fe200020f16ff */
[----:B------:R-:W-:Y:S01]  /*ebb0*/  IMAD.MOV.U32 R86, RZ, RZ, R63 ;  /* 0x000000ffff567224 */ /* 0x000fe200078e003f */
[----:B------:R-:W-:Y:S01]  /*ebc0*/  LEA.HI.X.SX32 R63, R69, R0, 0x2, P6 ;  /* 0x00000000453f7211 */ /* 0x000fe200030f16ff */
[----:B------:R-:W-:Y:S01]  /*ebd0*/  STL.64 [R1+0x470], R60 ;  /* 0x0004703c01007387 */ /* 0x000fe20000100a00 */
[----:B------:R-:W-:Y:S01]  /*ebe0*/  IMAD R136, R136, UR56, RZ ;  /* 0x0000003888887c24 */ /* 0x000fe2000f8e02ff */
[----:B------:R-:W-:Y:S01]  /*ebf0*/  ULDC UR56, c[0x0][0x240] ;  /* 0x0000900000387ab9 */ /* 0x000fe20000000800 */
[----:B------:R-:W-:Y:S01]  /*ec00*/  IMAD R6, R239, UR7, RZ ;  /* 0x00000007ef067c24 */ /* 0x000fe2000f8e02ff */
[----:B------:R1:W-:Y:S01]  /*ec10*/  STL [R1+0x46c], R81 ;  /* 0x00046c5101007387 */ /* 0x0003e20000100800 */
[----:B------:R-:W-:Y:S01]  /*ec20*/  IMAD R197, R197, UR56, RZ ;  /* 0x00000038c5c57c24 */ /* 0x000fe2000f8e02ff */
[----:B------:R-:W-:Y:S01]  /*ec30*/  ULDC UR56, c[0x0][0x240] ;  /* 0x0000900000387ab9 */ /* 0x000fe20000000800 */
[----:B------:R-:W-:Y:S01]  /*ec40*/  IMAD R138, R138, UR58, RZ ;  /* 0x0000003a8a8a7c24 */ /* 0x000fe2000f8e02ff */
[----:B------:R3:W-:Y:S01]  /*ec50*/  STL.64 [R1+0x460], R46 ;  /* 0x0004602e01007387 */ /* 0x0007e20000100a00 */
[----:B------:R-:W-:Y:S01]  /*ec60*/  ULDC UR58, c[0x0][0x240] ;  /* 0x00009000003a7ab9 */ /* 0x000fe20000000800 */
[----:B------:R-:W-:Y:S01]  /*ec70*/  IMAD R53, R240, UR10, RZ ;  /* 0x0000000af0357c24 */ /* 0x000fe2000f8e02ff */
[----:B------:R-:W-:Y:S01]  /*ec80*/  ULDC UR53, c[0x0][0x240] ;  /* 0x0000900000357ab9 */ /* 0x000fe20000000800 */
[----:B------:R-:W-:Y:S01]  /*ec90*/  IMAD R141, R141, UR5, RZ ;  /* 0x000000058d8d7c24 */ /* 0x000fe2000f8e02ff */
[----:B------:R-:W-:Y:S01]  /*eca0*/  ULDC UR5, c[0x0][0x240] ;  /* 0x0000900000057ab9 */ /* 0x000fe20000000800 */
[----:B------:R-:W-:Y:S01]  /*ecb0*/  MOV R80, R84 ;  /* 0x0000005400507202 */ /* 0x000fe20000000f00 */
[----:B------:R-:W-:Y:S01]  /*ecc0*/  IMAD.MOV.U32 R74, RZ, RZ, R59 ;  /* 0x000000ffff4a7224 */ /* 0x000fe200078e003b */
[----:B-1----:R-:W-:Y:S01]  /*ecd0*/  MOV R81, R58 ;  /* 0x0000003a00517202 */ /* 0x002fe20000000f00 */
[----:B------:R-:W-:Y:S01]  /*ece0*/  IMAD.MOV.U32 R77, RZ, RZ, R56 ;  /* 0x000000ffff4d7224 */ /* 0x000fe200078e0038 */
[----:B------:R-:W-:Y:S01]  /*ecf0*/  ULDC UR7, c[0x0][0x240] ;  /* 0x0000900000077ab9 */ /* 0x000fe20000000800 */
[----:B------:R-:W-:Y:S01]  /*ed00*/  IMAD R143, R143, UR8, RZ ;  /* 0x000000088f8f7c24 */ /* 0x000fe2000f8e02ff */
[----:B---3--:R-:W3:Y:S01]  /*ed10*/  LDL.LU R47, [R1+0x2d10] ;  /* 0x002d1000012f7983 */ /* 0x008ee20000300800 */
[----:B------:R-:W-:Y:S01]  /*ed20*/  IMAD R242, R82, UR56, RZ ;  /* 0x0000003852f27c24 */ /* 0x000fe2000f8e02ff */
[----:B------:R-:W-:Y:S01]  /*ed30*/  ULDC UR8, c[0x0][0x240] ;  /* 0x0000900000087ab9 */ /* 0x000fe20000000800 */
[----:B------:R-:W-:Y:S01]  /*ed40*/  IMAD R199, R199, UR58, RZ ;  /* 0x0000003ac7c77c24 */ /* 0x000fe2000f8e02ff */
[----:B------:R1:W-:Y:S01]  /*ed50*/  STL.64 [R1+0x458], R62 ;  /* 0x0004583e01007387 */ /* 0x0003e20000100a00 */
[----:B------:R-:W-:Y:S01]  /*ed60*/  IMAD.MOV.U32 R82, RZ, RZ, R6 ;  /* 0x000000ffff527224 */ /* 0x000fe200078e0006 */
[----:B------:R-:W-:Y:S01]  /*ed70*/  ULDC UR58, c[0x0][0x240] ;  /* 0x00009000003a7ab9 */ /* 0x000fe20000000800 */
[----:B------:R-:W-:Y:S01]  /*ed80*/  IMAD R144, R144, UR9, RZ ;  /* 0x0000000990907c24 */ /* 0x000fe2000f8e02ff */
[----:B------:R-:W-:Y:S01]  /*ed90*/  ULDC UR9, c[0x0][0x240] ;  /* 0x0000900000097ab9 */ /* 0x000fe20000000800 */
[----:B------:R-:W-:Y:S01]  /*eda0*/  MOV R83, R48 ;  /* 0x0000003000537202 */ /* 0x000fe20000000f00 */
[----:B------:R-:W-:Y:S01]  /*edb0*/  IMAD.MOV.U32 R71, RZ, RZ, R51 ;  /* 0x000000ffff477224 */ /* 0x000fe200078e0033 */
[----:B------:R-:W-:Y:S01]  /*edc0*/  ULDC UR18, c[0x0][0x240] ;  /* 0x0000900000127ab9 */ /* 0x000fe20000000800 */
[----:B------:R-:W-:Y:S01]  /*edd0*/  IMAD R27, R27, UR24, RZ ;  /* 0x000000181b1b7c24 */ /* 0x000fe2000f8e02ff */
[----:B------:R-:W-:Y:S01]  /*ede0*/  ULDC UR19, c[0x0][0x240] ;  /* 0x0000900000137ab9 */ /* 0x000fe20000000800 */
[----:B------:R-:W-:Y:S01]  /*edf0*/  IMAD R26, R26, UR25, RZ ;  /* 0x000000191a1a7c24 */ /* 0x000fe2000f8e02ff */
[----:B------:R-:W-:Y:S01]  /*ee00*/  ULDC UR20, c[0x0][0x240] ;  /* 0x0000900000147ab9 */ /* 0x000fe20000000800 */
[----:B-1----:R-:W4:Y:S01]  /*ee10*/  LDL.LU.64 R62, [R1+0x2d08] ;  /* 0x002d0800013e7983 */ /* 0x002f220000300a00 */
[----:B------:R-:W-:Y:S01]  /*ee20*/  IMAD R240, R85, UR58, RZ ;  /* 0x0000003a55f07c24 */ /* 0x000fe2000f8e02ff */
[----:B------:R-:W-:Y:S01]  /*ee30*/  ULDC UR21, c[0x0][0x240] ;  /* 0x0000900000157ab9 */ /* 0x000fe20000000800 */
[----:B------:R-:W-:Y:S01]  /*ee40*/  IMAD.MOV.U32 R85, RZ, RZ, R82 ;  /* 0x000000ffff557224 */ /* 0x000fe200078e0052 */
[----:B------:R-:W-:Y:S01]  /*ee50*/  ULDC UR22, c[0x0][0x240] ;  /* 0x0000900000167ab9 */ /* 0x000fe20000000800 */
[----:B------:R-:W-:Y:S01]  /*ee60*/  IMAD.MOV.U32 R82, RZ, RZ, R44 ;  /* 0x000000ffff527224 */ /* 0x000fe200078e002c */
[----:B------:R-:W-:Y:S01]  /*ee70*/  LEA R44, P5, R68, R236, 0x2 ;  /* 0x000000ec442c7211 */ /* 0x000fe200078a10ff */
[----:B------:R-:W-:Y:S01]  /*ee80*/  IMAD R202, R202, UR5, RZ ;  /* 0x00000005caca7c24 */ /* 0x000fe2000f8e02ff */
[----:B------:R-:W-:Y:S01]  /*ee90*/  ULDC UR5, c[0x0][0x240] ;  /* 0x0000900000057ab9 */ /* 0x000fe20000000800 */
[----:B------:R-:W-:Y:S01]  /*eea0*/  IMAD.MOV.U32 R84, RZ, RZ, R45 ;  /* 0x000000ffff547224 */ /* 0x000fe200078e002d */
[----:B------:R-:W-:Y:S01]  /*eeb0*/  LEA.HI.X.SX32 R45, R68, R0, 0x2, P5 ;  /* 0x00000000442d7211 */ /* 0x000fe200028f16ff */
[----:B------:R-:W-:Y:S01]  /*eec0*/  IMAD R239, R88, UR5, RZ ;  /* 0x0000000558ef7c24 */ /* 0x000fe2000f8e02ff */
[-C--:B------:R-:W-:Y:S01]  /*eed0*/  LEA R88, P2, R64, R236.reuse, 0x2 ;  /* 0x000000ec40587211 */ /* 0x080fe200078410ff */
[----:B------:R-:W-:Y:S01]  /*eee0*/  IMAD.MOV.U32 R80, RZ, RZ, R57 ;  /* 0x000000ffff507224 */ /* 0x000fe200078e0039 */
[----:B------:R-:W-:Y:S01]  /*eef0*/  ULDC UR23, c[0x0][0x240] ;  /* 0x0000900000177ab9 */ /* 0x000fe20000000800 */
[----:B------:R1:W-:Y:S01]  /*ef00*/  STL.64 [R1+0x450], R44 ;  /* 0x0004502c01007387 */ /* 0x0003e20000100a00 */
        /* <DEDUP_REMOVED lines=11> */
[----:B-1----:R-:W4:Y:S01]  /*efc0*/  LDL.LU.64 R44, [R1+0x2d00] ;  /* 0x002d0000012c7983 */ /* 0x002f220000300a00 */
[----:B------:R-:W-:Y:S01]  /*efd0*/  IMAD R19, R19, UR32, RZ ;  /* 0x0000002013137c24 */ /* 0x000fe2000f8e02ff */
[----:B------:R-:W-:Y:S01]  /*efe0*/  ULDC UR29, c[0x0][0x240] ;  /* 0x00009000001d7ab9 */ /* 0x000fe20000000800 */
[----:B------:R-:W-:Y:S01]  /*eff0*/  IMAD R18, R18, UR33, RZ ;  /* 0x0000002112127c24 */ /* 0x000fe2000f8e02ff */
[----:B------:R-:W-:Y:S01]  /*f000*/  STL [R1+0x438], R88 ;  /* 0x0004385801007387 */ /* 0x000fe20000100800 */
        /* <DEDUP_REMOVED lines=38> */
[----:B--2---:R-:W-:-:S02]  /*f270*/  LEA R60, P1, R67, R236, 0x2 ;  /* 0x000000ec433c7211 */ /* 0x004fc400078210ff */
[C---:B------:R-:W-:Y:S01]  /*f280*/  LEA R58, P4, R66.reuse, R236, 0x2 ;  /* 0x000000ec423a7211 */ /* 0x040fe200078810ff */
[----:B---3--:R-:W-:Y:S01]  /*f290*/  IMAD.MOV.U32 R69, RZ, RZ, R47 ;  /* 0x000000ffff457224 */ /* 0x008fe200078e002f */
[-C--:B------:R-:W-:Y:S01]  /*f2a0*/  LEA.HI.X.SX32 R61, R67, R0.reuse, 0x2, P1 ;  /* 0x00000000433d7211 */ /* 0x080fe200008f16ff */
[----:B------:R-:W-:Y:S01]  /*f2b0*/  IMAD.MOV.U32 R67, RZ, RZ, R89 ;  /* 0x000000ffff437224 */ /* 0x000fe200078e0059 */
[----:B------:R-:W-:Y:S02]  /*f2c0*/  LEA.HI.X.SX32 R59, R66, R0, 0x2, P4 ;  /* 0x00000000423b7211 */ /* 0x000fe400020f16ff */
[CC--:B----4-:R-:W-:Y:S02]  /*f2d0*/  LEA R46, P6, R63.reuse, R236.reuse, 0x2 ;  /* 0x000000ec3f2e7211 */ /* 0x0d0fe400078c10ff */
[----:B------:R-:W-:Y:S01]  /*f2e0*/  LEA R56, P5, R62, R236, 0x2 ;  /* 0x000000ec3e387211 */ /* 0x000fe200078a10ff */
[----:B------:R-:W-:Y:S01]  /*f2f0*/  IMAD R204, R204, UR8, RZ ;  /* 0x00000008cccc7c24 */ /* 0x000fe2000f8e02ff */
[-C--:B------:R-:W-:Y:S01]  /*f300*/  LEA.HI.X.SX32 R67, R64, R0.reuse, 0x2, P2 ;  /* 0x0000000040437211 */ /* 0x080fe200010f16ff */
[----:B------:R1:W-:Y:S01]  /*f310*/  STL [R1+0x430], R46 ;  /* 0x0004302e01007387 */ /* 0x0003e20000100800 */
[----:B------:R-:W-:Y:S01]  /*f320*/  IMAD.MOV.U32 R68, RZ, RZ, R46 ;  /* 0x000000ffff447224 */ /* 0x000fe200078e002e */
[-C--:B------:R-:W-:Y:S01]  /*f330*/  LEA.HI.X.SX32 R69, R63, R0.reuse, 0x2, P6 ;  /* 0x000000003f457211 */ /* 0x080fe200030f16ff */
[----:B------:R-:W-:Y:S01]  /*f340*/  IMAD R142, R142, UR7, RZ ;  /* 0x000000078e8e7c24 */ /* 0x000fe2000f8e02ff */
[----:B------:R-:W-:Y:S01]  /*f350*/  LEA.HI.X.SX32 R57, R62, R0, 0x2, P5 ;  /* 0x000000003e397211 */ /* 0x000fe200028f16ff */
[----:B------:R-:W-:Y:S01]  /*f360*/  ULDC UR8, c[0x0][0x240] ;  /* 0x0000900000087ab9 */ /* 0x000fe20000000800 */
[----:B------:R-:W-:Y:S01]  /*f370*/  IMAD R205, R205, UR9, RZ ;  /* 0x00000009cdcd7c24 */ /* 0x000fe2000f8e02ff */
[----:B------:R-:W-:Y:S01]  /*f380*/  ULDC UR7, c[0x0][0x240] ;  /* 0x0000900000077ab9 */ /* 0x000fe20000000800 */
[----:B------:R-:W-:Y:S01]  /*f390*/  ULDC UR9, c[0x0][0x240] ;  /* 0x0000900000097ab9 */ /* 0x000fe20000000800 */
[----:B------:R-:W-:Y:S01]  /*f3a0*/  IMAD R95, R95, UR18, RZ ;  /* 0x000000125f5f7c24 */ /* 0x000fe2000f8e02ff */
[----:B-1----:R-:W2:Y:S01]  /*f3b0*/  LDL.LU.64 R46, [R1+0x2cf8] ;  /* 0x002cf800012e7983 */ /* 0x002ea20000300a00 */
[----:B------:R-:W-:Y:S01]  /*f3c0*/  IMAD R6, R90, UR8, RZ ;  /* 0x000000085a067c24 */ /* 0x000fe2000f8e02ff */
[----:B------:R-:W-:Y:S01]  /*f3d0*/  ULDC UR14, c[0x0][0x240] ;  /* 0x00009000000e7ab9 */ /* 0x000fe20000000800 */
[----:B------:R-:W-:Y:S01]  /*f3e0*/  IMAD R203, R203, UR7, RZ ;  /* 0x00000007cbcb7c24 */ /* 0x000fe2000f8e02ff */
[----:B------:R1:W-:Y:S01]  /*f3f0*/  STL.64 [R1+0x448], R60 ;  /* 0x0004483c01007387 */ /* 0x0003e20000100a00 */
[----:B------:R-:W-:Y:S01]  /*f400*/  IMAD R157, R115, UR9, RZ ;  /* 0x00000009739d7c24 */ /* 0x000fe2000f8e02ff */
[----:B------:R-:W-:Y:S01]  /*f410*/  ULDC UR7, c[0x0][0x240] ;  /* 0x0000900000077ab9 */ /* 0x000fe20000000800 */
[----:B------:R-:W-:Y:S01]  /*f420*/  IMAD.MOV.U32 R66, RZ, RZ, R88 ;  /* 0x000000ffff427224 */ /* 0x000fe200078e0058 */
        /* <DEDUP_REMOVED lines=8> */
[----:B-1----:R-:W3:Y:S01]  /*f4b0*/  LDL.LU.64 R60, [R1+0x2cf0] ;  /* 0x002cf000013c7983 */ /* 0x002ee20000300a00 */
[----:B------:R-:W-:Y:S01]  /*f4c0*/  IMAD.MOV.U32 R90, RZ, RZ, R54 ;  /* 0x000000ffff5a7224 */ /* 0x000fe200078e0036 */
[----:B------:R-:W-:Y:S01]  /*f4d0*/  ULDC UR19, c[0x0][0x240] ;  /* 0x0000900000137ab9 */ /* 0x000fe20000000800 */
[----:B------:R-:W-:Y:S01]  /*f4e0*/  IMAD.MOV.U32 R115, RZ, RZ, R49 ;  /* 0x000000ffff737224 */ /* 0x000fe200078e0031 */
[----:B------:R1:W-:Y:S01]  /*f4f0*/  STL.64 [R1+0x440], R58 ;  /* 0x0004403a01007387 */ /* 0x0003e20000100a00 */
[----:B------:R-:W-:Y:S01]  /*f500*/  IMAD.MOV.U32 R88, RZ, RZ, R87 ;  /* 0x000000ffff587224 */ /* 0x000fe200078e0057 */
[----:B------:R-:W-:Y:S01]  /*f510*/  ULDC UR20, c[0x0][0x240] ;  /* 0x0000900000147ab9 */ /* 0x000fe20000000800 */
        /* <DEDUP_REMOVED lines=9> */
[----:B-1----:R-:W4:Y:S01]  /*f5b0*/  LDL.LU.64 R58, [R1+0x2ce8] ;  /* 0x002ce800013a7983 */ /* 0x002f220000300a00 */
[----:B------:R-:W-:Y:S01]  /*f5c0*/  MOV R87, R86 ;  /* 0x0000005600577202 */ /* 0x000fe20000000f00 */
[----:B------:R-:W-:Y:S01]  /*f5d0*/  IMAD.MOV.U32 R89, RZ, RZ, R55 ;  /* 0x000000ffff597224 */ /* 0x000fe200078e0037 */
[----:B------:R-:W-:Y:S01]  /*f5e0*/  ULDC UR23, c[0x0][0x240] ;  /* 0x0000900000177ab9 */ /* 0x000fe20000000800 */
[----:B------:R-:W-:Y:S01]  /*f5f0*/  STL [R1+0x43c], R67 ;  /* 0x00043c4301007387 */ /* 0x000fe20000100800 */
[----:B------:R-:W-:Y:S01]  /*f600*/  IMAD.MOV.U32 R82, RZ, RZ, R53 ;  /* 0x000000ffff527224 */ /* 0x000fe200078e0035 */
[----:B------:R-:W-:Y:S01]  /*f610*/  ULDC UR24, c[0x0][0x240] ;  /* 0x0000900000187ab9 */ /* 0x000fe20000000800 */
[----:B------:R-:W-:Y:S01]  /*f620*/  IMAD R103, R103, UR26, RZ ;  /* 0x0000001a67677c24 */ /* 0x000fe2000f8e02ff */
[----:B------:R1:W-:Y:S01]  /*f630*/  STL [R1+0x434], R69 ;  /* 0x0004344501007387 */ /* 0x0003e20000100800 */
[----:B------:R-:W-:Y:S01]  /*f640*/  IMAD.MOV.U32 R86, RZ, RZ, R85 ;  /* 0x000000ffff567224 */ /* 0x000fe200078e0055 */
[----:B------:R-:W-:Y:S01]  /*f650*/  ULDC UR25, c[0x0][0x240] ;  /* 0x0000900000197ab9 */ /* 0x000fe20000000800 */
[----:B------:R-:W-:Y:S01]  /*f660*/  IMAD R104, R104, UR27, RZ ;  /* 0x0000001b68687c24 */ /* 0x000fe2000f8e02ff */
[----:B------:R1:W-:Y:S01]  /*f670*/  STL.64 [R1+0x428], R56 ;  /* 0x0004283801007387 */ /* 0x0003e20000100a00 */
[----:B------:R-:W-:Y:S01]  /*f680*/  IMAD.MOV.U32 R85, RZ, RZ, R84 ;  /* 0x000000ffff557224 */ /* 0x000fe200078e0054 */
[----:B------:R-:W-:Y:S01]  /*f690*/  ULDC UR26, c[0x0][0x240] ;  /* 0x00009000001a7ab9 */ /* 0x000fe20000000800 */
[----:B------:R-:W-:Y:S01]  /*f6a0*/  IMAD R105, R105, UR28, RZ ;  /* 0x0000001c69697c24 */ /* 0x000fe2000f8e02ff */
[----:B------:R-:W-:Y:S01]  /*f6b0*/  ULDC UR28, c[0x0][0x240] ;  /* 0x00009000001c7ab9 */ /* 0x000fe20000000800 */
[----:B------:R-:W-:Y:S01]  /*f6c0*/  IMAD R106, R106, UR29, RZ ;  /* 0x0000001d6a6a7c24 */ /* 0x000fe2000f8e02ff */
[----:B-1----:R-:W-:Y:S01]  /*f6d0*/  MOV R69, R74 ;  /* 0x0000004a00457202 */ /* 0x002fe20000000f00 */
[----:B------:R-:W-:Y:S01]  /*f6e0*/  IMAD R107, R107, UR30, RZ ;  /* 0x0000001e6b6b7c24 */ /* 0x000fe2000f8e02ff */
[----:B------:R-:W-:Y:S01]  /*f6f0*/  ULDC UR27, c[0x0][0x240] ;  /* 0x00009000001b7ab9 */ /* 0x000fe20000000800 */
[----:B------:R-:W-:Y:S01]  /*f700*/  IMAD R108, R108, UR31, RZ ;  /* 0x0000001f6c6c7c24 */ /* 0x000fe2000f8e02ff */
[----:B------:R-:W-:Y:S01]  /*f710*/  ULDC UR29, c[0x0][0x240] ;  /* 0x00009000001d7ab9 */ /* 0x000fe20000000800 */
[----:B------:R-:W-:Y:S01]  /*f720*/  IMAD R109, R109, UR32, RZ ;  /* 0x000000206d6d7c24 */ /* 0x000fe2000f8e02ff */
[----:B------:R-:W2:Y:S01]  /*f730*/  LDL.LU.64 R56, [R1+0x2ce0] ;  /* 0x002ce00001387983 */ /* 0x000ea20000300a00 */
[----:B------:R-:W-:Y:S01]  /*f740*/  IMAD.MOV.U32 R84, RZ, RZ, R52 ;  /* 0x000000ffff547224 */ /* 0x000fe200078e0034 */
        /* <DEDUP_REMOVED lines=43> */
[----:B---3--:R-:W-:-:S02]  /*fa00*/  LEA R48, P1, R61, R236, 0x2 ;  /* 0x000000ec3d307211 */ /* 0x008fc400078210ff */
[-C--:B------:R-:W-:Y:S02]  /*fa10*/  LEA R54, P4, R60, R236.reuse, 0x2 ;  /* 0x000000ec3c367211 */ /* 0x080fe400078810ff */
[-C--:B----4-:R-:W-:Y:S02]  /*fa20*/  LEA R66, P2, R59, R236.reuse, 0x2 ;  /* 0x000000ec3b427211 */ /* 0x090fe400078410ff */
[-C--:B------:R-:W-:Y:S02]  /*fa30*/  LEA R52, P6, R58, R236.reuse, 0x2 ;  /* 0x000000ec3a347211 */ /* 0x080fe400078c10ff */
[----:B--2---:R-:W-:Y:S01]  /*fa40*/  LEA R62, P5, R57, R236, 0x2 ;  /* 0x000000ec393e7211 */ /* 0x004fe200078a10ff */
[----:B------:R-:W-:Y:S01]  /*fa50*/  IMAD R146, R146, UR6, RZ ;  /* 0x0000000692927c24 */ /* 0x000fe2000f8e02ff */
[-C--:B------:R-:W-:Y:S01]  /*fa60*/  LEA.HI.X.SX32 R49, R61, R0.reuse, 0x2, P1 ;  /* 0x000000003d317211 */ /* 0x080fe200008f16ff */
[----:B------:R-:W-:Y:S01]  /*fa70*/  IMAD R148, R148, UR12, RZ ;  /* 0x0000000c94947c24 */ /* 0x000fe2000f8e02ff */
[----:B------:R-:W-:Y:S01]  /*fa80*/  LEA.HI.X.SX32 R55, R60, R0, 0x2, P4 ;  /* 0x000000003c377211 */ /* 0x000fe200020f16ff */
[----:B------:R-:W-:Y:S01]  /*fa90*/  IMAD.MOV.U32 R61, RZ, RZ, R63 ;  /* 0x000000ffff3d7224 */ /* 0x000fe200078e003f */
[----:B------:R-:W-:Y:S01]  /*faa0*/  LEA R50, P1, R56, R236, 0x2 ;  /* 0x000000ec38327211 */ /* 0x000fe200078210ff */
[----:B------:R1:W-:Y:S01]  /*fab0*/  STL.64 [R1+0x420], R48 ;  /* 0x0004203001007387 */ /* 0x0003e20000100a00 */
[-C--:B------:R-:W-:Y:S01]  /*fac0*/  LEA.HI.X.SX32 R67, R59, R0.reuse, 0x2, P2 ;  /* 0x000000003b437211 */ /* 0x080fe200010f16ff */
[----:B------:R-:W-:Y:S01]  /*fad0*/  IMAD R150, R150, UR14, RZ ;  /* 0x0000000e96967c24 */ /* 0x000fe2000f8e02ff */
[-C--:B------:R-:W-:Y:S01]  /*fae0*/  LEA.HI.X.SX32 R53, R58, R0.reuse, 0x2, P6 ;  /* 0x000000003a357211 */ /* 0x080fe200030f16ff */
[----:B------:R-:W-:Y:S01]  /*faf0*/  IMAD.MOV.U32 R60, RZ, RZ, R62 ;  /* 0x000000ffff3c7224 */ /* 0x000fe200078e003e */
[----:B------:R-:W-:Y:S01]  /*fb00*/  MOV R59, R61 ;  /* 0x0000003d003b7202 */ /* 0x000fe20000000f00 */
[----:B------:R-:W-:Y:S01]  /*fb10*/  IMAD R159, R159, UR18, RZ ;  /* 0x000000129f9f7c24 */ /* 0x000fe2000f8e02ff */
[-C--:B------:R-:W-:Y:S01]  /*fb20*/  LEA.HI.X.SX32 R59, R57, R0.reuse, 0x2, P5 ;  /* 0x00000000393b7211 */ /* 0x080fe200028f16ff */
[----:B------:R-:W-:Y:S01]  /*fb30*/  IMAD R151, R151, UR15, RZ ;  /* 0x0000000f97977c24 */ /* 0x000fe2000f8e02ff */
[----:B------:R-:W-:Y:S01]  /*fb40*/  LEA.HI.X.SX32 R51, R56, R0, 0x2, P1 ;  /* 0x0000000038337211 */ /* 0x000fe200008f16ff */
[----:B------:R-:W-:Y:S01]  /*fb50*/  IMAD R154, R154, UR16, RZ ;  /* 0x000000109a9a7c24 */ /* 0x000fe2000f8e02ff */
[----:B------:R-:W-:Y:S01]  /*fb60*/  ULDC UR54, c[0x0][0x240] ;  /* 0x0000900000367ab9 */ /* 0x000fe20000000800 */
[----:B-1----:R-:W2:Y:S01]  /*fb70*/  LDL.LU.64 R48, [R1+0x2cd8] ;  /* 0x002cd80001307983 */ /* 0x002ea20000300a00 */
[----:B------:R-:W-:Y:S01]  /*fb80*/  IMAD.MOV.U32 R58, RZ, RZ, R60 ;  /* 0x000000ffff3a7224 */ /* 0x000fe200078e003c */
[----:B------:R-:W-:Y:S01]  /*fb90*/  ULDC UR12, c[0x0][0x240] ;  /* 0x00009000000c7ab9 */ /* 0x000fe20000000800 */
[----:B------:R-:W-:Y:S01]  /*fba0*/  IMAD R156, R156, UR17, RZ ;  /* 0x000000119c9c7c24 */ /* 0x000fe2000f8e02ff */
        /* <DEDUP_REMOVED lines=17> */
[----:B------:R-:W-:Y:S01]  /*fcc0*/  IMAD R167, R167, UR26, RZ ;  /* 0x0000001aa7a77c24 */ /* 0x000fe2000f8e02ff */
[----:B------:R-:W-:Y:S01]  /*fcd0*/  ULDC UR16, c[0x0][0x240] ;  /* 0x0000900000107ab9 */ /* 0x000fe20000000800 */
[----:B------:R-:W-:Y:S01]  /*fce0*/  IMAD R168, R168, UR27, RZ ;  /* 0x0000001ba8a87c24 */ /* 0x000fe2000f8e02ff */
[----:B------:R-:W-:Y:S01]  /*fcf0*/  STL.64 [R1+0x410], R66 ;  /* 0x0004104201007387 */ /* 0x000fe20000100a00 */
        /* <DEDUP_REMOVED lines=45> */
[----:B------:R-:W-:Y:S01]  /*ffd0*/  LEA R66, P2, R54, R236, 0x2 ;  /* 0x000000ec36427211 */ /* 0x000fe200078410ff */
[----:B------:R-:W-:Y:S01]  /*ffe0*/  IMAD R186, R186, UR45, RZ ;  /* 0x0000002dbaba7c24 */ /* 0x000fe2000f8e02ff */
[-C--:B------:R-:W-:Y:S01]  /*fff0*/  LEA.HI.X.SX32 R63, R55, R0.reuse, 0x2, P4 ;  /* 0x00000000373f7211 */ /* 0x080fe200020f16ff */
[----:B------:R-:W-:Y:S01]  /*10000*/  IMAD R187, R187, UR46, RZ ;  /* 0x0000002ebbbb7c24 */ /* 0x000fe2000f8e02ff */
[----:B------:R-:W-:Y:S01]  /*10010*/  LEA.HI.X.SX32 R67, R54, R0, 0x2, P2 ;  /* 0x0000000036437211 */ /* 0x000fe200010f16ff */
[----:B------:R-:W-:Y:S01]  /*10020*/  IMAD R192, R192, UR51, RZ ;  /* 0x00000033c0c07c24 */ /* 0x000fe2000f8e02ff */
[----:B------:R-:W-:Y:S01]  /*10030*/  ULDC UR32, c[0x0][0x240] ;  /* 0x0000900000207ab9 */ /* 0x000fe20000000800 */
[----:B------:R1:W-:Y:S01]  /*10040*/  STL.64 [R1+0x3f0], R62 ;  /* 0x0003f03e01007387 */ /* 0x0003e20000100a00 */
[-C--:B--2---:R-:W-:Y:S01]  /*10050*/  LEA R54, P2, R49, R236.reuse, 0x2 ;  /* 0x000000ec31367211 */ /* 0x084fe200078410ff */
        /* <DEDUP_REMOVED lines=9> */
[CC--:B----4-:R-:W-:Y:S01]  /*100f0*/  LEA R60, P6, R53.reuse, R236.reuse, 0x2 ;  /* 0x000000ec353c7211 */ /* 0x0d0fe200078c10ff */
[----:B------:R-:W-:Y:S01]  /*10100*/  IMAD R210, R210, UR13, RZ ;  /* 0x0000000dd2d27c24 */ /* 0x000fe2000f8e02ff */
[----:B------:R-:W-:Y:S01]  /*10110*/  LEA R58, P5, R52, R236, 0x2 ;  /* 0x000000ec343a7211 */ /* 0x000fe200078a10ff */
[----:B------:R-:W-:Y:S01]  /*10120*/  STL.64 [R1+0x3e8], R66 ;  /* 0x0003e84201007387 */ /* 0x000fe20000100a00 */
[-C--:B------:R-:W-:Y:S01]  /*10130*/  LEA.HI.X.SX32 R61, R53, R0.reuse, 0x2, P6 ;  /* 0x00000000353d7211 */ /* 0x080fe200030f16ff */
[----:B------:R-:W-:Y:S01]  /*10140*/  IMAD R70, R70, UR48, RZ ;  /* 0x0000003046467c24 */ /* 0x000fe2000f8e02ff */
[-C--:B------:R-:W-:Y:S01]  /*10150*/  LEA.HI.X.SX32 R59, R52, R0.reuse, 0x2, P5 ;  /* 0x00000000343b7211 */ /* 0x080fe200028f16ff */
[----:B------:R-:W-:Y:S01]  /*10160*/  IMAD R65, R65, UR39, RZ ;  /* 0x0000002741417c24 */ /* 0x000fe2000f8e02ff */
[----:B------:R-:W-:Y:S01]  /*10170*/  LEA.HI.X.SX32 R55, R49, R0, 0x2, P2 ;  /* 0x0000000031377211 */ /* 0x000fe200010f16ff */
        /* <DEDUP_REMOVED lines=11> */
[-C--:B------:R-:W-:Y:S01]  /*10230*/  LEA R56, P1, R51, R236.reuse, 0x2 ;  /* 0x000000ec33387211 */ /* 0x080fe200078210ff */
[----:B------:R-:W-:Y:S01]  /*10240*/  IMAD R73, R73, UR50, RZ ;  /* 0x0000003249497c24 */ /* 0x000fe2000f8e02ff */
[----:B-1----:R-:W-:Y:S01]  /*10250*/  LEA R62, P4, R50, R236, 0x2 ;  /* 0x000000ec323e7211 */ /* 0x002fe200078810ff */
[----:B------:R-:W-:Y:S01]  /*10260*/  IMAD R76, R76, UR52, RZ ;  /* 0x000000344c4c7c24 */ /* 0x000fe2000f8e02ff */
[-C--:B------:R-:W-:Y:S01]  /*10270*/  LEA.HI.X.SX32 R57, R51, R0.reuse, 0x2, P1 ;  /* 0x0000000033397211 */ /* 0x080fe200008f16ff */
[----:B------:R-:W-:Y:S01]  /*10280*/  IMAD R78, R78, UR53, RZ ;  /* 0x000000354e4e7c24 */ /* 0x000fe2000f8e02ff */
[----:B------:R-:W-:Y:S01]  /*10290*/  LEA.HI.X.SX32 R63, R50, R0, 0x2, P4 ;  /* 0x00000000323f7211 */ /* 0x000fe200020f16ff */
[----:B------:R1:W-:Y:S01]  /*102a0*/  STL.64 [R1+0x3d8], R58 ;  /* 0x0003d83a01007387 */ /* 0x0003e20000100a00 */
[CC--:B--2---:R-:W-:Y:S01]  /*102b0*/  LEA R60, P6, R48.reuse, R236.reuse, 0x2 ;  /* 0x000000ec303c7211 */ /* 0x0c4fe200078c10ff */
[----:B------:R-:W-:Y:S01]  /*102c0*/  IMAD R75, R75, UR51, RZ ;  /* 0x000000334b4b7c24 */ /* 0x000fe2000f8e02ff */
[----:B------:R-:W-:Y:S01]  /*102d0*/  ULDC UR36, c[0x0][0x240] ;  /* 0x0000900000247ab9 */ /* 0x000fe20000000800 */
[----:B------:R2:W-:Y:S01]  /*102e0*/  STL.64 [R1+0x3d0], R56 ;  /* 0x0003d03801007387 */ /* 0x0005e20000100a00 */
[----:B------:R-:W-:Y:S01]  /*102f0*/  LEA R52, P4, R45, R236, 0x2 ;  /* 0x000000ec2d347211 */ /* 0x000fe200078810ff */
[----:B------:R-:W-:Y:S01]  /*10300*/  IMAD R219, R219, UR22, RZ ;  /* 0x00000016dbdb7c24 */ /* 0x000fe2000f8e02ff */
[----:B------:R-:W-:Y:S01]  /*10310*/  ULDC UR38, c[0x0][0x240] ;  /* 0x0000900000267ab9 */ /* 0x000fe20000000800 */
[----:B------:R-:W-:Y:S01]  /*10320*/  STL.64 [R1+0x3c8], R62 ;  /* 0x0003c83e01007387 */ /* 0x000fe20000100a00 */
[----:B------:R-:W-:Y:S01]  /*10330*/  LEA.HI.X.SX32 R61, R48, R0, 0x2, P6 ;  /* 0x00000000303d7211 */ /* 0x000fe200030f16ff */
[----:B------:R-:W-:Y:S01]  /*10340*/  IMAD R216, R216, UR19, RZ ;  /* 0x00000013d8d87c24 */ /* 0x000fe2000f8e02ff */
[----:B------:R-:W-:Y:S01]  /*10350*/  ULDC UR42, c[0x0][0x240] ;  /* 0x00009000002a7ab9 */ /* 0x000fe20000000800 */
[-C--:B-1----:R-:W-:Y:S01]  /*10360*/  LEA R58, P5, R47, R236.reuse, 0x2 ;  /* 0x000000ec2f3a7211 */ /* 0x082fe200078a10ff */
[----:B------:R1:W-:Y:S01]  /*10370*/  STL.64 [R1+0x3c0], R54 ;  /* 0x0003c03601007387 */ /* 0x0003e20000100a00 */
[----:B------:R-:W-:Y:S01]  /*10380*/  IMAD R217, R217, UR20, RZ ;  /* 0x00000014d9d97c24 */ /* 0x000fe2000f8e02ff */
[----:B------:R-:W-:Y:S01]  /*10390*/  ULDC UR40, c[0x0][0x240] ;  /* 0x0000900000287ab9 */ /* 0x000fe20000000800 */
[-C--:B--2---:R-:W-:Y:S01]  /*103a0*/  LEA R56, P1, R46, R236.reuse, 0x2 ;  /* 0x000000ec2e387211 */ /* 0x084fe200078210ff */
[----:B------:R-:W-:Y:S01]  /*103b0*/  IMAD R218, R218, UR21, RZ ;  /* 0x00000015dada7c24 */ /* 0x000fe2000f8e02ff */
[----:B------:R-:W-:Y:S01]  /*103c0*/  LEA R50, P6, R43, R236, 0x2 ;  /* 0x000000ec2b327211 */ /* 0x000fe200078c10ff */
[----:B------:R-:W-:Y:S01]  /*103d0*/  IMAD R220, R220, UR23, RZ ;  /* 0x00000017dcdc7c24 */ /* 0x000fe2000f8e02ff */
[----:B------:R-:W-:Y:S01]  /*103e0*/  LEA.HI.X.SX32 R59, R47, R0, 0x2, P5 ;  /* 0x000000002f3b7211 */ /* 0x000fe200028f16ff */
[----:B------:R-:W-:Y:S01]  /*103f0*/  IMAD R224, R224, UR27, RZ ;  /* 0x0000001be0e07c24 */ /* 0x000fe2000f8e02ff */
[-C--:B------:R-:W-:Y:S01]  /*10400*/  LEA R48, P5, R42, R236.reuse, 0x2 ;  /* 0x000000ec2a307211 */ /* 0x080fe200078a10ff */
[----:B------:R-:W-:Y:S01]  /*10410*/  IMAD R221, R221, UR24, RZ ;  /* 0x00000018dddd7c24 */ /* 0x000fe2000f8e02ff */
[----:B------:R-:W-:Y:S01]  /*10420*/  ULDC UR41, c[0x0][0x240] ;  /* 0x0000900000297ab9 */ /* 0x000fe20000000800 */
[----:B-1----:R-:W-:Y:S01]  /*10430*/  LEA R54, P2, R44, R236, 0x2 ;  /* 0x000000ec2c367211 */ /* 0x002fe200078410ff */
[----:B------:R-:W-:Y:S01]  /*10440*/  IMAD R222, R222, UR25, RZ ;  /* 0x00000019dede7c24 */ /* 0x000fe2000f8e02ff */
[----:B------:R-:W-:Y:S01]  /*10450*/  LEA.HI.X.SX32 R57, R46, R0, 0x2, P1 ;  /* 0x000000002e397211 */ /* 0x000fe200008f16ff */
[----:B------:R-:W-:Y:S01]  /*10460*/  IMAD R223, R223, UR26, RZ ;  /* 0x0000001adfdf7c24 */ /* 0x000fe2000f8e02ff */
[----:B------:R-:W-:Y:S01]  /*10470*/  LEA R46, P1, R41, R236, 0x2 ;  /* 0x000000ec292e7211 */ /* 0x000fe200078210ff */
[----:B------:R-:W-:Y:S01]  /*10480*/  IMAD R225, R225, UR28, RZ ;  /* 0x0000001ce1e17c24 */ /* 0x000fe2000f8e02ff */
[-C--:B------:R-:W-:Y:S01]  /*10490*/  LEA.HI.X.SX32 R53, R45, R0.reuse, 0x2, P4 ;  /* 0x000000002d357211 */ /* 0x080fe200020f16ff */
[----:B------:R-:W-:Y:S01]  /*104a0*/  STL.64 [R1+0x3b8], R60 ;  /* 0x0003b83c01007387 */ /* 0x000fe20000100a00 */
[-C--:B------:R-:W-:Y:S01]  /*104b0*/  LEA.HI.X.SX32 R55, R44, R0.reuse, 0x2, P2 ;  /* 0x000000002c377211 */ /* 0x080fe200010f16ff */
[----:B------:R-:W-:Y:S01]  /*104c0*/  IMAD R229, R229, UR32, RZ ;  /* 0x00000020e5e57c24 */ /* 0x000fe2000f8e02ff */
[-C--:B------:R-:W-:Y:S01]  /*104d0*/  LEA.HI.X.SX32 R51, R43, R0.reuse, 0x2, P6 ;  /* 0x000000002b337211 */ /* 0x080fe200030f16ff */
[----:B------:R-:W-:Y:S01]  /*104e0*/  STL.64 [R1+0x3b0], R58 ;  /* 0x0003b03a01007387 */ /* 0x000fe20000100a00 */
[-C--:B------:R-:W-:Y:S01]  /*104f0*/  LEA.HI.X.SX32 R49, R42, R0.reuse, 0x2, P5 ;  /* 0x000000002a317211 */ /* 0x080fe200028f16ff */
[----:B------:R-:W-:Y:S01]  /*10500*/  IMAD R226, R226, UR29, RZ ;  /* 0x0000001de2e27c24 */ /* 0x000fe2000f8e02ff */
[----:B------:R-:W-:Y:S01]  /*10510*/  LEA.HI.X.SX32 R47, R41, R0, 0x2, P1 ;  /* 0x00000000292f7211 */ /* 0x000fe200008f16ff */
[----:B------:R-:W-:Y:S01]  /*10520*/  STL.64 [R1+0x3a8], R56 ;  /* 0x0003a83801007387 */ /* 0x000fe20000100a00 */
[-C--:B------:R-:W-:Y:S01]  /*10530*/  LEA R44, P2, R39, R236.reuse, 0x2 ;  /* 0x000000ec272c7211 */ /* 0x080fe200078410ff */
[----:B------:R-:W-:Y:S01]  /*10540*/  IMAD R227, R227, UR30, RZ ;  /* 0x0000001ee3e37c24 */ /* 0x000fe2000f8e02ff */
[----:B------:R-:W-:Y:S01]  /*10550*/  ULDC UR43, c[0x0][0x240] ;  /* 0x00009000002b7ab9 */ /* 0x000fe20000000800 */
[----:B------:R1:W-:Y:S01]  /*10560*/  STL.64 [R1+0x3a0], R52 ;  /* 0x0003a03401007387 */ /* 0x0003e20000100a00 */
[----:B------:R-:W-:Y:S01]  /*10570*/  IMAD R228, R228, UR31, RZ ;  /* 0x0000001fe4e47c24 */ /* 0x000fe2000f8e02ff */
[----:B------:R-:W-:Y:S01]  /*10580*/  ULDC UR47, c[0x0][0x240] ;  /* 0x00009000002f7ab9 */ /* 0x000fe20000000800 */
[----:B------:R-:W-:Y:S01]  /*10590*/  ULDC UR44, c[0x0][0x240] ;  /* 0x00009000002c7ab9 */ /* 0x000fe20000000800 */
[----:B------:R-:W-:Y:S01]  /*105a0*/  STL.64 [R1+0x398], R54 ;  /* 0x0003983601007387 */ /* 0x000fe20000100a00 */
[----:B------:R-:W-:Y:S01]  /*105b0*/  ULDC UR45, c[0x0][0x240] ;  /* 0x00009000002d7ab9 */ /* 0x000fe20000000800 */
[----:B------:R-:W-:Y:S01]  /*105c0*/  ULDC UR46, c[0x0][0x240] ;  /* 0x00009000002e7ab9 */ /* 0x000fe20000000800 */
[----:B------:R-:W-:Y:S01]  /*105d0*/  ULDC UR6, c[0x0][0x230] ;  /* 0x00008c0000067ab9 */ /* 0x000fe20000000800 */
[----:B------:R2:W-:Y:S01]  /*105e0*/  STL.64 [R1+0x390], R50 ;  /* 0x0003903201007387 */ /* 0x0005e20000100a00 */
[----:B------:R-:W3:Y:S01]  /*105f0*/  S2UR UR4, SR_CgaCtaId ;  /* 0x00000000000479c3 */ /* 0x000ee20000008800 */
[----:B------:R-:W-:Y:S01]  /*10600*/  ULDC UR10, c[0x0][0x240] ;  /* 0x00009000000a7ab9 */ /* 0x000fe20000000800 */
[----:B-1----:R-:W-:Y:S01]  /*10610*/  LEA R52, P4, R40, R236, 0x2 ;  /* 0x000000ec28347211 */ /* 0x002fe200078810ff */
[----:B------:R1:W-:Y:S01]  /*10620*/  STL.64 [R1+0x388], R48 ;  /* 0x0003883001007387 */ /* 0x0003e20000100a00 */
[----:B------:R-:W-:-:S02]  /*10630*/  LEA.HI.X.SX32 R45, R39, R0, 0x2, P2 ;  /* 0x00000000272d7211 */ /* 0x000fc400010f16ff */
[----:B------:R-:W-:Y:S01]  /*10640*/  LEA.HI.X.SX32 R53, R40, R0, 0x2, P4 ;  /* 0x0000000028357211 */ /* 0x000fe200020f16ff */
[----:B------:R4:W-:Y:S01]  /*10650*/  STL.64 [R1+0x380], R46 ;  /* 0x0003802e01007387 */ /* 0x0009e20000100a00 */
[CC--:B--2---:R-:W-:Y:S02]  /*10660*/  LEA R50, P6, R38.reuse, R236.reuse, 0x2 ;  /* 0x000000ec26327211 */ /* 0x0c4fe400078c10ff */
[-C--:B------:R-:W-:Y:S02]  /*10670*/  LEA R42, P4, R35, R236.reuse, 0x2 ;  /* 0x000000ec232a7211 */ /* 0x080fe400078810ff */
[----:B-1----:R-:W-:Y:S02]  /*10680*/  LEA R48, P5, R37, R236, 0x2 ;  /* 0x000000ec25307211 */ /* 0x002fe400078a10ff */
[----:B------:R-:W-:Y:S02]  /*10690*/  LEA.HI.X.SX32 R51, R38, R0, 0x2, P6 ;  /* 0x0000000026337211 */ /* 0x000fe400030f16ff */
[----:B----4-:R-:W-:-:S02]  /*106a0*/  LEA R46, P1, R36, R236, 0x2 ;  /* 0x000000ec242e7211 */ /* 0x010fc400078210ff */
[-C--:B------:R-:W-:Y:S01]  /*106b0*/  LEA.HI.X.SX32 R49, R37, R0.reuse, 0x2, P5 ;  /* 0x0000000025317211 */ /* 0x080fe200028f16ff */
[----:B------:R-:W-:Y:S01]  /*106c0*/  STL.64 [R1+0x378], R52 ;  /* 0x0003783401007387 */ /* 0x000fe20000100a00 */
[-C--:B------:R-:W-:Y:S02]  /*106d0*/  LEA.HI.X.SX32 R47, R36, R0.reuse, 0x2, P1 ;  /* 0x00000000242f7211 */ /* 0x080fe400008f16ff */
[----:B------:R-:W-:Y:S01]  /*106e0*/  LEA.HI.X.SX32 R43, R35, R0, 0x2, P4 ;  /* 0x00000000232b7211 */ /* 0x000fe200020f16ff */
[----:B------:R1:W-:Y:S01]  /*106f0*/  STL.64 [R1+0x370], R44 ;  /* 0x0003702c01007387 */ /* 0x0003e20000100a00 */
[----:B------:R-:W-:-:S03]  /*10700*/  LEA R40, P6, R33, R236, 0x2 ;  /* 0x000000ec21287211 */ /* 0x000fc600078c10ff */
[----:B------:R-:W-:Y:S01]  /*10710*/  STL.64 [R1+0x368], R50 ;  /* 0x0003683201007387 */ /* 0x000fe20000100a00 */
[----:B------:R-:W-:-:S03]  /*10720*/  LEA R38, P5, R32, R236, 0x2 ;  /* 0x000000ec20267211 */ /* 0x000fc600078a10ff */
[----:B------:R-:W-:Y:S01]  /*10730*/  STL.64 [R1+0x360], R48 ;  /* 0x0003603001007387 */ /* 0x000fe20000100a00 */
[-C--:B------:R-:W-:Y:S02]  /*10740*/  LEA R36, P1, R31, R236.reuse, 0x2 ;  /* 0x000000ec1f247211 */ /* 0x080fe400078210ff */
[C---:B-1----:R-:W-:Y:S01]  /*10750*/  LEA R44, P2, R34.reuse, R236, 0x2 ;  /* 0x000000ec222c7211 */ /* 0x042fe200078410ff */
[----:B------:R-:W-:Y:S01]  /*10760*/  STL.64 [R1+0x358], R46 ;  /* 0x0003582e01007387 */ /* 0x000fe20000100a00 */
[-C--:B------:R-:W-:Y:S02]  /*10770*/  LEA.HI.X.SX32 R41, R33, R0.reuse, 0x2, P6 ;  /* 0x0000000021297211 */ /* 0x080fe400030f16ff */
[----:B------:R-:W-:Y:S01]  /*10780*/  LEA.HI.X.SX32 R45, R34, R0, 0x2, P2 ;  /* 0x00000000222d7211 */ /* 0x000fe200010f16ff */
[----:B------:R1:W-:Y:S01]  /*10790*/  STL.64 [R1+0x350], R42 ;  /* 0x0003502a01007387 */ /* 0x0003e20000100a00 */
[----:B------:R-:W-:Y:S02]  /*107a0*/  LEA R34, P2, R29, R236, 0x2 ;  /* 0x000000ec1d227211 */ /* 0x000fe400078410ff */
[----:B------:R-:W-:-:S02]  /*107b0*/  LEA.HI.X.SX32 R39, R32, R0, 0x2, P5 ;  /* 0x0000000020277211 */ /* 0x000fc400028f16ff */
[-C--:B------:R-:W-:Y:S01]  /*107c0*/  LEA.HI.X.SX32 R37, R31, R0.reuse, 0x2, P1 ;  /* 0x000000001f257211 */ /* 0x080fe200008f16ff */
[----:B------:R-:W-:Y:S01]  /*107d0*/  STL.64 [R1+0x348], R44 ;  /* 0x0003482c01007387 */ /* 0x000fe20000100a00 */
[----:B------:R-:W-:Y:S02]  /*107e0*/  LEA.HI.X.SX32 R35, R29, R0, 0x2, P2 ;  /* 0x000000001d237211 */ /* 0x000fe400010f16ff */
[C---:B-1----:R-:W-:Y:S01]  /*107f0*/  LEA R42, P4, R30.reuse, R236, 0x2 ;  /* 0x000000ec1e2a7211 */ /* 0x042fe200078810ff */
[----:B------:R1:W-:Y:S03]  /*10800*/  STL.64 [R1+0x340], R40 ;  /* 0x0003402801007387 */ /* 0x0003e60000100a00 */
[----:B------:R-:W-:Y:S01]  /*10810*/  LEA.HI.X.SX32 R43, R30, R0, 0x2, P4 ;  /* 0x000000001e2b7211 */ /* 0x000fe200020f16ff */
[----:B------:R2:W-:Y:S01]  /*10820*/  STL.64 [R1+0x338], R38 ;  /* 0x0003382601007387 */ /* 0x0005e20000100a00 */
[----:B------:R-:W-:-:S03]  /*10830*/  LEA R32, P4, R25, R236, 0x2 ;  /* 0x000000ec19207211 */ /* 0x000fc600078810ff */
[----:B------:R4:W-:Y:S01]  /*10840*/  STL.64 [R1+0x330], R36 ;  /* 0x0003302401007387 */ /* 0x0009e20000100a00 */
[----:B-1----:R-:W-:-:S03]  /*10850*/  LEA R40, P6, R28, R236, 0x2 ;  /* 0x000000ec1c287211 */ /* 0x002fc600078c10ff */
[----:B------:R-:W-:Y:S01]  /*10860*/  STL.64 [R1+0x328], R42 ;  /* 0x0003282a01007387 */ /* 0x000fe20000100a00 */
[----:B--2---:R-:W-:-:S03]  /*10870*/  LEA R38, P5, R27, R236, 0x2 ;  /* 0x000000ec1b267211 */ /* 0x004fc600078a10ff */
[----:B------:R1:W-:Y:S01]  /*10880*/  STL.64 [R1+0x320], R34 ;  /* 0x0003202201007387 */ /* 0x0003e20000100a00 */
[----:B------:R-:W-:Y:S02]  /*10890*/  LEA.HI.X.SX32 R41, R28, R0, 0x2, P6 ;  /* 0x000000001c297211 */ /* 0x000fe400030f16ff */
[-C--:B----4-:R-:W-:Y:S02]  /*108a0*/  LEA R36, P1, R26, R236.reuse, 0x2 ;  /* 0x000000ec1a247211 */ /* 0x090fe400078210ff */
[----:B------:R-:W-:Y:S02]  /*108b0*/  LEA R30, P6, R23, R236, 0x2 ;  /* 0x000000ec171e7211 */ /* 0x000fe400078c10ff */
[----:B------:R-:W-:Y:S02]  /*108c0*/  LEA.HI.X.SX32 R39, R27, R0, 0x2, P5 ;  /* 0x000000001b277211 */ /* 0x000fe400028f16ff */
[-C--:B------:R-:W-:Y:S02]  /*108d0*/  LEA R28, P5, R22, R236.reuse, 0x2 ;  /* 0x000000ec161c7211 */ /* 0x080fe400078a10ff */
[----:B-1----:R-:W-:-:S02]  /*108e0*/  LEA R34, P2, R24, R236, 0x2 ;  /* 0x000000ec18227211 */ /* 0x002fc400078410ff */
[----:B------:R-:W-:Y:S02]  /*108f0*/  LEA.HI.X.SX32 R37, R26, R0, 0x2, P1 ;  /* 0x000000001a257211 */ /* 0x000fe400008f16ff */
[----:B------:R-:W-:Y:S02]  /*10900*/  LEA R26, P1, R21, R236, 0x2 ;  /* 0x000000ec151a7211 */ /* 0x000fe400078210ff */
[-C--:B------:R-:W-:Y:S01]  /*10910*/  LEA.HI.X.SX32 R33, R25, R0.reuse, 0x2, P4 ;  /* 0x0000000019217211 */ /* 0x080fe200020f16ff */
[----:B------:R-:W-:Y:S01]  /*10920*/  STL.64 [R1+0x318], R40 ;  /* 0x0003182801007387 */ /* 0x000fe20000100a00 */
[-C--:B------:R-:W-:Y:S02]  /*10930*/  LEA.HI.X.SX32 R35, R24, R0.reuse, 0x2, P2 ;  /* 0x0000000018237211 */ /* 0x080fe400010f16ff */
[-C--:B------:R-:W-:Y:S01]  /*10940*/  LEA.HI.X.SX32 R31, R23, R0.reuse, 0x2, P6 ;  /* 0x00000000171f7211 */ /* 0x080fe200030f16ff */
[----:B------:R-:W-:Y:S01]  /*10950*/  STL.64 [R1+0x310], R38 ;  /* 0x0003102601007387 */ /* 0x000fe20000100a00 */
[----:B------:R-:W-:-:S02]  /*10960*/  LEA.HI.X.SX32 R29, R22, R0, 0x2, P5 ;  /* 0x00000000161d7211 */ /* 0x000fc400028f16ff */
[----:B------:R-:W-:Y:S01]  /*10970*/  LEA.HI.X.SX32 R27, R21, R0, 0x2, P1 ;  /* 0x00000000151b7211 */ /* 0x000fe200008f16ff */
[----:B------:R-:W-:Y:S01]  /*10980*/  STL.64 [R1+0x308], R36 ;  /* 0x0003082401007387 */ /* 0x000fe20000100a00 */
[----:B------:R-:W-:-:S03]  /*10990*/  LEA R24, P2, R19, R236, 0x2 ;  /* 0x000000ec13187211 */ /* 0x000fc600078410ff */
[----:B------:R1:W-:Y:S04]  /*109a0*/  STL.64 [R1+0x300], R32 ;  /* 0x0003002001007387 */ /* 0x0003e80000100a00 */
[----:B------:R-:W-:Y:S04]  /*109b0*/  STL.64 [R1+0x2f8], R34 ;  /* 0x0002f82201007387 */ /* 0x000fe80000100a00 */
[----:B------:R2:W-:Y:S01]  /*109c0*/  STL.64 [R1+0x2f0], R30 ;  /* 0x0002f01e01007387 */ /* 0x0005e20000100a00 */
[----:B-1----:R-:W-:-:S03]  /*109d0*/  LEA R32, P4, R20, R236, 0x2 ;  /* 0x000000ec14207211 */ /* 0x002fc600078810ff */
[----:B------:R1:W-:Y:S01]  /*109e0*/  STL.64 [R1+0x2e8], R28 ;  /* 0x0002e81c01007387 */ /* 0x0003e20000100a00 */
[-C--:B------:R-:W-:Y:S02]  /*109f0*/  LEA.HI.X.SX32 R25, R19, R0.reuse, 0x2, P2 ;  /* 0x0000000013197211 */ /* 0x080fe400010f16ff */
[----:B------:R-:W-:Y:S01]  /*10a00*/  LEA.HI.X.SX32 R33, R20, R0, 0x2, P4 ;  /* 0x0000000014217211 */ /* 0x000fe200020f16ff */
[----:B------:R4:W-:Y:S01]  /*10a10*/  STL.64 [R1+0x2e0], R26 ;  /* 0x0002e01a01007387 */ /* 0x0009e20000100a00 */
[CC--:B--2---:R-:W-:Y:S02]  /*10a20*/  LEA R30, P6, R18.reuse, R236.reuse, 0x2 ;  /* 0x000000ec121e7211 */ /* 0x0c4fe400078c10ff */
[-C--:B------:R-:W-:Y:S02]  /*10a30*/  LEA R22, P4, R15, R236.reuse, 0x2 ;  /* 0x000000ec0f167211 */ /* 0x080fe400078810ff */
[----:B-1----:R-:W-:Y:S02]  /*10a40*/  LEA R28, P5, R17, R236, 0x2 ;  /* 0x000000ec111c7211 */ /* 0x002fe400078a10ff */
[----:B------:R-:W-:-:S02]  /*10a50*/  LEA.HI.X.SX32 R31, R18, R0, 0x2, P6 ;  /* 0x00000000121f7211 */ /* 0x000fc400030f16ff */
[C---:B----4-:R-:W-:Y:S02]  /*10a60*/  LEA R26, P1, R16.reuse, R236, 0x2 ;  /* 0x000000ec101a7211 */ /* 0x050fe400078210ff */
        /* <DEDUP_REMOVED lines=33> */
[-C--:B------:R-:W-:Y:S02]  /*10c80*/  LEA.HI.X.SX32 R19, R7, R0.reuse, 0x2, P5 ;  /* 0x0000000007137211 */ /* 0x080fe400028f16ff */
[----:B------:R-:W-:Y:S02]  /*10c90*/  LEA.HI.X.SX32 R17, R5, R0, 0x2, P1 ;  /* 0x0000000005117211 */ /* 0x000fe400008f16ff */
[----:B-1----:R-:W-:-:S02]  /*10ca0*/  LEA R14, P2, R3, R236, 0x2 ;  /* 0x000000ec030e7211 */ /* 0x002fc400078410ff */
[----:B------:R-:W-:Y:S02]  /*10cb0*/  LEA R10, P5, R116, R236, 0x2 ;  /* 0x000000ec740a7211 */ /* 0x000fe400078a10ff */
[-C--:B------:R-:W-:Y:S01]  /*10cc0*/  LEA.HI.X.SX32 R13, R4, R0.reuse, 0x2, P4 ;  /* 0x00000000040d7211 */ /* 0x080fe200020f16ff */
[----:B------:R-:W-:Y:S01]  /*10cd0*/  STL.64 [R1+0x278], R20 ;  /* 0x0002781401007387 */ /* 0x000fe20000100a00 */
[-C--:B------:R-:W-:Y:S02]  /*10ce0*/  LEA.HI.X.SX32 R15, R3, R0.reuse, 0x2, P2 ;  /* 0x00000000030f7211 */ /* 0x080fe400010f16ff */
[-C--:B------:R-:W-:Y:S01]  /*10cf0*/  LEA.HI.X.SX32 R9, R2, R0.reuse, 0x2, P6 ;  /* 0x0000000002097211 */ /* 0x080fe200030f16ff */
[----:B------:R-:W-:Y:S01]  /*10d00*/  STL.64 [R1+0x270], R18 ;  /* 0x0002701201007387 */ /* 0x000fe20000100a00 */
[----:B------:R-:W-:-:S03]  /*10d10*/  LEA.HI.X.SX32 R11, R116, R0, 0x2, P5 ;  /* 0x00000000740b7211 */ /* 0x000fc600028f16ff */
[----:B------:R1:W-:Y:S04]  /*10d20*/  STL.64 [R1+0x268], R16 ;  /* 0x0002681001007387 */ /* 0x0003e80000100a00 */
[----:B------:R2:W-:Y:S04]  /*10d30*/  STL.64 [R1+0x260], R12 ;  /* 0x0002600c01007387 */ /* 0x0005e80000100a00 */
[----:B------:R4:W-:Y:S01]  /*10d40*/  STL.64 [R1+0x258], R14 ;  /* 0x0002580e01007387 */ /* 0x0009e20000100a00 */
[----:B-1----:R-:W-:-:S03]  /*10d50*/  LEA R16, P1, R68, R236, 0x2 ;  /* 0x000000ec44107211 */ /* 0x002fc600078210ff */
[----:B------:R1:W-:Y:S01]  /*10d60*/  STL.64 [R1+0x250], R8 ;  /* 0x0002500801007387 */ /* 0x0003e20000100a00 */
[----:B--2---:R-:W-:-:S03]  /*10d70*/  LEA R12, P4, R69, R236, 0x2 ;  /* 0x000000ec450c7211 */ /* 0x004fc600078810ff */
[----:B------:R2:W-:Y:S01]  /*10d80*/  STL.64 [R1+0x248], R10 ;  /* 0x0002480a01007387 */ /* 0x0005e20000100a00 */
[----:B------:R-:W-:Y:S02]  /*10d90*/  LEA.HI.X.SX32 R17, R68, R0, 0x2, P1 ;  /* 0x0000000044117211 */ /* 0x000fe400008f16ff */
[----:B----4-:R-:W-:Y:S02]  /*10da0*/  LEA R14, P2, R71, R236, 0x2 ;  /* 0x000000ec470e7211 */ /* 0x010fe400078410ff */
[----:B------:R-:W-:Y:S02]  /*10db0*/  LEA.HI.X.SX32 R13, R69, R0, 0x2, P4 ;  /* 0x00000000450d7211 */ /* 0x000fe400020f16ff */
[CC--:B-1----:R-:W-:Y:S02]  /*10dc0*/  LEA R8, P6, R74.reuse, R236.reuse, 0x2 ;  /* 0x000000ec4a087211 */ /* 0x0c2fe400078c10ff */
[----:B--2---:R-:W-:Y:S02]  /*10dd0*/  LEA R10, P5, R77, R236, 0x2 ;  /* 0x000000ec4d0a7211 */ /* 0x004fe400078a10ff */
[----:B------:R-:W-:-:S02]  /*10de0*/  LEA.HI.X.SX32 R9, R74, R0, 0x2, P6 ;  /* 0x000000004a097211 */ /* 0x000fc400030f16ff */
[C---:B------:R-:W-:Y:S02]  /*10df0*/  LEA R4, P1, R80.reuse, R236, 0x2 ;  /* 0x000000ec50047211 */ /* 0x040fe400078210ff */
[-C--:B------:R-:W-:Y:S01]  /*10e00*/  LEA.HI.X.SX32 R15, R71, R0.reuse, 0x2, P2 ;  /* 0x00000000470f7211 */ /* 0x080fe200010f16ff */
[----:B------:R1:W-:Y:S01]  /*10e10*/  STL.64 [R1+0x238], R12 ;  /* 0x0002380c01007387 */ /* 0x0003e20000100a00 */
[----:B------:R-:W-:Y:S02]  /*10e20*/  LEA.HI.X.SX32 R11, R77, R0, 0x2, P5 ;  /* 0x000000004d0b7211 */ /* 0x000fe400028f16ff */
[----:B------:R-:W-:Y:S01]  /*10e30*/  LEA R2, P2, R115, R236, 0x2 ;  /* 0x000000ec73027211 */ /* 0x000fe200078410ff */
[----:B------:R-:W-:Y:S01]  /*10e40*/  STL.64 [R1+0x240], R16 ;  /* 0x0002401001007387 */ /* 0x000fe20000100a00 */
[----:B------:R-:W-:-:S03]  /*10e50*/  LEA.HI.X.SX32 R5, R80, R0, 0x2, P1 ;  /* 0x0000000050057211 */ /* 0x000fc600008f16ff */
[----:B------:R2:W-:Y:S01]  /*10e60*/  STL.64 [R1+0x228], R8 ;  /* 0x0002280801007387 */ /* 0x0005e20000100a00 */
[----:B-1----:R-:W-:-:S03]  /*10e70*/  LEA R12, P4, R83, R236, 0x2 ;  /* 0x000000ec530c7211 */ /* 0x002fc600078810ff */
[----:B------:R-:W-:Y:S01]  /*10e80*/  STL.64 [R1+0x230], R14 ;  /* 0x0002300e01007387 */ /* 0x000fe20000100a00 */
[-C--:B------:R-:W-:Y:S02]  /*10e90*/  LEA.HI.X.SX32 R3, R115, R0.reuse, 0x2, P2 ;  /* 0x0000000073037211 */ /* 0x080fe400010f16ff */
[----:B------:R-:W-:Y:S01]  /*10ea0*/  LEA.HI.X.SX32 R13, R83, R0, 0x2, P4 ;  /* 0x00000000530d7211 */ /* 0x000fe200020f16ff */
[----:B------:R1:W-:Y:S01]  /*10eb0*/  STL.64 [R1+0x220], R10 ;  /* 0x0002200a01007387 */ /* 0x0003e20000100a00 */
[----:B--2---:R-:W-:-:S03]  /*10ec0*/  LEA R8, P6, R90, R236, 0x2 ;  /* 0x000000ec5a087211 */ /* 0x004fc600078c10ff */
[----:B------:R2:W-:Y:S01]  /*10ed0*/  STL.64 [R1+0x218], R4 ;  /* 0x0002180401007387 */ /* 0x0005e20000100a00 */
[----:B------:R-:W-:Y:S02]  /*10ee0*/  LEA.HI.X.SX32 R9, R90, R0, 0x2, P6 ;  /* 0x000000005a097211 */ /* 0x000fe400030f16ff */
[CC--:B-1----:R-:W-:Y:S01]  /*10ef0*/  LEA R10, P5, R89.reuse, R236.reuse, 0x2 ;  /* 0x000000ec590a7211 */ /* 0x0c2fe200078a10ff */
[----:B------:R1:W-:Y:S01]  /*10f00*/  STL.64 [R1+0x210], R12 ;  /* 0x0002100c01007387 */ /* 0x0003e20000100a00 */
[C---:B--2---:R-:W-:Y:S02]  /*10f10*/  LEA R4, P1, R88.reuse, R236, 0x2 ;  /* 0x000000ec58047211 */ /* 0x044fe400078210ff */
[-C--:B------:R-:W-:Y:S01]  /*10f20*/  LEA.HI.X.SX32 R11, R89, R0.reuse, 0x2, P5 ;  /* 0x00000000590b7211 */ /* 0x080fe200028f16ff */
[----:B------:R2:W-:Y:S01]  /*10f30*/  STL.64 [R1+0x208], R2 ;  /* 0x0002080201007387 */ /* 0x0005e20000100a00 */
[----:B------:R-:W-:-:S03]  /*10f40*/  LEA.HI.X.SX32 R5, R88, R0, 0x2, P1 ;  /* 0x0000000058057211 */ /* 0x000fc600008f16ff */
[----:B------:R4:W-:Y:S01]  /*10f50*/  STL.64 [R1+0x200], R8 ;  /* 0x0002000801007387 */ /* 0x0009e20000100a00 */
[----:B-1----:R-:W-:-:S03]  /*10f60*/  LEA R12, P4, R87, R236, 0x2 ;  /* 0x000000ec570c7211 */ /* 0x002fc600078810ff */
[----:B------:R1:W-:Y:S01]  /*10f70*/  STL.64 [R1+0x1f8], R10 ;  /* 0x0001f80a01007387 */ /* 0x0003e20000100a00 */
[C---:B--2---:R-:W-:Y:S02]  /*10f80*/  LEA R2, P2, R86.reuse, R236, 0x2 ;  /* 0x000000ec56027211 */ /* 0x044fe400078410ff */
[----:B------:R-:W-:Y:S02]  /*10f90*/  LEA.HI.X.SX32 R13, R87, R0, 0x2, P4 ;  /* 0x00000000570d7211 */ /* 0x000fe400020f16ff */
[C---:B----4-:R-:W-:Y:S01]  /*10fa0*/  LEA R8, P6, R85.reuse, R236, 0x2 ;  /* 0x000000ec55087211 */ /* 0x050fe200078c10ff */
[----:B------:R2:W-:Y:S01]  /*10fb0*/  STL.64 [R1+0x1f0], R4 ;  /* 0x0001f00401007387 */ /* 0x0005e20000100a00 */
[----:B------:R-:W-:Y:S02]  /*10fc0*/  LEA.HI.X.SX32 R3, R86, R0, 0x2, P2 ;  /* 0x0000000056037211 */ /* 0x000fe400010f16ff */
[C---:B-1----:R-:W-:Y:S02]  /*10fd0*/  LEA R10, P5, R84.reuse, R236, 0x2 ;  /* 0x000000ec540a7211 */ /* 0x042fe400078a10ff */
[-C--:B------:R-:W-:Y:S01]  /*10fe0*/  LEA.HI.X.SX32 R9, R85, R0.reuse, 0x2, P6 ;  /* 0x0000000055097211 */ /* 0x080fe200030f16ff */
[----:B------:R1:W-:Y:S01]  /*10ff0*/  STL.64 [R1+0x1e8], R12 ;  /* 0x0001e80c01007387 */ /* 0x0003e20000100a00 */
[----:B------:R-:W-:-:S02]  /*11000*/  LEA.HI.X.SX32 R11, R84, R0, 0x2, P5 ;  /* 0x00000000540b7211 */ /* 0x000fc400028f16ff */
[C---:B--2---:R-:W-:Y:S01]  /*11010*/  LEA R4, P1, R82.reuse, R236, 0x2 ;  /* 0x000000ec52047211 */ /* 0x044fe200078210ff */
[----:B------:R2:W-:Y:S03]  /*11020*/  STL.64 [R1+0x1e0], R2 ;  /* 0x0001e00201007387 */ /* 0x0005e60000100a00 */
[----:B------:R-:W-:Y:S02]  /*11030*/  LEA.HI.X.SX32 R5, R82, R0, 0x2, P1 ;  /* 0x0000000052057211 */ /* 0x000fe400008f16ff */
[C---:B-1----:R-:W-:Y:S01]  /*11040*/  LEA R12, P4, R81.reuse, R236, 0x2 ;  /* 0x000000ec510c7211 */ /* 0x042fe200078810ff */
[----:B------:R1:W-:Y:S03]  /*11050*/  STL.64 [R1+0x1d8], R8 ;  /* 0x0001d80801007387 */ /* 0x0003e60000100a00 */
[----:B------:R-:W-:Y:S01]  /*11060*/  LEA.HI.X.SX32 R13, R81, R0, 0x2, P4 ;  /* 0x00000000510d7211 */ /* 0x000fe200020f16ff */
[----:B------:R4:W-:Y:S01]  /*11070*/  STL.64 [R1+0x1d0], R10 ;  /* 0x0001d00a01007387 */ /* 0x0009e20000100a00 */
[----:B--2---:R-:W-:-:S03]  /*11080*/  LEA R2, P2, R153, R236, 0x2 ;  /* 0x000000ec99027211 */ /* 0x004fc600078410ff */
[----:B------:R2:W-:Y:S01]  /*11090*/  STL.64 [R1+0x1c8], R4 ;  /* 0x0001c80401007387 */ /* 0x0005e20000100a00 */
[----:B------:R-:W-:Y:S02]  /*110a0*/  LEA.HI.X.SX32 R3, R153, R0, 0x2, P2 ;  /* 0x0000000099037211 */ /* 0x000fe400010f16ff */
[CC--:B-1----:R-:W-:Y:S02]  /*110b0*/  LEA R8, P6, R152.reuse, R236.reuse, 0x2 ;  /* 0x000000ec98087211 */ /* 0x0c2fe400078c10ff */
[----:B----4-:R-:W-:Y:S02]  /*110c0*/  LEA R10, P5, R117, R236, 0x2 ;  /* 0x000000ec750a7211 */ /* 0x010fe400078a10ff */
[----:B------:R-:W-:Y:S02]  /*110d0*/  LEA.HI.X.SX32 R9, R152, R0, 0x2, P6 ;  /* 0x0000000098097211 */ /* 0x000fe400030f16ff */
[----:B--2---:R-:W-:Y:S01]  /*110e0*/  LEA R4, P1, R91, R236, 0x2 ;  /* 0x000000ec5b047211 */ /* 0x004fe200078210ff */
[----:B------:R1:W-:Y:S01]  /*110f0*/  STL.64 [R1+0x1c0], R12 ;  /* 0x0001c00c01007387 */ /* 0x0003e20000100a00 */
[----:B------:R-:W-:-:S02]  /*11100*/  LEA.HI.X.SX32 R11, R117, R0, 0x2, P5 ;  /* 0x00000000750b7211 */ /* 0x000fc400028f16ff */
[----:B------:R-:W-:Y:S01]  /*11110*/  LEA.HI.X.SX32 R5, R91, R0, 0x2, P1 ;  /* 0x000000005b057211 */ /* 0x000fe200008f16ff */
[----:B------:R2:W-:Y:S04]  /*11120*/  STL.64 [R1+0x1b8], R2 ;  /* 0x0001b80201007387 */ /* 0x0005e80000100a00 */
        /* <DEDUP_REMOVED lines=14> */
[----:B------:R-:W-:Y:S01]  /*11210*/  LEA.HI.X.SX32 R5, R96, R0, 0x2, P1 ;  /* 0x0000000060057211 */ /* 0x000fe200008f16ff */
        /* <DEDUP_REMOVED lines=23> */
[C---:B----4-:R-:W-:Y:S02]  /*11390*/  LEA R10, P5, R105.reuse, R236, 0x2 ;  /* 0x000000ec690a7211 */ /* 0x050fe400078a10ff */
        /* <DEDUP_REMOVED lines=26> */
[----:B----4-:R-:W-:Y:S01]  /*11540*/  LEA R8, P6, R114, R236, 0x2 ;  /* 0x000000ec72087211 */ /* 0x010fe200078c10ff */
[----:B------:R2:W-:Y:S01]  /*11550*/  STL.64 [R1+0x100], R4 ;  /* 0x0001000401007387 */ /* 0x0005e20000100a00 */
[----:B------:R-:W-:Y:S02]  /*11560*/  LEA.HI.X.SX32 R3, R113, R0, 0x2, P2 ;  /* 0x0000000071037211 */ /* 0x000fe400010f16ff */
[----:B-1----:R-:W-:Y:S02]  /*11570*/  LEA R10, P5, R118, R236, 0x2 ;  /* 0x000000ec760a7211 */ /* 0x002fe400078a10ff */
        /* <DEDUP_REMOVED lines=69> */
[----:B--2---:R-:W-:-:S03]  /*119d0*/  LEA R2, P2, R141, R236, 0x2 ;  /* 0x000000ec8d027211 */ /* 0x004fc600078410ff */
[----:B------:R2:W-:Y:S01]  /*119e0*/  STL.64 [R1+0x38], R4 ;  /* 0x0000380401007387 */ /* 0x0005e20000100a00 */
[----:B----4-:R-:W-:Y:S02]  /*119f0*/  LEA R8, P6, R142, R236, 0x2 ;  /* 0x000000ec8e087211 */ /* 0x010fe400078c10ff */
[----:B------:R-:W-:Y:S02]  /*11a00*/  LEA.HI.X.SX32 R3, R141, R0, 0x2, P2 ;  /* 0x000000008d037211 */ /* 0x000fe400010f16ff */
[----:B-1----:R-:W-:Y:S02]  /*11a10*/  LEA R10, P5, R143, R236, 0x2 ;  /* 0x000000ec8f0a7211 */ /* 0x002fe400078a10ff */
[----:B------:R-:W-:Y:S02]  /*11a20*/  LEA.HI.X.SX32 R13, R140, R0, 0x2, P4 ;  /* 0x000000008c0d7211 */ /* 0x000fe400020f16ff */
[----:B--2---:R-:W-:Y:S02]  /*11a30*/  LEA R4, P1, R144, R236, 0x2 ;  /* 0x000000ec90047211 */ /* 0x004fe400078210ff */
[----:B------:R-:W-:-:S02]  /*11a40*/  LEA.HI.X.SX32 R9, R142, R0, 0x2, P6 ;  /* 0x000000008e097211 */ /* 0x000fc400030f16ff */
[-C--:B------:R-:W-:Y:S01]  /*11a50*/  LEA.HI.X.SX32 R11, R143, R0.reuse, 0x2, P5 ;  /* 0x000000008f0b7211 */ /* 0x080fe200028f16ff */
[----:B------:R1:W-:Y:S01]  /*11a60*/  STL.64 [R1+0x28], R2 ;  /* 0x0000280201007387 */ /* 0x0003e20000100a00 */
[----:B------:R-:W-:Y:S02]  /*11a70*/  LEA.HI.X.SX32 R5, R144, R0, 0x2, P1 ;  /* 0x0000000090057211 */ /* 0x000fe400008f16ff */
[C---:B------:R-:W-:Y:S01]  /*11a80*/  LEA R152, P4, R145.reuse, R236, 0x2 ;  /* 0x000000ec91987211 */ /* 0x040fe200078810ff */
[----:B------:R2:W-:Y:S04]  /*11a90*/  STL.64 [R1+0x30], R12 ;  /* 0x0000300c01007387 */ /* 0x0005e80000100a00 */
[----:B------:R4:W-:Y:S01]  /*11aa0*/  STL.64 [R1+0x20], R8 ;  /* 0x0000200801007387 */ /* 0x0009e20000100a00 */
[----:B------:R-:W-:-:S02]  /*11ab0*/  LEA.HI.X.SX32 R153, R145, R0, 0x2, P4 ;  /* 0x0000000091997211 */ /* 0x000fc400020f16ff */
[-C--:B-1----:R-:W-:Y:S01]  /*11ac0*/  LEA R2, P2, R146, R236.reuse, 0x2 ;  /* 0x000000ec92027211 */ /* 0x082fe200078410ff */
[----:B------:R1:W-:Y:S01]  /*11ad0*/  STL.64 [R1+0x18], R10 ;  /* 0x0000180a01007387 */ /* 0x0003e20000100a00 */
[-C--:B--2---:R-:W-:Y:S02]  /*11ae0*/  LEA R12, P1, R149, R236.reuse, 0x2 ;  /* 0x000000ec950c7211 */ /* 0x084fe400078210ff */
[----:B----4-:R-:W-:Y:S02]  /*11af0*/  LEA R8, P6, R147, R236, 0x2 ;  /* 0x000000ec93087211 */ /* 0x010fe400078c10ff */
[----:B------:R-:W-:Y:S02]  /*11b00*/  LEA.HI.X.SX32 R13, R149, R0, 0x2, P1 ;  /* 0x00000000950d7211 */ /* 0x000fe400008f16ff */
[-C--:B-1----:R-:W-:Y:S02]  /*11b10*/  LEA R10, P5, R148, R236.reuse, 0x2 ;  /* 0x000000ec940a7211 */ /* 0x082fe400078a10ff */
[----:B------:R-:W-:-:S02]  /*11b20*/  LEA R14, P4, R150, R236, 0x2 ;  /* 0x000000ec960e7211 */ /* 0x000fc400078810ff */
[-C--:B------:R-:W-:Y:S02]  /*11b30*/  LEA.HI.X.SX32 R3, R146, R0.reuse, 0x2, P2 ;  /* 0x0000000092037211 */ /* 0x080fe400010f16ff */
[----:B------:R-:W-:Y:S02]  /*11b40*/  LEA.HI.X.SX32 R9, R147, R0, 0x2, P6 ;  /* 0x0000000093097211 */ /* 0x000fe400030f16ff */
[-C--:B------:R-:W-:Y:S02]  /*11b50*/  LEA R22, P1, R159, R236.reuse, 0x2 ;  /* 0x000000ec9f167211 */ /* 0x080fe400078210ff */
[-C--:B------:R-:W-:Y:S02]  /*11b60*/  LEA R16, P2, R151, R236.reuse, 0x2 ;  /* 0x000000ec97107211 */ /* 0x080fe400078410ff */
[----:B------:R-:W-:Y:S02]  /*11b70*/  LEA R18, P6, R154, R236, 0x2 ;  /* 0x000000ec9a127211 */ /* 0x000fe400078c10ff */
[----:B------:R-:W-:-:S02]  /*11b80*/  LEA.HI.X.SX32 R11, R148, R0, 0x2, P5 ;  /* 0x00000000940b7211 */ /* 0x000fc400028f16ff */
[----:B------:R-:W-:Y:S02]  /*11b90*/  LEA R20, P5, R156, R236, 0x2 ;  /* 0x000000ec9c147211 */ /* 0x000fe400078a10ff */
[-C--:B------:R-:W-:Y:S02]  /*11ba0*/  LEA.HI.X.SX32 R15, R150, R0.reuse, 0x2, P4 ;  /* 0x00000000960f7211 */ /* 0x080fe400020f16ff */
[----:B------:R-:W-:Y:S02]  /*11bb0*/  LEA.HI.X.SX32 R23, R159, R0, 0x2, P1 ;  /* 0x000000009f177211 */ /* 0x000fe400008f16ff */
[----:B------:R-:W-:Y:S02]  /*11bc0*/  LEA R24, P4, R160, R236, 0x2 ;  /* 0x000000eca0187211 */ /* 0x000fe400078810ff */
[-C--:B------:R-:W-:Y:S02]  /*11bd0*/  LEA.HI.X.SX32 R17, R151, R0.reuse, 0x2, P2 ;  /* 0x0000000097117211 */ /* 0x080fe400010f16ff */
[----:B------:R-:W-:-:S02]  /*11be0*/  LEA.HI.X.SX32 R19, R154, R0, 0x2, P6 ;  /* 0x000000009a137211 */ /* 0x000fc400030f16ff */
[-C--:B------:R-:W-:Y:S01]  /*11bf0*/  LEA R32, P1, R164, R236.reuse, 0x2 ;  /* 0x000000eca4207211 */ /* 0x080fe200078210ff */
[----:B------:R-:W-:Y:S01]  /*11c00*/  STL.64 [R1+0x10], R4 ;  /* 0x0000100401007387 */ /* 0x000fe20000100a00 */
[-C--:B------:R-:W-:Y:S01]  /*11c10*/  LEA R26, P2, R161, R236.reuse, 0x2 ;  /* 0x000000eca11a7211 */ /* 0x080fe200078410ff */
[----:B------:R-:W-:Y:S01]  /*11c20*/  IMAD R79, R79, UR54, RZ ;  /* 0x000000364f4f7c24 */ /* 0x000fe2000f8e02ff */
[----:B------:R-:W-:Y:S01]  /*11c30*/  LEA R28, P6, R162, R236, 0x2 ;  /* 0x000000eca21c7211 */ /* 0x000fe200078c10ff */
[----:B------:R-:W-:Y:S01]  /*11c40*/  IMAD R230, R230, UR33, RZ ;  /* 0x00000021e6e67c24 */ /* 0x000fe2000f8e02ff */
[----:B------:R-:W-:Y:S01]  /*11c50*/  LEA.HI.X.SX32 R21, R156, R0, 0x2, P5 ;  /* 0x000000009c157211 */ /* 0x000fe200028f16ff */
[----:B------:R-:W-:Y:S01]  /*11c60*/  IMAD R234, R234, UR37, RZ ;  /* 0x00000025eaea7c24 */ /* 0x000fe2000f8e02ff */
[----:B------:R-:W-:Y:S01]  /*11c70*/  LEA R30, P5, R163, R236, 0x2 ;  /* 0x000000eca31e7211 */ /* 0x000fe200078a10ff */
[----:B------:R-:W-:Y:S01]  /*11c80*/  IMAD R231, R231, UR34, RZ ;  /* 0x00000022e7e77c24 */ /* 0x000fe2000f8e02ff */
[-C--:B------:R-:W-:Y:S01]  /*11c90*/  LEA.HI.X.SX32 R25, R160, R0.reuse, 0x2, P4 ;  /* 0x00000000a0197211 */ /* 0x080fe200020f16ff */
        /* <DEDUP_REMOVED lines=9> */
[-C--:B------:R-:W-:Y:S01]  /*11d30*/  LEA R42, P1, R169, R236.reuse, 0x2 ;  /* 0x000000eca92a7211 */ /* 0x080fe200078210ff */
[----:B------:R-:W-:Y:S01]  /*11d40*/  IMAD R246, R246, UR41, RZ ;  /* 0x00000029f6f67c24 */ /* 0x000fe2000f8e02ff */
        /* <DEDUP_REMOVED lines=11> */
[----:B------:R-:W-:Y:S01]  /*11e00*/  UIADD3 UR6, UR6, 0x7f, URZ ;  /* 0x0000007f06067890 */ /* 0x000fe2000fffe03f */
[----:B------:R-:W-:Y:S01]  /*11e10*/  LEA R44, P4, R170, R236, 0x2 ;  /* 0x000000ecaa2c7211 */ /* 0x000fe200078810ff */
[----:B------:R-:W-:Y:S01]  /*11e20*/  IMAD R155, R155, UR10, RZ ;  /* 0x0000000a9b9b7c24 */ /* 0x000fe2000f8e02ff */
[-C--:B------:R-:W-:Y:S01]  /*11e30*/  LEA.HI.X.SX32 R37, R166, R0.reuse, 0x2, P2 ;  /* 0x00000000a6257211 */ /* 0x080fe200010f16ff */
[----:B------:R-:W1:Y:S01]  /*11e40*/  LDC R154, c[0x0][0x230] ;  /* 0x00008c00ff9a7b82 */ /* 0x000e620000000800 */
[----:B------:R-:W-:-:S02]  /*11e50*/  LEA.HI.X.SX32 R39, R167, R0, 0x2, P6 ;  /* 0x00000000a7277211 */ /* 0x000fc400030f16ff */
[-C--:B------:R-:W-:Y:S02]  /*11e60*/  LEA R52, P1, R174, R236.reuse, 0x2 ;  /* 0x000000ecae347211 */ /* 0x080fe400078210ff */
[-C--:B------:R-:W-:Y:S02]  /*11e70*/  LEA R46, P2, R171, R236.reuse, 0x2 ;  /* 0x000000ecab2e7211 */ /* 0x080fe400078410ff */
[----:B------:R-:W-:Y:S02]  /*11e80*/  LEA R48, P6, R172, R236, 0x2 ;  /* 0x000000ecac307211 */ /* 0x000fe400078c10ff */
[----:B------:R-:W-:Y:S02]  /*11e90*/  LEA.HI.X.SX32 R41, R168, R0, 0x2, P5 ;  /* 0x00000000a8297211 */ /* 0x000fe400028f16ff */
[----:B------:R-:W-:Y:S02]  /*11ea0*/  LEA R50, P5, R173, R236, 0x2 ;  /* 0x000000ecad327211 */ /* 0x000fe400078a10ff */
[----:B------:R-:W-:-:S02]  /*11eb0*/  LEA.HI.X.SX32 R45, R170, R0, 0x2, P4 ;  /* 0x00000000aa2d7211 */ /* 0x000fc400020f16ff */
[----:B------:R-:W-:Y:S01]  /*11ec0*/  LEA.HI.X.SX32 R53, R174, R0, 0x2, P1 ;  /* 0x00000000ae357211 */ /* 0x000fe200008f16ff */
[----:B------:R-:W-:Y:S01]  /*11ed0*/  STL.64 [R1], R2 ;  /* 0x0000000201007387 */ /* 0x000fe20000100a00 */
[----:B------:R-:W-:Y:S02]  /*11ee0*/  LEA R54, P4, R175, R236, 0x2 ;  /* 0x000000ecaf367211 */ /* 0x000fe400078810ff */
[-C--:B------:R-:W-:Y:S02]  /*11ef0*/  LEA.HI.X.SX32 R47, R171, R0.reuse, 0x2, P2 ;  /* 0x00000000ab2f7211 */ /* 0x080fe400010f16ff */
[----:B------:R-:W-:Y:S02]  /*11f00*/  LEA.HI.X.SX32 R49, R172, R0, 0x2, P6 ;  /* 0x00000000ac317211 */ /* 0x000fe400030f16ff */
[-C--:B------:R-:W-:Y:S01]  /*11f10*/  LEA R62, P1, R179, R236.reuse, 0x2 ;  /* 0x000000ecb33e7211 */ /* 0x080fe200078210ff */
[----:B------:R-:W-:Y:S01]  /*11f20*/  STL.64 [R1+0x8], R152 ;  /* 0x0000089801007387 */ /* 0x000fe20000100a00 */
[----:B------:R-:W-:-:S02]  /*11f30*/  LEA R56, P2, R176, R236, 0x2 ;  /* 0x000000ecb0387211 */ /* 0x000fc400078410ff */
[----:B------:R-:W-:Y:S02]  /*11f40*/  LEA R58, P6, R177, R236, 0x2 ;  /* 0x000000ecb13a7211 */ /* 0x000fe400078c10ff */
[----:B------:R-:W-:Y:S01]  /*11f50*/  LEA.HI.X.SX32 R51, R173, R0, 0x2, P5 ;  /* 0x00000000ad337211 */ /* 0x000fe200028f16ff */
[----:B------:R2:W-:Y:S01]  /*11f60*/  STL.64 [R1+0x2ba0], R152 ;  /* 0x002ba09801007387 */ /* 0x0005e20000100a00 */
[----:B------:R-:W-:Y:S02]  /*11f70*/  LEA R60, P5, R178, R236, 0x2 ;  /* 0x000000ecb23c7211 */ /* 0x000fe400078a10ff */
[-C--:B------:R-:W-:Y:S02]  /*11f80*/  LEA.HI.X.SX32 R55, R175, R0.reuse, 0x2, P4 ;  /* 0x00000000af377211 */ /* 0x080fe400020f16ff */
[----:B------:R-:W-:Y:S02]  /*11f90*/  LEA.HI.X.SX32 R63, R179, R0, 0x2, P1 ;  /* 0x00000000b33f7211 */ /* 0x000fe400008f16ff */
[----:B------:R-:W-:-:S02]  /*11fa0*/  LEA R64, P4, R180, R236, 0x2 ;  /* 0x000000ecb4407211 */ /* 0x000fc400078810ff */
[-C--:B------:R-:W-:Y:S02]  /*11fb0*/  LEA.HI.X.SX32 R57, R176, R0.reuse, 0x2, P2 ;  /* 0x00000000b0397211 */ /* 0x080fe400010f16ff */
[----:B------:R-:W-:Y:S02]  /*11fc0*/  LEA.HI.X.SX32 R59, R177, R0, 0x2, P6 ;  /* 0x00000000b13b7211 */ /* 0x000fe400030f16ff */
[----:B--2---:R-:W-:Y:S01]  /*11fd0*/  MOV R153, R72 ;  /* 0x0000004800997202 */ /* 0x004fe20000000f00 */
[----:B------:R-:W-:Y:S01]  /*11fe0*/  IMAD.MOV.U32 R152, RZ, RZ, R70 ;  /* 0x000000ffff987224 */ /* 0x000fe200078e0046 */
[-C--:B------:R-:W-:Y:S01]  /*11ff0*/  LEA R72, P1, R184, R236.reuse, 0x2 ;  /* 0x000000ecb8487211 */ /* 0x080fe200078210ff */
[----:B------:R2:W-:Y:S01]  /*12000*/  STL.64 [R1+0x2c30], R8 ;  /* 0x002c300801007387 */ /* 0x0005e20000100a00 */
[-C--:B------:R-:W-:Y:S02]  /*12010*/  LEA R66, P2, R181, R236.reuse, 0x2 ;  /* 0x000000ecb5427211 */ /* 0x080fe400078410ff */
[----:B------:R-:W-:-:S02]  /*12020*/  LEA R68, P6, R182, R236, 0x2 ;  /* 0x000000ecb6447211 */ /* 0x000fc400078c10ff */
[----:B------:R-:W-:Y:S01]  /*12030*/  LEA.HI.X.SX32 R61, R178, R0, 0x2, P5 ;  /* 0x00000000b23d7211 */ /* 0x000fe200028f16ff */
[----:B------:R-:W-:Y:S01]  /*12040*/  IMAD.MOV.U32 R2, RZ, RZ, R73 ;  /* 0x000000ffff027224 */ /* 0x000fe200078e0049 */
[----:B------:R-:W-:Y:S01]  /*12050*/  LEA R70, P5, R183, R236, 0x2 ;  /* 0x000000ecb7467211 */ /* 0x000fe200078a10ff */
[----:B------:R-:W-:Y:S01]  /*12060*/  IMAD.MOV.U32 R5, RZ, RZ, R78 ;  /* 0x000000ffff057224 */ /* 0x000fe200078e004e */
[-C--:B------:R-:W-:Y:S01]  /*12070*/  LEA.HI.X.SX32 R73, R184, R0.reuse, 0x2, P1 ;  /* 0x00000000b8497211 */ /* 0x080fe200008f16ff */
[----:B------:R-:W-:Y:S02]  /*12080*/  IMAD.MOV.U32 R4, RZ, RZ, R76 ;  /* 0x000000ffff047224 */ /* 0x000fe400078e004c */
[----:B--2---:R-:W-:Y:S01]  /*12090*/  IMAD.MOV.U32 R9, RZ, RZ, R65 ;  /* 0x000000ffff097224 */ /* 0x004fe200078e0041 */
[----:B------:R-:W-:Y:S02]  /*120a0*/  LEA.HI.X.SX32 R65, R180, R0, 0x2, P4 ;  /* 0x00000000b4417211 */ /* 0x000fe400020f16ff */
[----:B------:R-:W-:-:S02]  /*120b0*/  LEA R74, P4, R185, R236, 0x2 ;  /* 0x000000ecb94a7211 */ /* 0x000fc400078810ff */
[-C--:B------:R-:W-:Y:S02]  /*120c0*/  LEA.HI.X.SX32 R67, R181, R0.reuse, 0x2, P2 ;  /* 0x00000000b5437211 */ /* 0x080fe400010f16ff */
[----:B------:R-:W-:Y:S02]  /*120d0*/  LEA.HI.X.SX32 R69, R182, R0, 0x2, P6 ;  /* 0x00000000b6457211 */ /* 0x000fe400030f16ff */
[-C--:B------:R-:W-:Y:S02]  /*120e0*/  LEA R82, P1, R189, R236.reuse, 0x2 ;  /* 0x000000ecbd527211 */ /* 0x080fe400078210ff */
[-C--:B------:R-:W-:Y:S02]  /*120f0*/  LEA R76, P2, R186, R236.reuse, 0x2 ;  /* 0x000000ecba4c7211 */ /* 0x080fe400078410ff */
[----:B------:R-:W-:Y:S02]  /*12100*/  LEA R78, P6, R187, R236, 0x2 ;  /* 0x000000ecbb4e7211 */ /* 0x000fe400078c10ff */
[----:B------:R-:W-:Y:S01]  /*12110*/  LEA.HI.X.SX32 R71, R183, R0, 0x2, P5 ;  /* 0x00000000b7477211 */ /* 0x000fe200028f16ff */
[----:B------:R-:W-:Y:S01]  /*12120*/  IMAD.MOV.U32 R3, RZ, RZ, R75 ;  /* 0x000000ffff037224 */ /* 0x000fe200078e004b */
[----:B------:R-:W-:Y:S01]  /*12130*/  LEA R80, P5, R188, R236, 0x2 ;  /* 0x000000ecbc507211 */ /* 0x000fe200078a10ff */
[----:B------:R-:W-:Y:S01]  /*12140*/  IMAD.MOV.U32 R7, RZ, RZ, R79 ;  /* 0x000000ffff077224 */ /* 0x000fe200078e004f */
[----:B------:R-:W-:-:S02]  /*12150*/  LEA.HI.X.SX32 R75, R185, R0, 0x2, P4 ;  /* 0x00000000b94b7211 */ /* 0x000fc400020f16ff */
[----:B------:R-:W-:Y:S02]  /*12160*/  LEA.HI.X.SX32 R83, R189, R0, 0x2, P1 ;  /* 0x00000000bd537211 */ /* 0x000fe400008f16ff */
[----:B------:R-:W-:Y:S02]  /*12170*/  LEA R84, P4, R190, R236, 0x2 ;  /* 0x000000ecbe547211 */ /* 0x000fe400078810ff */
[-C--:B------:R-:W-:Y:S02]  /*12180*/  LEA.HI.X.SX32 R77, R186, R0.reuse, 0x2, P2 ;  /* 0x00000000ba4d7211 */ /* 0x080fe400010f16ff */
[----:B------:R-:W-:Y:S02]  /*12190*/  LEA.HI.X.SX32 R79, R187, R0, 0x2, P6 ;  /* 0x00000000bb4f7211 */ /* 0x000fe400030f16ff */
[-C--:B------:R-:W-:Y:S02]  /*121a0*/  LEA R92, P1, R194, R236.reuse, 0x2 ;  /* 0x000000ecc25c7211 */ /* 0x080fe400078210ff */
[----:B------:R-:W-:-:S02]  /*121b0*/  LEA R86, P2, R191, R236, 0x2 ;  /* 0x000000ecbf567211 */ /* 0x000fc400078410ff */
[----:B------:R-:W-:Y:S02]  /*121c0*/  LEA R88, P6, R192, R236, 0x2 ;  /* 0x000000ecc0587211 */ /* 0x000fe400078c10ff */
[----:B------:R-:W-:Y:S02]  /*121d0*/  LEA.HI.X.SX32 R81, R188, R0, 0x2, P5 ;  /* 0x00000000bc517211 */ /* 0x000fe400028f16ff */
[----:B------:R-:W-:Y:S02]  /*121e0*/  LEA R90, P5, R193, R236, 0x2 ;  /* 0x000000ecc15a7211 */ /* 0x000fe400078a10ff */
[-C--:B------:R-:W-:Y:S02]  /*121f0*/  LEA.HI.X.SX32 R85, R190, R0.reuse, 0x2, P4 ;  /* 0x00000000be557211 */ /* 0x080fe400020f16ff */
[----:B------:R-:W-:Y:S02]  /*12200*/  LEA.HI.X.SX32 R93, R194, R0, 0x2, P1 ;  /* 0x00000000c25d7211 */ /* 0x000fe400008f16ff */
        /* <DEDUP_REMOVED lines=13> */
[-C--:B------:R-:W-:Y:S02]  /*122e0*/  LEA R112, P1, R204, R236.reuse, 0x2 ;  /* 0x000000eccc707211 */ /* 0x080fe400078210ff */
[-C--:B------:R-:W-:Y:S02]  /*122f0*/  LEA R106, P2, R201, R236.reuse, 0x2 ;  /* 0x000000ecc96a7211 */ /* 0x080fe400078410ff */
[----:B------:R-:W-:Y:S02]  /*12300*/  LEA R108, P6, R202, R236, 0x2 ;  /* 0x000000ecca6c7211 */ /* 0x000fe400078c10ff */
[----:B------:R-:W-:Y:S02]  /*12310*/  LEA.HI.X.SX32 R101, R198, R0, 0x2, P5 ;  /* 0x00000000c6657211 */ /* 0x000fe400028f16ff */
[----:B------:R-:W-:Y:S02]  /*12320*/  LEA R110, P5, R203, R236, 0x2 ;  /* 0x000000eccb6e7211 */ /* 0x000fe400078a10ff */
        /* <DEDUP_REMOVED lines=57> */
[-C--:B------:R-:W-:Y:S02]  /*126c0*/  LEA R174, P2, R231, R236.reuse, 0x2 ;  /* 0x000000ece7ae7211 */ /* 0x080fe400078410ff */
[----:B------:R-:W-:Y:S02]  /*126d0*/  LEA R176, P6, R232, R236, 0x2 ;  /* 0x000000ece8b07211 */ /* 0x000fe400078c10ff */
[----:B------:R-:W-:Y:S01]  /*126e0*/  LEA.HI.X.SX32 R169, R228, R0, 0x2, P5 ;  /* 0x00000000e4a97211 */ /* 0x000fe200028f16ff */
[----:B------:R-:W-:Y:S01]  /*126f0*/  STL.64 [R1+0x2c40], R12 ;  /* 0x002c400c01007387 */ /* 0x000fe20000100a00 */
[----:B------:R-:W-:Y:S02]  /*12700*/  LEA R178, P5, R233, R236, 0x2 ;  /* 0x000000ece9b27211 */ /* 0x000fe400078a10ff */
[-C--:B------:R-:W-:Y:S01]  /*12710*/  LEA.HI.X.SX32 R173, R230, R0.reuse, 0x2, P4 ;  /* 0x00000000e6ad7211 */ /* 0x080fe200020f16ff */
[----:B------:R-:W-:Y:S01]  /*12720*/  STL.64 [R1+0x2c48], R14 ;  /* 0x002c480e01007387 */ /* 0x000fe20000100a00 */
[----:B------:R-:W-:-:S02]  /*12730*/  LEA.HI.X.SX32 R181, R234, R0, 0x2, P1 ;  /* 0x00000000eab57211 */ /* 0x000fc400008f16ff */
[----:B------:R-:W-:Y:S01]  /*12740*/  LEA R182, P4, R235, R236, 0x2 ;  /* 0x000000ecebb67211 */ /* 0x000fe200078810ff */
[----:B------:R-:W-:Y:S01]  /*12750*/  STL.64 [R1+0x2c50], R16 ;  /* 0x002c501001007387 */ /* 0x000fe20000100a00 */
[-C--:B------:R-:W-:Y:S02]  /*12760*/  LEA.HI.X.SX32 R175, R231, R0.reuse, 0x2, P2 ;  /* 0x00000000e7af7211 */ /* 0x080fe400010f16ff */
[----:B------:R-:W-:Y:S01]  /*12770*/  LEA.HI.X.SX32 R177, R232, R0, 0x2, P6 ;  /* 0x00000000e8b17211 */ /* 0x000fe200030f16ff */
[----:B------:R-:W-:Y:S01]  /*12780*/  STL.64 [R1+0x2c28], R18 ;  /* 0x002c281201007387 */ /* 0x000fe20000100a00 */
[-C--:B------:R-:W-:Y:S02]  /*12790*/  LEA R190, P1, R247, R236.reuse, 0x2 ;  /* 0x000000ecf7be7211 */ /* 0x080fe400078210ff */
[-C--:B------:R-:W-:Y:S01]  /*127a0*/  LEA R184, P2, R9, R236.reuse, 0x2 ;  /* 0x000000ec09b87211 */ /* 0x080fe200078410ff */
[----:B------:R-:W-:Y:S01]  /*127b0*/  STL.64 [R1+0x2ba8], R20 ;  /* 0x002ba81401007387 */ /* 0x000fe20000100a00 */
[----:B------:R-:W-:-:S02]  /*127c0*/  LEA R186, P6, R237, R236, 0x2 ;  /* 0x000000ecedba7211 */ /* 0x000fc400078c10ff */
[----:B------:R-:W-:Y:S01]  /*127d0*/  LEA.HI.X.SX32 R179, R233, R0, 0x2, P5 ;  /* 0x00000000e9b37211 */ /* 0x000fe200028f16ff */
[----:B------:R-:W-:Y:S01]  /*127e0*/  STL.64 [R1+0x2c58], R22 ;  /* 0x002c581601007387 */ /* 0x000fe20000100a00 */
[----:B------:R-:W-:Y:S02]  /*127f0*/  LEA R188, P5, R246, R236, 0x2 ;  /* 0x000000ecf6bc7211 */ /* 0x000fe400078a10ff */
[-C--:B------:R-:W-:Y:S01]  /*12800*/  LEA.HI.X.SX32 R183, R235, R0.reuse, 0x2, P4 ;  /* 0x00000000ebb77211 */ /* 0x080fe200020f16ff */
[----:B------:R-:W-:Y:S01]  /*12810*/  STL.64 [R1+0x2c60], R24 ;  /* 0x002c601801007387 */ /* 0x000fe20000100a00 */
[----:B------:R-:W-:Y:S02]  /*12820*/  LEA.HI.X.SX32 R191, R247, R0, 0x2, P1 ;  /* 0x00000000f7bf7211 */ /* 0x000fe400008f16ff */
[----:B------:R-:W-:Y:S01]  /*12830*/  LEA R192, P4, R248, R236, 0x2 ;  /* 0x000000ecf8c07211 */ /* 0x000fe200078810ff */
[----:B------:R-:W-:Y:S01]  /*12840*/  STL.64 [R1+0x2c68], R26 ;  /* 0x002c681a01007387 */ /* 0x000fe20000100a00 */
[----:B------:R-:W-:-:S02]  /*12850*/  LEA.HI.X.SX32 R185, R9, R0, 0x2, P2 ;  /* 0x0000000009b97211 */ /* 0x000fc400010f16ff */
[----:B------:R-:W-:Y:S01]  /*12860*/  LEA.HI.X.SX32 R187, R237, R0, 0x2, P6 ;  /* 0x00000000edbb7211 */ /* 0x000fe200030f16ff */
[----:B------:R-:W-:Y:S01]  /*12870*/  STL.64 [R1+0x2c70], R28 ;  /* 0x002c701c01007387 */ /* 0x000fe20000100a00 */
[-C--:B------:R-:W-:Y:S02]  /*12880*/  LEA R200, P1, R252, R236.reuse, 0x2 ;  /* 0x000000ecfcc87211 */ /* 0x080fe400078210ff */
[-C--:B------:R-:W-:Y:S01]  /*12890*/  LEA R194, P2, R249, R236.reuse, 0x2 ;  /* 0x000000ecf9c27211 */ /* 0x080fe200078410ff */
[----:B------:R-:W-:Y:S01]  /*128a0*/  STL.64 [R1+0x2c78], R30 ;  /* 0x002c781e01007387 */ /* 0x000fe20000100a00 */
[----:B------:R-:W-:Y:S02]  /*128b0*/  LEA R196, P6, R250, R236, 0x2 ;  /* 0x000000ecfac47211 */ /* 0x000fe400078c10ff */
[----:B------:R-:W-:Y:S01]  /*128c0*/  LEA.HI.X.SX32 R189, R246, R0, 0x2, P5 ;  /* 0x00000000f6bd7211 */ /* 0x000fe200028f16ff */
[----:B------:R-:W-:Y:S01]  /*128d0*/  STL.64 [R1+0x2c80], R32 ;  /* 0x002c802001007387 */ /* 0x000fe20000100a00 */
[----:B------:R-:W-:-:S02]  /*128e0*/  LEA R198, P5, R251, R236, 0x2 ;  /* 0x000000ecfbc67211 */ /* 0x000fc400078a10ff */
[-C--:B------:R-:W-:Y:S01]  /*128f0*/  LEA.HI.X.SX32 R193, R248, R0.reuse, 0x2, P4 ;  /* 0x00000000f8c17211 */ /* 0x080fe200020f16ff */
[----:B------:R-:W-:Y:S01]  /*12900*/  STL.64 [R1+0x2c88], R34 ;  /* 0x002c882201007387 */ /* 0x000fe20000100a00 */
[----:B------:R-:W-:Y:S02]  /*12910*/  LEA.HI.X.SX32 R201, R252, R0, 0x2, P1 ;  /* 0x00000000fcc97211 */ /* 0x000fe400008f16ff */
[----:B------:R-:W-:Y:S01]  /*12920*/  LEA R202, P4, R152, R236, 0x2 ;  /* 0x000000ec98ca7211 */ /* 0x000fe200078810ff */
[----:B------:R-:W-:Y:S01]  /*12930*/  STL.64 [R1+0x2bb0], R36 ;  /* 0x002bb02401007387 */ /* 0x000fe20000100a00 */
[-C--:B------:R-:W-:Y:S02]  /*12940*/  LEA.HI.X.SX32 R195, R249, R0.reuse, 0x2, P2 ;  /* 0x00000000f9c37211 */ /* 0x080fe400010f16ff */
[----:B------:R-:W-:Y:S01]  /*12950*/  LEA.HI.X.SX32 R197, R250, R0, 0x2, P6 ;  /* 0x00000000fac57211 */ /* 0x000fe200030f16ff */
[----:B------:R-:W-:Y:S01]  /*12960*/  STL.64 [R1+0x2bb8], R52 ;  /* 0x002bb83401007387 */ /* 0x000fe20000100a00 */
[----:B------:R-:W-:-:S02]  /*12970*/  LEA R210, P1, R4, R236, 0x2 ;  /* 0x000000ec04d27211 */ /* 0x000fc400078210ff */
[-C--:B------:R-:W-:Y:S01]  /*12980*/  LEA R204, P2, R153, R236.reuse, 0x2 ;  /* 0x000000ec99cc7211 */ /* 0x080fe200078410ff */
[----:B------:R-:W-:Y:S01]  /*12990*/  STL.64 [R1+0x2bc0], R68 ;  /* 0x002bc04401007387 */ /* 0x000fe20000100a00 */
[----:B------:R-:W-:Y:S02]  /*129a0*/  LEA R206, P6, R2, R236, 0x2 ;  /* 0x000000ec02ce7211 */ /* 0x000fe400078c10ff */
[----:B------:R-:W-:Y:S01]  /*129b0*/  LEA.HI.X.SX32 R199, R251, R0, 0x2, P5 ;  /* 0x00000000fbc77211 */ /* 0x000fe200028f16ff */
[----:B------:R-:W-:Y:S01]  /*129c0*/  STL.64 [R1+0x2bc8], R84 ;  /* 0x002bc85401007387 */ /* 0x000fe20000100a00 */
[----:B------:R-:W-:Y:S02]  /*129d0*/  LEA R208, P5, R3, R236, 0x2 ;  /* 0x000000ec03d07211 */ /* 0x000fe400078a10ff */
[-C--:B------:R-:W-:Y:S01]  /*129e0*/  LEA.HI.X.SX32 R203, R152, R0.reuse, 0x2, P4 ;  /* 0x0000000098cb7211 */ /* 0x080fe200020f16ff */
[----:B------:R-:W-:Y:S01]  /*129f0*/  STL.64 [R1+0x2bd0], R100 ;  /* 0x002bd06401007387 */ /* 0x000fe20000100a00 */
[----:B------:R-:W-:Y:S01]  /*12a00*/  LEA.HI.X.SX32 R211, R4, R0, 0x2, P1 ;  /* 0x0000000004d37211 */ /* 0x000fe200008f16ff */
[----:B------:R-:W-:Y:S01]  /*12a10*/  UISETP.GT.AND UP0, UPT, UR6, 0x7f, UPT ;  /* 0x0000007f0600788c */ /* 0x000fe2000bf04270 */
[----:B------:R-:W-:Y:S01]  /*12a20*/  LEA R212, P4, R5, R236, 0x2 ;  /* 0x000000ec05d47211 */ /* 0x000fe200078810ff */
[----:B------:R-:W-:Y:S01]  /*12a30*/  STL.64 [R1+0x2bd8], R116 ;  /* 0x002bd87401007387 */ /* 0x000fe20000100a00 */
[-C--:B------:R-:W-:Y:S01]  /*12a40*/  LEA.HI.X.SX32 R205, R153, R0.reuse, 0x2, P2 ;  /* 0x0000000099cd7211 */ /* 0x080fe200010f16ff */
[----:B------:R-:W2:Y:S01]  /*12a50*/  LDC R152, c[0x0][0x230] ;  /* 0x00008c00ff987b82 */ /* 0x000ea20000000800 */
        /* <DEDUP_REMOVED lines=8> */
[----:B------:R-:W-:Y:S01]  /*12ae0*/  LEA R218, P5, R242, R236, 0x2 ;  /* 0x000000ecf2da7211 */ /* 0x000fe200078a10ff */
[----:B------:R-:W-:Y:S01]  /*12af0*/  USEL UR5, URZ, 0x4, !UP0 ;  /* 0x000000043f057887 */ /* 0x000fe2000c000000 */
[-C--:B------:R-:W-:Y:S01]  /*12b00*/  LEA.HI.X.SX32 R213, R5, R0.reuse, 0x2, P4 ;  /* 0x0000000005d57211 */ /* 0x080fe200020f16ff */
[----:B------:R-:W-:Y:S01]  /*12b10*/  STL.64 [R1+0x2bf8], R188 ;  /* 0x002bf8bc01007387 */ /* 0x000fe20000100a00 */
[----:B------:R-:W-:Y:S01]  /*12b20*/  LEA.HI.X.SX32 R221, R243, R0, 0x2, P1 ;  /* 0x00000000f3dd7211 */ /* 0x000fe200008f16ff */
[----:B------:R-:W4:Y:S01]  /*12b30*/  LDC R5, c[0x0][0x230] ;  /* 0x00008c00ff057b82 */ /* 0x000f220000000800 */
[----:B------:R-:W-:Y:S01]  /*12b40*/  LEA R222, P4, R240, R236, 0x2 ;  /* 0x000000ecf0de7211 */ /* 0x000fe200078810ff */
[----:B------:R-:W-:Y:S01]  /*12b50*/  STL.64 [R1+0x2c00], R204 ;  /* 0x002c00cc01007387 */ /* 0x000fe20000100a00 */
[----:B------:R-:W-:-:S02]  /*12b60*/  LEA.HI.X.SX32 R215, R7, R0, 0x2, P2 ;  /* 0x0000000007d77211 */ /* 0x000fc400010f16ff */
[----:B------:R-:W-:Y:S02]  /*12b70*/  LEA.HI.X.SX32 R217, R245, R0, 0x2, P6 ;  /* 0x00000000f5d97211 */ /* 0x000fe400030f16ff */
[----:B------:R-:W-:Y:S01]  /*12b80*/  LEA R224, P2, R241, R236, 0x2 ;  /* 0x000000ecf1e07211 */ /* 0x000fe200078410ff */
[----:B------:R-:W2:Y:S01]  /*12b90*/  LDL.LU R245, [R1+0x2cb8] ;  /* 0x002cb80001f57983 */ /* 0x000ea20000300800 */
[----:B------:R-:W-:Y:S01]  /*12ba0*/  LEA.HI.X.SX32 R219, R242, R0, 0x2, P5 ;  /* 0x00000000f2db7211 */ /* 0x000fe200028f16ff */
[----:B------:R-:W3:Y:S01]  /*12bb0*/  LDC R7, c[0x0][0x230] ;  /* 0x00008c00ff077b82 */ /* 0x000ee20000000800 */
[-C--:B------:R-:W-:Y:S01]  /*12bc0*/  LEA R226, P6, R238, R236.reuse, 0x2 ;  /* 0x000000eceee27211 */ /* 0x080fe200078c10ff */
[----:B------:R-:W2:Y:S01]  /*12bd0*/  LDL.LU R242, [R1+0x2cb4] ;  /* 0x002cb40001f27983 */ /* 0x000ea20000300800 */
[----:B------:R-:W-:Y:S02]  /*12be0*/  LEA R228, P5, R239, R236, 0x2 ;  /* 0x000000ecefe47211 */ /* 0x000fe400078a10ff */
[-C--:B------:R-:W-:Y:S01]  /*12bf0*/  LEA.HI.X.SX32 R223, R240, R0.reuse, 0x2, P4 ;  /* 0x00000000f0df7211 */ /* 0x080fe200020f16ff */
[----:B------:R-:W2:Y:S01]  /*12c00*/  LDL.LU R243, [R1+0x2cb0] ;  /* 0x002cb00001f37983 */ /* 0x000ea20000300800 */
[-C--:B------:R-:W-:Y:S01]  /*12c10*/  LEA.HI.X.SX32 R225, R241, R0.reuse, 0x2, P2 ;  /* 0x00000000f1e17211 */ /* 0x080fe200010f16ff */
[----:B------:R-:W1:Y:S02]  /*12c20*/  LDC R3, c[0x0][0x230] ;  /* 0x00008c00ff037b82 */ /* 0x000e640000000800 */
[----:B------:R-:W-:Y:S01]  /*12c30*/  STL.64 [R1+0x2c08], R220 ;  /* 0x002c08dc01007387 */ /* 0x000fe20000100a00 */
[----:B------:R-:W-:-:S03]  /*12c40*/  LEA.HI.X.SX32 R227, R238, R0, 0x2, P6 ;  /* 0x00000000eee37211 */ /* 0x000fc600030f16ff */
[----:B------:R-:W2:Y:S01]  /*12c50*/  LDL.LU R240, [R1+0x2cac] ;  /* 0x002cac0001f07983 */ /* 0x000ea20000300800 */
[----:B------:R-:W-:-:S03]  /*12c60*/  LEA.HI.X.SX32 R229, R239, R0, 0x2, P5 ;  /* 0x00000000efe57211 */ /* 0x000fc600028f16ff */
[----:B------:R-:W2:Y:S04]  /*12c70*/  LDL.LU R241, [R1+0x2ca8] ;  /* 0x002ca80001f17983 */ /* 0x000ea80000300800 */
[----:B------:R-:W2:Y:S04]  /*12c80*/  LDL.LU R238, [R1+0x2ca4] ;  /* 0x002ca40001ee7983 */ /* 0x000ea80000300800 */
[----:B------:R-:W2:Y:S01]  /*12c90*/  LDL.LU R239, [R1+0x2ca0] ;  /* 0x002ca00001ef7983 */ /* 0x000ea20000300800 */
[----:B------:R-:W-:-:S04]  /*12ca0*/  LEA R230, P1, R158, R236, 0x2 ;  /* 0x000000ec9ee67211 */ /* 0x000fc800078210ff */
[----:B------:R-:W-:Y:S02]  /*12cb0*/  LEA.HI.X.SX32 R231, R158, R0, 0x2, P1 ;  /* 0x000000009ee77211 */ /* 0x000fe400008f16ff */
[----:B------:R-:W2:Y:S01]  /*12cc0*/  LDL.LU R158, [R1+0x2c9c] ;  /* 0x002c9c00019e7983 */ /* 0x000ea20000300800 */
[----:B----4-:R-:W-:Y:S02]  /*12cd0*/  VIADD R4, R5, 0xffffffff ;  /* 0xffffffff05047836 */ /* 0x010fe40000000000 */
[----:B---3--:R-:W-:Y:S02]  /*12ce0*/  VIADD R5, R7, 0xfffffffe ;  /* 0xfffffffe07057836 */ /* 0x008fe40000000000 */
[----:B------:R-:W3:Y:S01]  /*12cf0*/  S2R R7, SR_TID.X ;  /* 0x0000000000077919 */ /* 0x000ee20000002100 */
[----:B------:R-:W-:Y:S01]  /*12d00*/  LEA R234, P2, R157, R236, 0x2 ;  /* 0x000000ec9dea7211 */ /* 0x000fe200078410ff */
[----:B------:R-:W-:-:S03]  /*12d10*/  IMAD.U32 R2, RZ, RZ, UR5 ;  /* 0x00000005ff027e24 */ /* 0x000fc6000f8e00ff */
[----:B------:R-:W-:Y:S02]  /*12d20*/  LEA.HI.X.SX32 R235, R157, R0, 0x2, P2 ;  /* 0x000000009deb7211 */ /* 0x000fe400010f16ff */
[----:B------:R-:W-:Y:S02]  /*12d30*/  ISETP.GE.U32.AND P2, PT, R4, 0x7fffff80, PT ;  /* 0x7fffff800400780c */ /* 0x000fe40003f46070 */
[----:B------:R-:W4:Y:S01]  /*12d40*/  LDC R4, c[0x0][0x230] ;  /* 0x00008c00ff047b82 */ /* 0x000f220000000800 */
[----:B------:R-:W-:Y:S02]  /*12d50*/  SEL R2, R2, RZ, !P3 ;  /* 0x000000ff02027207 */ /* 0x000fe40005800000 */
[-C--:B------:R-:W-:Y:S02]  /*12d60*/  LEA R232, P4, R6, R236.reuse, 0x2 ;  /* 0x000000ec06e87211 */ /* 0x080fe400078810ff */
[----:B------:R-:W-:Y:S02]  /*12d70*/  ISETP.NE.U32.AND P1, PT, R2, RZ, PT ;  /* 0x000000ff0200720c */ /* 0x000fe40003f25070 */
[----:B------:R-:W-:Y:S01]  /*12d80*/  LEA R236, P6, R155, R236, 0x2 ;  /* 0x000000ec9bec7211 */ /* 0x000fe200078c10ff */
[----:B------:R-:W2:Y:S01]  /*12d90*/  LDC R2, c[0x0][0x238] ;  /* 0x00008e00ff027b82 */ /* 0x000ea20000000800 */
[----:B------:R-:W-:-:S02]  /*12da0*/  ISETP.GE.U32.AND P3, PT, R5, 0x7fffff7f, PT ;  /* 0x7fffff7f0500780c */ /* 0x000fc40003f66070 */
[-C--:B------:R-:W-:Y:S02]  /*12db0*/  LEA.HI.X.SX32 R233, R6, R0.reuse, 0x2, P4 ;  /* 0x0000000006e97211 */ /* 0x080fe400020f16ff */
[----:B------:R-:W-:Y:S01]  /*12dc0*/  LEA.HI.X.SX32 R237, R155, R0, 0x2, P6 ;  /* 0x000000009bed7211 */ /* 0x000fe200030f16ff */
[----:B------:R-:W-:Y:S01]  /*12dd0*/  UMOV UR5, 0x400 ;  /* 0x0000040000057882 */ /* 0x000fe20000000000 */
[----:B-1----:R-:W-:Y:S01]  /*12de0*/  VIADD R3, R3, 0xfffffffd ;  /* 0xfffffffd03037836 */ /* 0x002fe20000000000 */
[----:B------:R-:W1:Y:S01]  /*12df0*/  LDC R5, c[0x0][0x230] ;  /* 0x00008c00ff057b82 */ /* 0x000e620000000800 */
[----:B------:R-:W-:Y:S01]  /*12e00*/  ULDC.64 UR60, c[0x0][0x208] ;  /* 0x00008200003c7ab9 */ /* 0x000fe20000000a00 */
[----:B------:R-:W2:Y:S01]  /*12e10*/  LDL.LU R6, [R1+0x2c98] ;  /* 0x002c980001067983 */ /* 0x000ea20000300800 */
[C---:B---3--:R-:W-:Y:S02]  /*12e20*/  SHF.L.U32 R0, R7.reuse, 0x4, RZ ;  /* 0x0000000407007819 */ /* 0x048fe400000006ff */
[----:B------:R-:W-:Y:S01]  /*12e30*/  LOP3.LUT R153, R7, 0x7f, RZ, 0xc0, !PT ;  /* 0x0000007f07997812 */ /* 0x000fe200078ec0ff */
[----:B------:R-:W-:Y:S01]  /*12e40*/  ULEA UR4, UR4, UR5, 0x18 ;  /* 0x0000000504047291 */ /* 0x000fe2000f8ec03f */
[----:B------:R-:W-:Y:S01]  /*12e50*/  LOP3.LUT R0, R0, 0x70, RZ, 0xc0, !PT ;  /* 0x0000007000007812 */ /* 0x000fe200078ec0ff */
[----:B------:R-:W3:Y:S01]  /*12e60*/  LDC R7, c[0x0][0x230] ;  /* 0x00008c00ff077b82 */ /* 0x000ee20000000800 */
[----:B----4-:R-:W-:Y:S01]  /*12e70*/  VIADD R4, R4, 0xfffffffc ;  /* 0xfffffffc04047836 */ /* 0x010fe20000000000 */
[----:B------:R-:W-:Y:S01]  /*12e80*/  ISETP.GE.U32.AND P5, PT, R3, 0x7fffff7e, PT ;  /* 0x7fffff7e0300780c */ /* 0x000fe20003fa6070 */
[----:B------:R-:W5:Y:S01]  /*12e90*/  LDL.LU R157, [R1+0x2c94] ;  /* 0x002c9400019d7983 */ /* 0x000f620000300800 */
[----:B------:R-:W-:-:S02]  /*12ea0*/  IMAD R0, R153, 0x80, R0 ;  /* 0x0000008099007824 */ /* 0x000fc400078e0200 */
[----:B------:R-:W-:Y:S01]  /*12eb0*/  ISETP.GE.U32.AND P4, PT, R4, 0x7fffff7d, PT ;  /* 0x7fffff7d0400780c */ /* 0x000fe20003f86070 */
[----:B--2---:R-:W-:Y:S01]  /*12ec0*/  VIADD R3, R152, 0xffffffdf ;  /* 0xffffffdf98037836 */ /* 0x004fe20000000000 */
[----:B------:R-:W2:Y:S01]  /*12ed0*/  LDL.LU R155, [R1+0x2c90] ;  /* 0x002c9000019b7983 */ /* 0x000ea20000300800 */
[----:B------:R-:W-:Y:S01]  /*12ee0*/  IADD3 R159, R0, UR4, RZ ;  /* 0x00000004009f7c10 */ /* 0x000fe2000fffe0ff */
[----:B------:R-:W-:Y:S02]  /*12ef0*/  IMAD.U32 R4, RZ, RZ, UR4 ;  /* 0x00000004ff047e24 */ /* 0x000fe4000f8e00ff */
[----:B------:R-:W-:Y:S04]  /*12f00*/  STL.64 [R1+0x2c10], R236 ;  /* 0x002c10ec01007387 */ /* 0x000fe80000100a00 */
[----:B------:R1:W-:Y:S02]  /*12f10*/  STL [R1+0x24cc], R4 ;  /* 0x0024cc0401007387 */ /* 0x0003e40000100800 */
[----:B-1----:R-:W-:-:S02]  /*12f20*/  VIADD R4, R5, 0xffffffde ;  /* 0xffffffde05047836 */ /* 0x002fc40000000000 */
[----:B------:R-:W1:Y:S01]  /*12f30*/  LDC R5, c[0x0][0x230] ;  /* 0x00008c00ff057b82 */ /* 0x000e620000000800 */
[----:B------:R-:W-:-:S05]  /*12f40*/  LOP3.LUT R246, R0, 0x10, RZ, 0x3c, !PT ;  /* 0x0000001000f67812 */ /* 0x000fca00078e3cff */
[----:B------:R-:W-:Y:S01]  /*12f50*/  VIADD R246, R246, UR4 ;  /* 0x00000004f6f67c36 */ /* 0x000fe20008000000 */
[----:B------:R-:W-:Y:S01]  /*12f60*/  @!PT LDS RZ, [RZ] ;  /* 0x00000000fffff984 */ /* 0x000fe20000000800 */
[----:B------:R-:W-:Y:S01]  /*12f70*/  @!PT LDS RZ, [RZ] ;  /* 0x00000000fffff984 */ /* 0x000fe20000000800 */
[----:B------:R-:W-:Y:S01]  /*12f80*/  @!PT LDS RZ, [RZ] ;  /* 0x00000000fffff984 */ /* 0x000fe20000000800 */
[----:B------:R-:W-:Y:S01]  /*12f90*/  LDGSTS.E [R159], desc[UR60][R244.64], !P2 ;  /* 0x00000000f49f7fae */ /* 0x000fe2000d12187c */
[----:B------:R-:W-:-:S03]  /*12fa0*/  IMAD.WIDE R14, R2, 0x4, R244 ;  /* 0x00000004020e7825 */ /* 0x000fc600078e02f4 */
[----:B------:R-:W-:Y:S01]  /*12fb0*/  LDGSTS.E [R159+0x4000], desc[UR60][R242.64], !P2 ;  /* 0x04000000f29f7fae */ /* 0x000fe2000d12187c */
[----:B------:R-:W-:-:S03]  /*12fc0*/  IMAD.WIDE R12, R2, 0x4, R242 ;  /* 0x00000004020c7825 */ /* 0x000fc600078e02f2 */
[----:B------:R4:W-:Y:S04]  /*12fd0*/  STL.64 [R1+0x1468], R14 ;  /* 0x0014680e01007387 */ /* 0x0009e80000100a00 */
[----:B------:R3:W-:Y:S04]  /*12fe0*/  STL.64 [R1+0x1460], R12 ;  /* 0x0014600c01007387 */ /* 0x0007e80000100a00 */
[----:B------:R-:W-:Y:S01]  /*12ff0*/  LDGSTS.E [R159+0x8000], desc[UR60][R240.64], !P2 ;  /* 0x08000000f09f7fae */ /* 0x000fe2000d12187c */
[----:B------:R-:W-:-:S03]  /*13000*/  IMAD.WIDE R10, R2, 0x4, R240 ;  /* 0x00000004020a7825 */ /* 0x000fc600078e02f0 */
[----:B------:R-:W-:Y:S01]  /*13010*/  LDGSTS.E [R159+0xc000], desc[UR60][R238.64], !P2 ;  /* 0x0c000000ee9f7fae */ /* 0x000fe2000d12187c */
[C---:B------:R-:W-:Y:S01]  /*13020*/  IMAD.WIDE R8, R2.reuse, 0x4, R238 ;  /* 0x0000000402087825 */ /* 0x040fe200078e02ee */
[----:B------:R-:W-:Y:S02]  /*13030*/  ISETP.GE.U32.AND P2, PT, R3, 0x7fffff60, PT ;  /* 0x7fffff600300780c */ /* 0x000fe40003f46070 */
[----:B------:R4:W-:Y:S01]  /*13040*/  LDGSTS.E [R159+0x4], desc[UR60][R14.64], !P3 ;  /* 0x000040000e9f7fae */ /* 0x0009e2000d92187c */
[----:B------:R-:W-:-:S03]  /*13050*/  IMAD.SHL.U32 R3, R2, 0x2, RZ ;  /* 0x0000000202037824 */ /* 0x000fc600078e00ff */
[----:B------:R3:W-:Y:S04]  /*13060*/  LDGSTS.E [R159+0x4004], desc[UR60][R12.64], !P3 ;  /* 0x040040000c9f7fae */ /* 0x0007e8000d92187c */
[----:B------:R1:W-:Y:S04]  /*13070*/  STL.64 [R1+0x1458], R10 ;  /* 0x0014580a01007387 */ /* 0x0003e80000100a00 */
[----:B------:R1:W-:Y:S01]  /*13080*/  LDGSTS.E [R159+0x8004], desc[UR60][R10.64], !P3 ;  /* 0x080040000a9f7fae */ /* 0x0003e2000d92187c */
[----:B----4-:R-:W-:-:S03]  /*13090*/  IMAD.WIDE R14, R3, 0x4, R244 ;  /* 0x00000004030e7825 */ /* 0x010fc600078e02f4 */
[----:B------:R4:W-:Y:S01]  /*130a0*/  STL.64 [R1+0x1450], R8 ;  /* 0x0014500801007387 */ /* 0x0009e20000100a00 */
[----:B---3--:R-:W-:-:S03]  /*130b0*/  IMAD.WIDE R12, R3, 0x4, R242 ;  /* 0x00000004030c7825 */ /* 0x008fc600078e02f2 */
[----:B------:R4:W-:Y:S01]  /*130c0*/  LDGSTS.E [R159+0xc004], desc[UR60][R8.64], !P3 ;  /* 0x0c004000089f7fae */ /* 0x0009e2000d92187c */
[C---:B-1----:R-:W-:Y:S01]  /*130d0*/  IMAD.WIDE R10, R3.reuse, 0x4, R240 ;  /* 0x00000004030a7825 */ /* 0x042fe200078e02f0 */
[----:B------:R-:W-:Y:S02]  /*130e0*/  ISETP.GE.U32.AND P3, PT, R4, 0x7fffff5f, PT ;  /* 0x7fffff5f0400780c */ /* 0x000fe40003f66070 */
[----:B------:R1:W-:Y:S01]  /*130f0*/  STL.64 [R1+0x1440], R14 ;  /* 0x0014400e01007387 */ /* 0x0003e20000100a00 */
[----:B----4-:R-:W-:-:S03]  /*13100*/  IMAD.WIDE R8, R3, 0x4, R238 ;  /* 0x0000000403087825 */ /* 0x010fc600078e02ee */
[----:B------:R1:W-:Y:S01]  /*13110*/  LDGSTS.E [R159+0x8], desc[UR60][R14.64], !P5 ;  /* 0x000080000e9f7fae */ /* 0x0003e2000e92187c */
[----:B------:R-:W-:-:S03]  /*13120*/  VIADD R3, R7, 0xffffffdd ;  /* 0xffffffdd07037836 */ /* 0x000fc60000000000 */
[----:B------:R3:W-:Y:S01]  /*13130*/  STL.64 [R1+0x1438], R12 ;  /* 0x0014380c01007387 */ /* 0x0007e20000100a00 */
[----:B------:R-:W4:Y:S01]  /*13140*/  LDC R7, c[0x0][0x230] ;  /* 0x00008c00ff077b82 */ /* 0x000f220000000800 */
[----:B------:R-:W-:Y:S02]  /*13150*/  IMAD R4, R2, 0x3, RZ ;  /* 0x0000000302047824 */ /* 0x000fe400078e02ff */
[----:B------:R3:W-:Y:S04]  /*13160*/  LDGSTS.E [R159+0x4008], desc[UR60][R12.64], !P5 ;  /* 0x040080000c9f7fae */ /* 0x0007e8000e92187c */
[----:B------:R3:W-:Y:S01]  /*13170*/  STL.64 [R1+0x1430], R10 ;  /* 0x0014300a01007387 */ /* 0x0007e20000100a00 */
[----:B-1----:R-:W-:-:S03]  /*13180*/  IMAD.WIDE R14, R4, 0x4, R244 ;  /* 0x00000004040e7825 */ /* 0x002fc600078e02f4 */
[----:B------:R1:W-:Y:S04]  /*13190*/  LDGSTS.E [R159+0x8008], desc[UR60][R10.64], !P5 ;  /* 0x080080000a9f7fae */ /* 0x0003e8000e92187c */
[----:B------:R1:W-:Y:S01]  /*131a0*/  STL.64 [R1+0x1428], R8 ;  /* 0x0014280801007387 */ /* 0x0003e20000100a00 */
[----:B---3--:R-:W-:-:S03]  /*131b0*/  IMAD.WIDE R12, R4, 0x4, R242 ;  /* 0x00000004040c7825 */ /* 0x008fc600078e02f2 */
[----:B------:R3:W-:Y:S01]  /*131c0*/  LDGSTS.E [R159+0xc008], desc[UR60][R8.64], !P5 ;  /* 0x0c008000089f7fae */ /* 0x0007e2000e92187c */
[----:B------:R-:W-:Y:S01]  /*131d0*/  ISETP.GE.U32.AND P5, PT, R3, 0x7fffff5e, PT ;  /* 0x7fffff5e0300780c */ /* 0x000fe20003fa6070 */
[----:B------:R-:W-:Y:S02]  /*131e0*/  IMAD.SHL.U32 R3, R2, 0x20, RZ ;  /* 0x0000002002037824 */ /* 0x000fe400078e00ff */
[C---:B-1----:R-:W-:Y:S01]  /*131f0*/  IMAD.WIDE R10, R4.reuse, 0x4, R240 ;  /* 0x00000004040a7825 */ /* 0x042fe200078e02f0 */
[----:B------:R1:W-:Y:S04]  /*13200*/  STL.64 [R1+0x1420], R14 ;  /* 0x0014200e01007387 */ /* 0x0003e80000100a00 */
[----:B------:R1:W-:Y:S01]  /*13210*/  LDGSTS.E [R159+0xc], desc[UR60][R14.64], !P4 ;  /* 0x0000c0000e9f7fae */ /* 0x0003e2000e12187c */
[----:B---3--:R-:W-:-:S03]  /*13220*/  IMAD.WIDE R8, R4, 0x4, R238 ;  /* 0x0000000404087825 */ /* 0x008fc600078e02ee */
[----:B------:R3:W-:Y:S01]  /*13230*/  STL.64 [R1+0x1418], R12 ;  /* 0x0014180c01007387 */ /* 0x0007e20000100a00 */
[----:B------:R-:W-:-:S03]  /*13240*/  VIADD R4, R154, 0xffffffdc ;  /* 0xffffffdc9a047836 */ /* 0x000fc60000000000 */
[----:B------:R3:W-:Y:S01]  /*13250*/  LDGSTS.E [R159+0x400c], desc[UR60][R12.64], !P4 ;  /* 0x0400c0000c9f7fae */ /* 0x0007e2000e12187c */
[----:B------:R-:W2:Y:S01]  /*13260*/  LDC R154, c[0x0][0x230] ;  /* 0x00008c00ff9a7b82 */ /* 0x000ea20000000800 */
[C---:B-1----:R-:W-:Y:S02]  /*13270*/  IMAD.WIDE R14, R3.reuse, 0x4, R244 ;  /* 0x00000004030e7825 */ /* 0x042fe400078e02f4 */
[----:B------:R1:W-:Y:S04]  /*13280*/  STL.64 [R1+0x1410], R10 ;  /* 0x0014100a01007387 */ /* 0x0003e80000100a00 */
[----:B------:R1:W-:Y:S01]  /*13290*/  LDGSTS.E [R159+0x800c], desc[UR60][R10.64], !P4 ;  /* 0x0800c0000a9f7fae */ /* 0x0003e2000e12187c */
[----:B---3--:R-:W-:-:S03]  /*132a0*/  IMAD.WIDE R12, R3, 0x4, R242 ;  /* 0x00000004030c7825 */ /* 0x008fc600078e02f2 */
[----:B------:R3:W-:Y:S04]  /*132b0*/  STL.64 [R1+0x1408], R8 ;  /* 0x0014080801007387 */ /* 0x0007e80000100a00 */
[----:B------:R3:W-:Y:S01]  /*132c0*/  LDGSTS.E [R159+0xc00c], desc[UR60][R8.64], !P4 ;  /* 0x0c00c000089f7fae */ /* 0x0007e2000e12187c */
[----:B------:R-:W-:Y:S01]  /*132d0*/  ISETP.GE.U32.AND P4, PT, R4, 0x7fffff5d, PT ;  /* 0x7fffff5d0400780c */ /* 0x000fe20003f86070 */
[----:B-1----:R-:W-:Y:S02]  /*132e0*/  IMAD.WIDE R10, R3, 0x4, R240 ;  /* 0x00000004030a7825 */ /* 0x002fe400078e02f0 */
[----:B------:R1:W-:Y:S02]  /*132f0*/  STL.64 [R1+0x1100], R14 ;  /* 0x0011000e01007387 */ /* 0x0003e40000100a00 */
[----:B------:R-:W-:-:S02]  /*13300*/  IMAD R4, R2, 0x21, RZ ;  /* 0x0000002102047824 */ /* 0x000fc400078e02ff */
[----:B------:R1:W-:Y:S01]  /*13310*/  LDGSTS.E [R159+0x10000], desc[UR60][R14.64], !P2 ;  /* 0x100000000e9f7fae */ /* 0x0003e2000d12187c */
[----:B---3--:R-:W-:Y:S01]  /*13320*/  IMAD.WIDE R8, R3, 0x4, R238 ;  /* 0x0000000403087825 */ /* 0x008fe200078e02ee */
[----:B------:R-:W-:Y:S02]  /*13330*/  IADD3 R3, R5, -0x41, RZ ;  /* 0xffffffbf05037810 */ /* 0x000fe40007ffe0ff */
[----:B------:R3:W-:Y:S01]  /*13340*/  STL.64 [R1+0x10f8], R12 ;  /* 0x0010f80c01007387 */ /* 0x0007e20000100a00 */
[----:B------:R-:W2:Y:S03]  /*13350*/  LDC R5, c[0x0][0x230] ;  /* 0x00008c00ff057b82 */ /* 0x000ea60000000800 */
[----:B------:R3:W-:Y:S04]  /*13360*/  LDGSTS.E [R159+0x14000], desc[UR60][R12.64], !P2 ;  /* 0x140000000c9f7fae */ /* 0x0007e8000d12187c */
[----:B------:R4:W-:Y:S01]  /*13370*/  STL.64 [R1+0x10f0], R10 ;  /* 0x0010f00a01007387 */ /* 0x0009e20000100a00 */
[----:B-1----:R-:W-:-:S03]  /*13380*/  IMAD.WIDE R14, R4, 0x4, R244 ;  /* 0x00000004040e7825 */ /* 0x002fc600078e02f4 */
[----:B------:R4:W-:Y:S04]  /*13390*/  LDGSTS.E [R159+0x18000], desc[UR60][R10.64], !P2 ;  /* 0x180000000a9f7fae */ /* 0x0009e8000d12187c */
[----:B------:R1:W-:Y:S01]  /*133a0*/  STL.64 [R1+0x10e8], R8 ;  /* 0x0010e80801007387 */ /* 0x0003e20000100a00 */
[----:B---3--:R-:W-:-:S03]  /*133b0*/  IMAD.WIDE R12, R4, 0x4, R242 ;  /* 0x00000004040c7825 */ /* 0x008fc600078e02f2 */
[----:B------:R1:W-:Y:S01]  /*133c0*/  LDGSTS.E [R159+0x1c000], desc[UR60][R8.64], !P2 ;  /* 0x1c000000089f7fae */ /* 0x0003e2000d12187c */
[C---:B----4-:R-:W-:Y:S01]  /*133d0*/  IMAD.WIDE R10, R4.reuse, 0x4, R240 ;  /* 0x00000004040a7825 */ /* 0x050fe200078e02f0 */
[----:B------:R-:W-:Y:S02]  /*133e0*/  ISETP.GE.U32.AND P2, PT, R3, 0x7fffff40, PT ;  /* 0x7fffff400300780c */ /* 0x000fe40003f46070 */
[----:B------:R3:W-:Y:S01]  /*133f0*/  STL.64 [R1+0x10e0], R14 ;  /* 0x0010e00e01007387 */ /* 0x0007e20000100a00 */
[----:B-1----:R-:W-:-:S03]  /*13400*/  IMAD.WIDE R8, R4, 0x4, R238 ;  /* 0x0000000404087825 */ /* 0x002fc600078e02ee */
[----:B------:R3:W-:Y:S01]  /*13410*/  LDGSTS.E [R159+0x10004], desc[UR60][R14.64], !P3 ;  /* 0x100040000e9f7fae */ /* 0x0007e2000d92187c */
[----:B------:R-:W-:-:S03]  /*13420*/  VIADD R4, R7, 0xffffffbe ;  /* 0xffffffbe07047836 */ /* 0x000fc60000000000 */
[----:B------:R1:W-:Y:S01]  /*13430*/  STL.64 [R1+0x10d8], R12 ;  /* 0x0010d80c01007387 */ /* 0x0003e20000100a00 */
[----:B------:R-:W4:Y:S01]  /*13440*/  LDC R7, c[0x0][0x230] ;  /* 0x00008c00ff077b82 */ /* 0x000f220000000800 */
[----:B------:R-:W-:Y:S02]  /*13450*/  IMAD R3, R2, 0x22, RZ ;  /* 0x0000002202037824 */ /* 0x000fe400078e02ff */
[----:B------:R1:W-:Y:S04]  /*13460*/  LDGSTS.E [R159+0x14004], desc[UR60][R12.64], !P3 ;  /* 0x140040000c9f7fae */ /* 0x0003e8000d92187c */
[----:B------:R2:W-:Y:S01]  /*13470*/  STL.64 [R1+0x10d0], R10 ;  /* 0x0010d00a01007387 */ /* 0x0005e20000100a00 */
[----:B---3--:R-:W-:-:S03]  /*13480*/  IMAD.WIDE R14, R3, 0x4, R244 ;  /* 0x00000004030e7825 */ /* 0x008fc600078e02f4 */
[----:B------:R2:W-:Y:S04]  /*13490*/  LDGSTS.E [R159+0x18004], desc[UR60][R10.64], !P3 ;  /* 0x180040000a9f7fae */ /* 0x0005e8000d92187c */
[----:B------:R3:W-:Y:S01]  /*134a0*/  STL.64 [R1+0x10c8], R8 ;  /* 0x0010c80801007387 */ /* 0x0007e20000100a00 */
[----:B-1----:R-:W-:-:S03]  /*134b0*/  IMAD.WIDE R12, R3, 0x4, R242 ;  /* 0x00000004030c7825 */ /* 0x002fc600078e02f2 */
[----:B------:R3:W-:Y:S01]  /*134c0*/  LDGSTS.E [R159+0x1c004], desc[UR60][R8.64], !P3 ;  /* 0x1c004000089f7fae */ /* 0x0007e2000d92187c */
[----:B------:R-:W-:Y:S01]  /*134d0*/  ISETP.GE.U32.AND P3, PT, R4, 0x7fffff3f, PT ;  /* 0x7fffff3f0400780c */ /* 0x000fe20003f66070 */
[----:B------:R-:W-:Y:S02]  /*134e0*/  IMAD R4, R2, 0x23, RZ ;  /* 0x0000002302047824 */ /* 0x000fe400078e02ff */
[C---:B--2---:R-:W-:Y:S01]  /*134f0*/  IMAD.WIDE R10, R3.reuse, 0x4, R240 ;  /* 0x00000004030a7825 */ /* 0x044fe200078e02f0 */
[----:B------:R1:W-:Y:S04]  /*13500*/  STL.64 [R1+0x10c0], R14 ;  /* 0x0010c00e01007387 */ /* 0x0003e80000100a00 */
[----:B------:R1:W-:Y:S01]  /*13510*/  LDGSTS.E [R159+0x10008], desc[UR60][R14.64], !P5 ;  /* 0x100080000e9f7fae */ /* 0x0003e2000e92187c */
[----:B---3--:R-:W-:-:S03]  /*13520*/  IMAD.WIDE R8, R3, 0x4, R238 ;  /* 0x0000000403087825 */ /* 0x008fc600078e02ee */
[----:B------:R2:W-:Y:S01]  /*13530*/  STL.64 [R1+0x10b8], R12 ;  /* 0x0010b80c01007387 */ /* 0x0005e20000100a00 */
[----:B------:R-:W-:-:S03]  /*13540*/  VIADD R3, R154, 0xffffffbd ;  /* 0xffffffbd9a037836 */ /* 0x000fc60000000000 */
[----:B------:R2:W-:Y:S01]  /*13550*/  LDGSTS.E [R159+0x14008], desc[UR60][R12.64], !P5 ;  /* 0x140080000c9f7fae */ /* 0x0005e2000e92187c */
[----:B------:R-:W3:Y:S01]  /*13560*/  LDC R154, c[0x0][0x230] ;  /* 0x00008c00ff9a7b82 */ /* 0x000ee20000000800 */
[C---:B-1----:R-:W-:Y:S02]  /*13570*/  IMAD.WIDE R14, R4.reuse, 0x4, R244 ;  /* 0x00000004040e7825 */ /* 0x042fe400078e02f4 */
[----:B------:R1:W-:Y:S04]  /*13580*/  STL.64 [R1+0x10b0], R10 ;  /* 0x0010b00a01007387 */ /* 0x0003e80000100a00 */
[----:B------:R1:W-:Y:S01]  /*13590*/  LDGSTS.E [R159+0x18008], desc[UR60][R10.64], !P5 ;  /* 0x180080000a9f7fae */ /* 0x0003e2000e92187c */
[----:B--2---:R-:W-:-:S03]  /*135a0*/  IMAD.WIDE R12, R4, 0x4, R242 ;  /* 0x00000004040c7825 */ /* 0x004fc600078e02f2 */
[----:B------:R2:W-:Y:S04]  /*135b0*/  STL.64 [R1+0x10a8], R8 ;  /* 0x0010a80801007387 */ /* 0x0005e80000100a00 */
[----:B------:R2:W-:Y:S01]  /*135c0*/  LDGSTS.E [R159+0x1c008], desc[UR60][R8.64], !P5 ;  /* 0x1c008000089f7fae */ /* 0x0005e2000e92187c */
[----:B------:R-:W-:Y:S01]  /*135d0*/  ISETP.GE.U32.AND P5, PT, R3, 0x7fffff3e, PT ;  /* 0x7fffff3e0300780c */ /* 0x000fe20003fa6070 */
[----:B-1----:R-:W-:Y:S02]  /*135e0*/  IMAD.WIDE R10, R4, 0x4, R240 ;  /* 0x00000004040a7825 */ /* 0x002fe400078e02f0 */
[----:B------:R1:W-:Y:S02]  /*135f0*/  STL.64 [R1+0x10a0], R14 ;  /* 0x0010a00e01007387 */ /* 0x0003e40000100a00 */
[----:B------:R-:W-:-:S02]  /*13600*/  IMAD.SHL.U32 R3, R2, 0x40, RZ ;  /* 0x0000004002037824 */ /* 0x000fc400078e00ff */
[----:B------:R1:W-:Y:S01]  /*13610*/  LDGSTS.E [R159+0x1000c], desc[UR60][R14.64], !P4 ;  /* 0x1000c0000e9f7fae */ /* 0x0003e2000e12187c */
[----:B--2---:R-:W-:-:S03]  /*13620*/  IMAD.WIDE R8, R4, 0x4, R238 ;  /* 0x0000000404087825 */ /* 0x004fc600078e02ee */
[----:B------:R2:W-:Y:S01]  /*13630*/  STL.64 [R1+0x1098], R12 ;  /* 0x0010980c01007387 */ /* 0x0005e20000100a00 */
[----:B------:R-:W-:-:S03]  /*13640*/  VIADD R4, R5, 0xffffffbc ;  /* 0xffffffbc05047836 */ /* 0x000fc60000000000 */
[----:B------:R2:W-:Y:S01]  /*13650*/  LDGSTS.E [R159+0x1400c], desc[UR60][R12.64], !P4 ;  /* 0x1400c0000c9f7fae */ /* 0x0005e2000e12187c */
[----:B------:R-:W3:Y:S03]  /*13660*/  LDC R5, c[0x0][0x230] ;  /* 0x00008c00ff057b82 */ /* 0x000ee60000000800 */
[----:B------:R4:W-:Y:S01]  /*13670*/  STL.64 [R1+0x1090], R10 ;  /* 0x0010900a01007387 */ /* 0x0009e20000100a00 */
[----:B-1----:R-:W-:-:S03]  /*13680*/  IMAD.WIDE R14, R3, 0x4, R244 ;  /* 0x00000004030e7825 */ /* 0x002fc600078e02f4 */
[----:B------:R4:W-:Y:S04]  /*13690*/  LDGSTS.E [R159+0x1800c], desc[UR60][R10.64], !P4 ;  /* 0x1800c0000a9f7fae */ /* 0x0009e8000e12187c */
[----:B------:R1:W-:Y:S01]  /*136a0*/  STL.64 [R1+0x1088], R8 ;  /* 0x0010880801007387 */ /* 0x0003e20000100a00 */
[----:B--2---:R-:W-:-:S03]  /*136b0*/  IMAD.WIDE R12, R3, 0x4, R242 ;  /* 0x00000004030c7825 */ /* 0x004fc600078e02f2 */
        /* <DEDUP_REMOVED lines=12> */
[----:B--2---:R-:W-:-:S03]  /*13780*/  IMAD.WIDE R14, R4, 0x4, R244 ;  /* 0x00000004040e7825 */ /* 0x004fc600078e02f4 */
[----:B------:R3:W-:Y:S04]  /*13790*/  LDGSTS.E [R159+0x28000], desc[UR60][R10.64], !P2 ;  /* 0x280000000a9f7fae */ /* 0x0007e8000d12187c */
[----:B------:R2:W-:Y:S01]  /*137a0*/  STL.64 [R1+0xd68], R8 ;  /* 0x000d680801007387 */ /* 0x0005e20000100a00 */
[----:B-1----:R-:W-:-:S03]  /*137b0*/  IMAD.WIDE R12, R4, 0x4, R242 ;  /* 0x00000004040c7825 */ /* 0x002fc600078e02f2 */
[----:B------:R2:W-:Y:S01]  /*137c0*/  LDGSTS.E [R159+0x2c000], desc[UR60][R8.64], !P2 ;  /* 0x2c000000089f7fae */ /* 0x0005e2000d12187c */
[----:B------:R-:W-:Y:S01]  /*137d0*/  ISETP.GE.U32.AND P2, PT, R3, 0x7fffff20, PT ;  /* 0x7fffff200300780c */ /* 0x000fe20003f46070 */
[----:B------:R-:W-:Y:S02]  /*137e0*/  IMAD R3, R2, 0x42, RZ ;  /* 0x0000004202037824 */ /* 0x000fe400078e02ff */
[C---:B---3--:R-:W-:Y:S01]  /*137f0*/  IMAD.WIDE R10, R4.reuse, 0x4, R240 ;  /* 0x00000004040a7825 */ /* 0x048fe200078e02f0 */
[----:B------:R1:W-:Y:S04]  /*13800*/  STL.64 [R1+0xd60], R14 ;  /* 0x000d600e01007387 */ /* 0x0003e80000100a00 */
[----:B------:R1:W-:Y:S01]  /*13810*/  LDGSTS.E [R159+0x20004], desc[UR60][R14.64], !P3 ;  /* 0x200040000e9f7fae */ /* 0x0003e2000d92187c */
[----:B--2---:R-:W-:Y:S01]  /*13820*/  IMAD.WIDE R8, R4, 0x4, R238 ;  /* 0x0000000404087825 */ /* 0x004fe200078e02ee */
[----:B------:R-:W-:-:S02]  /*13830*/  IADD3 R4, R154, -0x62, RZ ;  /* 0xffffff9e9a047810 */ /* 0x000fc40007ffe0ff */
[----:B------:R2:W-:Y:S01]  /*13840*/  STL.64 [R1+0xd58], R12 ;  /* 0x000d580c01007387 */ /* 0x0005e20000100a00 */
[----:B------:R-:W3:Y:S03]  /*13850*/  LDC R154, c[0x0][0x230] ;  /* 0x00008c00ff9a7b82 */ /* 0x000ee60000000800 */
[----:B------:R2:W-:Y:S01]  /*13860*/  LDGSTS.E [R159+0x24004], desc[UR60][R12.64], !P3 ;  /* 0x240040000c9f7fae */ /* 0x0005e2000d92187c */
[----:B-1----:R-:W-:-:S03]  /*13870*/  IMAD.WIDE R14, R3, 0x4, R244 ;  /* 0x00000004030e7825 */ /* 0x002fc600078e02f4 */
        /* <DEDUP_REMOVED lines=8> */
[----:B------:R-:W-:-:S02]  /*13900*/  IMAD R4, R2, 0x43, RZ ;  /* 0x0000004302047824 */ /* 0x000fc400078e02ff */
        /* <DEDUP_REMOVED lines=33> */
[----:B--2---:R-:W-:-:S03]  /*13b20*/  IMAD.WIDE R8, R3, 0x4, R238 ;  /* 0x0000000403087825 */ /* 0x004fc600078e02ee */
        /* <DEDUP_REMOVED lines=42> */
[----:B------:R-:W-:Y:S02]  /*13dd0*/  ISETP.GE.U32.AND P5, PT, R3, 0x7fffff7a, PT ;  /* 0x7fffff7a0300780c */ /* 0x000fe40003fa6070 */
[----:B------:R-:W-:Y:S01]  /*13de0*/  SHF.L.U32 R3, R2, 0x2, RZ ;  /* 0x0000000202037819 */ /* 0x000fe200000006ff */
        /* <DEDUP_REMOVED lines=16> */
[----:B------:R-:W-:Y:S02]  /*13ef0*/  STL.64 [R1+0x2c18], R158 ;  /* 0x002c189e01007387 */ /* 0x000fe40000100a00 */
[----:B------:R-:W-:-:S02]  /*13f00*/  IMAD R4, R2, 0x5, RZ ;  /* 0x0000000502047824 */ /* 0x000fc400078e02ff */
[----:B------:R1:W-:Y:S01]  /*13f10*/  STL.64 [R1+0x1400], R14 ;  /* 0x0014000e01007387 */ /* 0x0003e20000100a00 */
[----:B--2---:R-:W-:-:S03]  /*13f20*/  IMAD.WIDE R8, R3, 0x4, R238 ;  /* 0x0000000403087825 */ /* 0x004fc600078e02ee */
[----:B------:R1:W-:Y:S01]  /*13f30*/  LDGSTS.E [R246], desc[UR60][R14.64], !P2 ;  /* 0x000000000ef67fae */ /* 0x0003e2000d12187c */
[----:B------:R-:W-:-:S03]  /*13f40*/  VIADD R3, R5, 0xffffffdb ;  /* 0xffffffdb05037836 */ /* 0x000fc60000000000 */
[----:B------:R2:W-:Y:S01]  /*13f50*/  STL.64 [R1+0x13f8], R12 ;  /* 0x0013f80c01007387 */ /* 0x0005e20000100a00 */
[----:B------:R-:W3:Y:S03]  /*13f60*/  LDC R5, c[0x0][0x230] ;  /* 0x00008c00ff057b82 */ /* 0x000ee60000000800 */
[----:B------:R2:W-:Y:S04]  /*13f70*/  LDGSTS.E [R246+0x4000], desc[UR60][R12.64], !P2 ;  /* 0x040000000cf67fae */ /* 0x0005e8000d12187c */
        /* <DEDUP_REMOVED lines=43> */
[----:B--2---:R-:W-:Y:S01]  /*14230*/  IMAD.WIDE R8, R4, 0x4, R238 ;  /* 0x0000000404087825 */ /* 0x004fe200078e02ee */
[----:B------:R-:W-:Y:S02]  /*14240*/  IADD3 R4, R5, -0x28, RZ ;  /* 0xffffffd805047810 */ /* 0x000fe40007ffe0ff */
        /* <DEDUP_REMOVED lines=183> */
[----:B------:R2:W-:Y:S01]  /*14dc0*/  STL.64 [R1+0x928], R8 ;  /* 0x0009280801007387 */ /* 0x0005e20000100a00 */
[----:B------:R-:W-:-:S03]  /*14dd0*/  LOP3.LUT R247, R0, 0x20, RZ, 0x3c, !PT ;  /* 0x0000002000f77812 */ /* 0x000fc600078e3cff */
[----:B------:R2:W-:Y:S01]  /*14de0*/  LDGSTS.E [R246+0x3c008], desc[UR60][R8.64], !P5 ;  /* 0x3c00800008f67fae */ /* 0x0005e2000e92187c */
[----:B------:R-:W-:Y:S01]  /*14df0*/  ISETP.GE.U32.AND P5, PT, R3, 0x7fffff75, PT ;  /* 0x7fffff750300780c */ /* 0x000fe20003fa6070 */
[----:B-1----:R-:W-:Y:S01]  /*14e00*/  IMAD.WIDE R10, R4, 0x4, R240 ;  /* 0x00000004040a7825 */ /* 0x002fe200078e02f0 */
[----:B------:R-:W-:Y:S01]  /*14e10*/  SHF.L.U32 R3, R2, 0x3, RZ ;  /* 0x0000000302037819 */ /* 0x000fe200000006ff */
[----:B------:R1:W-:Y:S04]  /*14e20*/  STL.64 [R1+0x920], R14 ;  /* 0x0009200e01007387 */ /* 0x0003e80000100a00 */
[----:B------:R1:W-:Y:S01]  /*14e30*/  LDGSTS.E [R246+0x3000c], desc[UR60][R14.64], !P4 ;  /* 0x3000c0000ef67fae */ /* 0x0003e2000e12187c */
[----:B--2---:R-:W-:-:S03]  /*14e40*/  IMAD.WIDE R8, R4, 0x4, R238 ;  /* 0x0000000404087825 */ /* 0x004fc600078e02ee */
[----:B------:R2:W-:Y:S01]  /*14e50*/  STL.64 [R1+0x918], R12 ;  /* 0x0009180c01007387 */ /* 0x0005e20000100a00 */
[----:B------:R-:W-:Y:S02]  /*14e60*/  VIADD R4, R5, 0xffffffd7 ;  /* 0xffffffd705047836 */ /* 0x000fe40000000000 */
[----:B------:R-:W3:Y:S01]  /*14e70*/  LDC R5, c[0x0][0x230] ;  /* 0x00008c00ff057b82 */ /* 0x000ee20000000800 */
[----:B------:R2:W-:Y:S01]  /*14e80*/  LDGSTS.E [R246+0x3400c], desc[UR60][R12.64], !P4 ;  /* 0x3400c0000cf67fae */ /* 0x0005e2000e12187c */
[----:B------:R-:W-:-:S03]  /*14e90*/  VIADD R247, R247, UR4 ;  /* 0x00000004f7f77c36 */ /* 0x000fc60008000000 */
        /* <DEDUP_REMOVED lines=10> */
[----:B------:R2:W-:Y:S01]  /*14f40*/  LDGSTS.E [R247], desc[UR60][R14.64], !P3 ;  /* 0x000000000ef77fae */ /* 0x0005e2000d92187c */
        /* <DEDUP_REMOVED lines=46> */
[----:B-1----:R-:W-:Y:S01]  /*15230*/  IMAD.WIDE R8, R4, 0x4, R238 ;  /* 0x0000000404087825 */ /* 0x002fe200078e02ee */
[----:B------:R-:W-:Y:S02]  /*15240*/  IADD3 R4, R7, -0x49, RZ ;  /* 0xffffffb707047810 */ /* 0x000fe40007ffe0ff */
[----:B------:R2:W-:Y:S01]  /*15250*/  LDGSTS.E [R247+0xc], desc[UR60][R14.64], !P5 ;  /* 0x0000c0000ef77fae */ /* 0x0005e2000e92187c */
[----:B------:R-:W1:Y:S01]  /*15260*/  LDC R7, c[0x0][0x230] ;  /* 0x00008c00ff077b82 */ /* 0x000e620000000800 */
[----:B------:R-:W-:-:S02]  /*15270*/  IMAD R3, R2, 0x28, RZ ;  /* 0x0000002802037824 */ /* 0x000fc400078e02ff */
[----:B------:R4:W-:Y:S04]  /*15280*/  STL.64 [R1+0x1318], R12 ;  /* 0x0013180c01007387 */ /* 0x0009e80000100a00 */
[----:B------:R4:W-:Y:S04]  /*15290*/  LDGSTS.E [R247+0x400c], desc[UR60][R12.64], !P5 ;  /* 0x0400c0000cf77fae */ /* 0x0009e8000e92187c */
[----:B------:R3:W-:Y:S01]  /*152a0*/  STL.64 [R1+0x1310], R10 ;  /* 0x0013100a01007387 */ /* 0x0007e20000100a00 */
[----:B--2---:R-:W-:-:S03]  /*152b0*/  IMAD.WIDE R14, R3, 0x4, R244 ;  /* 0x00000004030e7825 */ /* 0x004fc600078e02f4 */
[----:B------:R3:W-:Y:S04]  /*152c0*/  LDGSTS.E [R247+0x800c], desc[UR60][R10.64], !P5 ;  /* 0x0800c0000af77fae */ /* 0x0007e8000e92187c */
[----:B------:R2:W-:Y:S01]  /*152d0*/  STL.64 [R1+0x1308], R8 ;  /* 0x0013080801007387 */ /* 0x0005e20000100a00 */
[----:B----4-:R-:W-:-:S03]  /*152e0*/  IMAD.WIDE R12, R3, 0x4, R242 ;  /* 0x00000004030c7825 */ /* 0x010fc600078e02f2 */
        /* <DEDUP_REMOVED lines=10> */
[----:B------:R-:W4:Y:S01]  /*15390*/  LDC R154, c[0x0][0x230] ;  /* 0x00008c00ff9a7b82 */ /* 0x000f220000000800 */
[C---:B---3--:R-:W-:Y:S02]  /*153a0*/  IMAD.WIDE R14, R4.reuse, 0x4, R244 ;  /* 0x00000004040e7825 */ /* 0x048fe400078e02f4 */
[----:B------:R3:W-:Y:S04]  /*153b0*/  STL.64 [R1+0xff0], R10 ;  /* 0x000ff00a01007387 */ /* 0x0007e80000100a00 */
[----:B------:R3:W-:Y:S01]  /*153c0*/  LDGSTS.E [R247+0x18000], desc[UR60][R10.64], !P4 ;  /* 0x180000000af77fae */ /* 0x0007e2000e12187c */
[----:B--2---:R-:W-:-:S03]  /*153d0*/  IMAD.WIDE R12, R4, 0x4, R242 ;  /* 0x00000004040c7825 */ /* 0x004fc600078e02f2 */
[----:B------:R2:W-:Y:S04]  /*153e0*/  STL.64 [R1+0xfe8], R8 ;  /* 0x000fe80801007387 */ /* 0x0005e80000100a00 */
[----:B------:R2:W-:Y:S01]  /*153f0*/  LDGSTS.E [R247+0x1c000], desc[UR60][R8.64], !P4 ;  /* 0x1c00000008f77fae */ /* 0x0005e2000e12187c */
[----:B------:R-:W-:Y:S01]  /*15400*/  ISETP.GE.U32.AND P4, PT, R3, 0x7fffff37, PT ;  /* 0x7fffff370300780c */ /* 0x000fe20003f86070 */
[----:B---3--:R-:W-:Y:S02]  /*15410*/  IMAD.WIDE R10, R4, 0x4, R240 ;  /* 0x00000004040a7825 */ /* 0x008fe400078e02f0 */
[----:B------:R3:W-:Y:S02]  /*15420*/  STL.64 [R1+0xfe0], R14 ;  /* 0x000fe00e01007387 */ /* 0x0007e40000100a00 */
[----:B------:R-:W-:-:S02]  /*15430*/  IMAD R3, R2, 0x2a, RZ ;  /* 0x0000002a02037824 */ /* 0x000fc400078e02ff */
[----:B------:R3:W-:Y:S01]  /*15440*/  LDGSTS.E [R247+0x10004], desc[UR60][R14.64], !P3 ;  /* 0x100040000ef77fae */ /* 0x0007e2000d92187c */
[----:B--2---:R-:W-:-:S03]  /*15450*/  IMAD.WIDE R8, R4, 0x4, R238 ;  /* 0x0000000404087825 */ /* 0x004fc600078e02ee */
[----:B------:R2:W-:Y:S01]  /*15460*/  STL.64 [R1+0xfd8], R12 ;  /* 0x000fd80c01007387 */ /* 0x0005e20000100a00 */
[----:B------:R-:W-:-:S03]  /*15470*/  VIADD R4, R5, 0xffffffb5 ;  /* 0xffffffb505047836 */ /* 0x000fc60000000000 */
[----:B------:R2:W-:Y:S01]  /*15480*/  LDGSTS.E [R247+0x14004], desc[UR60][R12.64], !P3 ;  /* 0x140040000cf77fae */ /* 0x0005e2000d92187c */
[----:B------:R-:W4:Y:S03]  /*15490*/  LDC R5, c[0x0][0x230] ;  /* 0x00008c00ff057b82 */ /* 0x000f260000000800 */
[----:B------:R1:W-:Y:S01]  /*154a0*/  STL.64 [R1+0xfd0], R10 ;  /* 0x000fd00a01007387 */ /* 0x0003e20000100a00 */
[----:B---3--:R-:W-:-:S03]  /*154b0*/  IMAD.WIDE R14, R3, 0x4, R244 ;  /* 0x00000004030e7825 */ /* 0x008fc600078e02f4 */
[----:B------:R1:W-:Y:S04]  /*154c0*/  LDGSTS.E [R247+0x18004], desc[UR60][R10.64], !P3 ;  /* 0x180040000af77fae */ /* 0x0003e8000d92187c */
[----:B------:R3:W-:Y:S01]  /*154d0*/  STL.64 [R1+0xfc8], R8 ;  /* 0x000fc80801007387 */ /* 0x0007e20000100a00 */
[----:B--2---:R-:W-:-:S03]  /*154e0*/  IMAD.WIDE R12, R3, 0x4, R242 ;  /* 0x00000004030c7825 */ /* 0x004fc600078e02f2 */
[----:B------:R3:W-:Y:S01]  /*154f0*/  LDGSTS.E [R247+0x1c004], desc[UR60][R8.64], !P3 ;  /* 0x1c00400008f77fae */ /* 0x0007e2000d92187c */
[C---:B-1----:R-:W-:Y:S01]  /*15500*/  IMAD.WIDE R10, R3.reuse, 0x4, R240 ;  /* 0x00000004030a7825 */ /* 0x042fe200078e02f0 */
[----:B------:R-:W-:Y:S02]  /*15510*/  ISETP.GE.U32.AND P3, PT, R4, 0x7fffff36, PT ;  /* 0x7fffff360400780c */ /* 0x000fe40003f66070 */
[----:B------:R1:W-:Y:S01]  /*15520*/  STL.64 [R1+0xfc0], R14 ;  /* 0x000fc00e01007387 */ /* 0x0003e20000100a00 */
[----:B---3--:R-:W-:-:S03]  /*15530*/  IMAD.WIDE R8, R3, 0x4, R238 ;  /* 0x0000000403087825 */ /* 0x008fc600078e02ee */
[----:B------:R1:W-:Y:S01]  /*15540*/  LDGSTS.E [R247+0x10008], desc[UR60][R14.64], !P2 ;  /* 0x100080000ef77fae */ /* 0x0003e2000d12187c */
[----:B------:R-:W-:-:S03]  /*15550*/  VIADD R3, R7, 0xffffffb4 ;  /* 0xffffffb407037836 */ /* 0x000fc60000000000 */
[----:B------:R2:W-:Y:S01]  /*15560*/  STL.64 [R1+0xfb8], R12 ;  /* 0x000fb80c01007387 */ /* 0x0005e20000100a00 */
[----:B------:R-:W3:Y:S01]  /*15570*/  LDC R7, c[0x0][0x230] ;  /* 0x00008c00ff077b82 */ /* 0x000ee20000000800 */
[----:B------:R-:W-:Y:S02]  /*15580*/  IMAD R4, R2, 0x2b, RZ ;  /* 0x0000002b02047824 */ /* 0x000fe400078e02ff */
[----:B------:R2:W-:Y:S01]  /*15590*/  LDGSTS.E [R247+0x14008], desc[UR60][R12.64], !P2 ;  /* 0x140080000cf77fae */ /* 0x0005e2000d12187c */
[----:B------:R-:W-:-:S03]  /*155a0*/  ISETP.GE.U32.AND P0, PT, R3, 0x7fffff35, PT ;  /* 0x7fffff350300780c */ /* 0x000fc60003f06070 */
[----:B------:R4:W-:Y:S01]  /*155b0*/  STL.64 [R1+0xfb0], R10 ;  /* 0x000fb00a01007387 */ /* 0x0009e20000100a00 */
[----:B-1----:R-:W-:-:S03]  /*155c0*/  IMAD.WIDE R14, R4, 0x4, R244 ;  /* 0x00000004040e7825 */ /* 0x002fc600078e02f4 */
[----:B------:R4:W-:Y:S01]  /*155d0*/  LDGSTS.E [R247+0x18008], desc[UR60][R10.64], !P2 ;  /* 0x180080000af77fae */ /* 0x0009e2000d12187c */
[----:B------:R-:W-:-:S03]  /*155e0*/  IMAD R3, R2, 0x48, RZ ;  /* 0x0000004802037824 */ /* 0x000fc600078e02ff */
[----:B------:R1:W-:Y:S01]  /*155f0*/  STL.64 [R1+0xfa8], R8 ;  /* 0x000fa80801007387 */ /* 0x0003e20000100a00 */
[----:B--2---:R-:W-:-:S03]  /*15600*/  IMAD.WIDE R12, R4, 0x4, R242 ;  /* 0x00000004040c7825 */ /* 0x004fc600078e02f2 */
[----:B------:R1:W-:Y:S01]  /*15610*/  LDGSTS.E [R247+0x1c008], desc[UR60][R8.64], !P2 ;  /* 0x1c00800008f77fae */ /* 0x0003e2000d12187c */
[----:B----4-:R-:W-:-:S03]  /*15620*/  IMAD.WIDE R10, R4, 0x4, R240 ;  /* 0x00000004040a7825 */ /* 0x010fc600078e02f0 */
[----:B------:R2:W-:Y:S04]  /*15630*/  STL.64 [R1+0xfa0], R14 ;  /* 0x000fa00e01007387 */ /* 0x0005e80000100a00 */
[----:B------:R2:W-:Y:S01]  /*15640*/  LDGSTS.E [R247+0x1000c], desc[UR60][R14.64], !P6 ;  /* 0x1000c0000ef77fae */ /* 0x0005e2000f12187c */
[----:B-1----:R-:W-:-:S03]  /*15650*/  IMAD.WIDE R8, R4, 0x4, R238 ;  /* 0x0000000404087825 */ /* 0x002fc600078e02ee */
[----:B------:R1:W-:Y:S01]  /*15660*/  STL.64 [R1+0xf98], R12 ;  /* 0x000f980c01007387 */ /* 0x0003e20000100a00 */
[----:B------:R-:W-:-:S03]  /*15670*/  VIADD R4, R154, 0xffffff97 ;  /* 0xffffff979a047836 */ /* 0x000fc60000000000 */
[----:B------:R1:W-:Y:S01]  /*15680*/  LDGSTS.E [R247+0x1400c], desc[UR60][R12.64], !P6 ;  /* 0x1400c0000cf77fae */ /* 0x0003e2000f12187c */
[----:B------:R-:W4:Y:S01]  /*15690*/  LDC R154, c[0x0][0x230] ;  /* 0x00008c00ff9a7b82 */ /* 0x000f220000000800 */
[----:B--2---:R-:W-:Y:S02]  /*156a0*/  IMAD.WIDE R14, R3, 0x4, R244 ;  /* 0x00000004030e7825 */ /* 0x004fe400078e02f4 */
[----:B------:R2:W-:Y:S01]  /*156b0*/  STL.64 [R1+0xf90], R10 ;  /* 0x000f900a01007387 */ /* 0x0005e20000100a00 */
[----:B------:R-:W-:-:S03]  /*156c0*/  ISETP.GE.U32.AND P2, PT, R4, 0x7fffff18, PT ;  /* 0x7fffff180400780c */ /* 0x000fc60003f46070 */
[----:B------:R2:W-:Y:S01]  /*156d0*/  LDGSTS.E [R247+0x1800c], desc[UR60][R10.64], !P6 ;  /* 0x1800c0000af77fae */ /* 0x0005e2000f12187c */
[----:B-1----:R-:W-:-:S03]  /*156e0*/  IMAD.WIDE R12, R3, 0x4, R242 ;  /* 0x00000004030c7825 */ /* 0x002fc600078e02f2 */
[----:B------:R1:W-:Y:S04]  /*156f0*/  STL.64 [R1+0xf88], R8 ;  /* 0x000f880801007387 */ /* 0x0003e80000100a00 */
[----:B------:R1:W-:Y:S01]  /*15700*/  LDGSTS.E [R247+0x1c00c], desc[UR60][R8.64], !P6 ;  /* 0x1c00c00008f77fae */ /* 0x0003e2000f12187c */
[----:B------:R-:W-:Y:S02]  /*15710*/  IMAD R4, R2, 0x49, RZ ;  /* 0x0000004902047824 */ /* 0x000fe400078e02ff */
[C---:B--2---:R-:W-:Y:S01]  /*15720*/  IMAD.WIDE R10, R3.reuse, 0x4, R240 ;  /* 0x00000004030a7825 */ /* 0x044fe200078e02f0 */
[----:B------:R2:W-:Y:S04]  /*15730*/  STL.64 [R1+0xc80], R14 ;  /* 0x000c800e01007387 */ /* 0x0005e80000100a00 */
[----:B------:R2:W-:Y:S01]  /*15740*/  LDGSTS.E [R247+0x20000], desc[UR60][R14.64], !P5 ;  /* 0x200000000ef77fae */ /* 0x0005e2000e92187c */
[----:B-1----:R-:W-:-:S03]  /*15750*/  IMAD.WIDE R8, R3, 0x4, R238 ;  /* 0x0000000403087825 */ /* 0x002fc600078e02ee */
[----:B------:R1:W-:Y:S01]  /*15760*/  STL.64 [R1+0xc78], R12 ;  /* 0x000c780c01007387 */ /* 0x0003e20000100a00 */
[----:B------:R-:W-:-:S03]  /*15770*/  VIADD R3, R5, 0xffffff96 ;  /* 0xffffff9605037836 */ /* 0x000fc60000000000 */
[----:B------:R1:W-:Y:S01]  /*15780*/  LDGSTS.E [R247+0x24000], desc[UR60][R12.64], !P5 ;  /* 0x240000000cf77fae */ /* 0x0003e2000e92187c */
[----:B------:R-:W4:Y:S03]  /*15790*/  LDC R5, c[0x0][0x230] ;  /* 0x00008c00ff057b82 */ /* 0x000f260000000800 */
[----:B------:R3:W-:Y:S01]  /*157a0*/  STL.64 [R1+0xc70], R10 ;  /* 0x000c700a01007387 */ /* 0x0007e20000100a00 */
[----:B--2---:R-:W-:-:S03]  /*157b0*/  IMAD.WIDE R14, R4, 0x4, R244 ;  /* 0x00000004040e7825 */ /* 0x004fc600078e02f4 */
[----:B------:R3:W-:Y:S04]  /*157c0*/  LDGSTS.E [R247+0x28000], desc[UR60][R10.64], !P5 ;  /* 0x280000000af77fae */ /* 0x0007e8000e92187c */
[----:B------:R2:W-:Y:S01]  /*157d0*/  STL.64 [R1+0xc68], R8 ;  /* 0x000c680801007387 */ /* 0x0005e20000100a00 */
[----:B-1----:R-:W-:-:S03]  /*157e0*/  IMAD.WIDE R12, R4, 0x4, R242 ;  /* 0x00000004040c7825 */ /* 0x002fc600078e02f2 */
[----:B------:R2:W-:Y:S01]  /*157f0*/  LDGSTS.E [R247+0x2c000], desc[UR60][R8.64], !P5 ;  /* 0x2c00000008f77fae */ /* 0x0005e2000e92187c */
[C---:B---3--:R-:W-:Y:S01]  /*15800*/  IMAD.WIDE R10, R4.reuse, 0x4, R240 ;  /* 0x00000004040a7825 */ /* 0x048fe200078e02f0 */
[----:B------:R-:W-:Y:S02]  /*15810*/  ISETP.GE.U32.AND P5, PT, R3, 0x7fffff17, PT ;  /* 0x7fffff170300780c */ /* 0x000fe40003fa6070 */
[----:B------:R1:W-:Y:S01]  /*15820*/  STL.64 [R1+0xc60], R14 ;  /* 0x000c600e01007387 */ /* 0x0003e20000100a00 */
[----:B--2---:R-:W-:Y:S01]  /*15830*/  IMAD.WIDE R8, R4, 0x4, R238 ;  /* 0x0000000404087825 */ /* 0x004fe200078e02ee */
[----:B------:R-:W-:Y:S02]  /*15840*/  IADD3 R4, R7, -0x6b, RZ ;  /* 0xffffff9507047810 */ /* 0x000fe40007ffe0ff */
[----:B------:R1:W-:Y:S01]  /*15850*/  LDGSTS.E [R247+0x20004], desc[UR60][R14.64], !P4 ;  /* 0x200040000ef77fae */ /* 0x0003e2000e12187c */
[----:B------:R-:W2:Y:S01]  /*15860*/  LDC R7, c[0x0][0x230] ;  /* 0x00008c00ff077b82 */ /* 0x000ea20000000800 */
[----:B------:R-:W-:-:S02]  /*15870*/  IMAD R3, R2, 0x4a, RZ ;  /* 0x0000004a02037824 */ /* 0x000fc400078e02ff */
[----:B------:R3:W-:Y:S04]  /*15880*/  STL.64 [R1+0xc58], R12 ;  /* 0x000c580c01007387 */ /* 0x0007e80000100a00 */
        /* <DEDUP_REMOVED lines=8> */
[----:B------:R-:W-:Y:S02]  /*15910*/  IMAD R4, R2, 0x4b, RZ ;  /* 0x0000004b02047824 */ /* 0x000fe400078e02ff */
[C---:B----4-:R-:W-:Y:S01]  /*15920*/  IMAD.WIDE R10, R3.reuse, 0x4, R240 ;  /* 0x00000004030a7825 */ /* 0x050fe200078e02f0 */
[----:B------:R3:W-:Y:S04]  /*15930*/  STL.64 [R1+0xc40], R14 ;  /* 0x000c400e01007387 */ /* 0x0007e80000100a00 */
[----:B------:R3:W-:Y:S01]  /*15940*/  LDGSTS.E [R247+0x20008], desc[UR60][R14.64], !P3 ;  /* 0x200080000ef77fae */ /* 0x0007e2000d92187c */
[----:B-1----:R-:W-:-:S03]  /*15950*/  IMAD.WIDE R8, R3, 0x4, R238 ;  /* 0x0000000403087825 */ /* 0x002fc600078e02ee */
[----:B------:R1:W-:Y:S01]  /*15960*/  STL.64 [R1+0xc38], R12 ;  /* 0x000c380c01007387 */ /* 0x0003e20000100a00 */
[----:B------:R-:W-:-:S03]  /*15970*/  VIADD R3, R154, 0xffffff94 ;  /* 0xffffff949a037836 */ /* 0x000fc60000000000 */
[----:B------:R1:W-:Y:S01]  /*15980*/  LDGSTS.E [R247+0x24008], desc[UR60][R12.64], !P3 ;  /* 0x240080000cf77fae */ /* 0x0003e2000d92187c */
[----:B------:R-:W4:Y:S01]  /*15990*/  LDC R154, c[0x0][0x230] ;  /* 0x00008c00ff9a7b82 */ /* 0x000f220000000800 */
[C---:B---3--:R-:W-:Y:S02]  /*159a0*/  IMAD.WIDE R14, R4.reuse, 0x4, R244 ;  /* 0x00000004040e7825 */ /* 0x048fe400078e02f4 */
[----:B------:R3:W-:Y:S04]  /*159b0*/  STL.64 [R1+0xc30], R10 ;  /* 0x000c300a01007387 */ /* 0x0007e80000100a00 */
[----:B------:R3:W-:Y:S01]  /*159c0*/  LDGSTS.E [R247+0x28008], desc[UR60][R10.64], !P3 ;  /* 0x280080000af77fae */ /* 0x0007e2000d92187c */
[----:B-1----:R-:W-:-:S03]  /*159d0*/  IMAD.WIDE R12, R4, 0x4, R242 ;  /* 0x00000004040c7825 */ /* 0x002fc600078e02f2 */
[----:B------:R1:W-:Y:S04]  /*159e0*/  STL.64 [R1+0xc28], R8 ;  /* 0x000c280801007387 */ /* 0x0003e80000100a00 */
[----:B------:R1:W-:Y:S01]  /*159f0*/  LDGSTS.E [R247+0x2c008], desc[UR60][R8.64], !P3 ;  /* 0x2c00800008f77fae */ /* 0x0003e2000d92187c */
[----:B------:R-:W-:Y:S01]  /*15a00*/  ISETP.GE.U32.AND P3, PT, R3, 0x7fffff15, PT ;  /* 0x7fffff150300780c */ /* 0x000fe20003f66070 */
[----:B---3--:R-:W-:Y:S02]  /*15a10*/  IMAD.WIDE R10, R4, 0x4, R240 ;  /* 0x00000004040a7825 */ /* 0x008fe400078e02f0 */
[----:B------:R3:W-:Y:S02]  /*15a20*/  STL.64 [R1+0xc20], R14 ;  /* 0x000c200e01007387 */ /* 0x0007e40000100a00 */
[----:B------:R-:W-:-:S02]  /*15a30*/  IMAD R3, R2, 0x68, RZ ;  /* 0x0000006802037824 */ /* 0x000fc400078e02ff */
[----:B------:R3:W-:Y:S01]  /*15a40*/  LDGSTS.E [R247+0x2000c], desc[UR60][R14.64], !P0 ;  /* 0x2000c0000ef77fae */ /* 0x0007e2000c12187c */
[----:B-1----:R-:W-:-:S03]  /*15a50*/  IMAD.WIDE R8, R4, 0x4, R238 ;  /* 0x0000000404087825 */ /* 0x002fc600078e02ee */
        /* <DEDUP_REMOVED lines=8> */
[----:B-1----:R-:W-:-:S03]  /*15ae0*/  IMAD.WIDE R12, R3, 0x4, R242 ;  /* 0x00000004030c7825 */ /* 0x002fc600078e02f2 */
[----:B------:R3:W-:Y:S01]  /*15af0*/  LDGSTS.E [R247+0x2c00c], desc[UR60][R8.64], !P0 ;  /* 0x2c00c00008f77fae */ /* 0x0007e2000c12187c */
[----:B------:R-:W-:Y:S01]  /*15b00*/  ISETP.GE.U32.AND P0, PT, R4, 0x7fffff74, PT ;  /* 0x7fffff740400780c */ /* 0x000fe20003f06070 */
[C---:B--2---:R-:W-:Y:S02]  /*15b10*/  IMAD.WIDE R10, R3.reuse, 0x4, R240 ;  /* 0x00000004030a7825 */ /* 0x044fe400078e02f0 */
[----:B------:R1:W-:Y:S02]  /*15b20*/  STL.64 [R1+0x900], R14 ;  /* 0x0009000e01007387 */ /* 0x0003e40000100a00 */
[----:B------:R-:W-:Y:S02]  /*15b30*/  IMAD R4, R2, 0x69, RZ ;  /* 0x0000006902047824 */ /* 0x000fe400078e02ff */
        /* <DEDUP_REMOVED lines=13> */
[----:B------:R-:W-:Y:S02]  /*15c10*/  IMAD R3, R2, 0x6a, RZ ;  /* 0x0000006a02037824 */ /* 0x000fe400078e02ff */
[C---:B-1----:R-:W-:Y:S01]  /*15c20*/  IMAD.WIDE R10, R4.reuse, 0x4, R240 ;  /* 0x00000004040a7825 */ /* 0x042fe200078e02f0 */
[----:B------:R1:W-:Y:S04]  /*15c30*/  LDGSTS.E [R247+0x30004], desc[UR60][R14.64], !P5 ;  /* 0x300040000ef77fae */ /* 0x0003e8000e92187c */
[----:B------:R1:W-:Y:S01]  /*15c40*/  LDGSTS.E [R247+0x34004], desc[UR60][R12.64], !P5 ;  /* 0x340040000cf77fae */ /* 0x0003e2000e92187c */
[----:B--2---:R-:W-:-:S03]  /*15c50*/  IMAD.WIDE R8, R4, 0x4, R238 ;  /* 0x0000000404087825 */ /* 0x004fc600078e02ee */
[----:B------:R1:W-:Y:S01]  /*15c60*/  STL.64 [R1+0x8e0], R14 ;  /* 0x0008e00e01007387 */ /* 0x0003e20000100a00 */
[----:B----4-:R-:W-:-:S03]  /*15c70*/  VIADD R4, R154, 0xfffffff1 ;  /* 0xfffffff19a047836 */ /* 0x010fc60000000000 */
[----:B------:R2:W-:Y:S01]  /*15c80*/  LDGSTS.E [R247+0x38004], desc[UR60][R10.64], !P5 ;  /* 0x380040000af77fae */ /* 0x0005e2000e92187c */
[----:B------:R-:W4:Y:S03]  /*15c90*/  LDC R154, c[0x0][0x230] ;  /* 0x00008c00ff9a7b82 */ /* 0x000f260000000800 */
[----:B------:R3:W-:Y:S04]  /*15ca0*/  STL.64 [R1+0x8d8], R12 ;  /* 0x0008d80c01007387 */ /* 0x0007e80000100a00 */
[----:B------:R2:W-:Y:S01]  /*15cb0*/  LDGSTS.E [R247+0x3c004], desc[UR60][R8.64], !P5 ;  /* 0x3c00400008f77fae */ /* 0x0005e2000e92187c */
[----:B-1----:R-:W-:Y:S01]  /*15cc0*/  IMAD.WIDE R14, R3, 0x4, R244 ;  /* 0x00000004030e7825 */ /* 0x002fe200078e02f4 */
[----:B------:R-:W-:-:S02]  /*15cd0*/  ISETP.GE.U32.AND P5, PT, R4, 0x7fffff72, PT ;  /* 0x7fffff720400780c */ /* 0x000fc40003fa6070 */
[----:B------:R2:W-:Y:S01]  /*15ce0*/  STL.64 [R1+0x8d0], R10 ;  /* 0x0008d00a01007387 */ /* 0x0005e20000100a00 */
[----:B------:R-:W-:Y:S02]  /*15cf0*/  IMAD R4, R2, 0x6b, RZ ;  /* 0x0000006b02047824 */ /* 0x000fe400078e02ff */
[C---:B---3--:R-:W-:Y:S01]  /*15d00*/  IMAD.WIDE R12, R3.reuse, 0x4, R242 ;  /* 0x00000004030c7825 */ /* 0x048fe200078e02f2 */
[----:B------:R1:W-:Y:S04]  /*15d10*/  STL.64 [R1+0x8c8], R8 ;  /* 0x0008c80801007387 */ /* 0x0003e80000100a00 */
[----:B------:R3:W-:Y:S01]  /*15d20*/  STL.64 [R1+0x8c0], R14 ;  /* 0x0008c00e01007387 */ /* 0x0007e20000100a00 */
[----:B--2---:R-:W-:-:S03]  /*15d30*/  IMAD.WIDE R10, R3, 0x4, R240 ;  /* 0x00000004030a7825 */ /* 0x004fc600078e02f0 */
[----:B------:R3:W-:Y:S01]  /*15d40*/  LDGSTS.E [R247+0x30008], desc[UR60][R14.64], !P4 ;  /* 0x300080000ef77fae */ /* 0x0007e2000e12187c */
[----:B-1----:R-:W-:-:S03]  /*15d50*/  IMAD.WIDE R8, R3, 0x4, R238 ;  /* 0x0000000403087825 */ /* 0x002fc600078e02ee */
[----:B------:R1:W-:Y:S01]  /*15d60*/  STL.64 [R1+0x8b8], R12 ;  /* 0x0008b80c01007387 */ /* 0x0003e20000100a00 */
[----:B------:R-:W-:-:S03]  /*15d70*/  VIADD R3, R5, 0xfffffff0 ;  /* 0xfffffff005037836 */ /* 0x000fc60000000000 */
[----:B------:R1:W-:Y:S01]  /*15d80*/  LDGSTS.E [R247+0x34008], desc[UR60][R12.64], !P4 ;  /* 0x340080000cf77fae */ /* 0x0003e2000e12187c */
[----:B------:R-:W2:Y:S01]  /*15d90*/  LDC R5, c[0x0][0x230] ;  /* 0x00008c00ff057b82 */ /* 0x000ea20000000800 */
[C---:B---3--:R-:W-:Y:S02]  /*15da0*/  IMAD.WIDE R14, R4.reuse, 0x4, R244 ;  /* 0x00000004040e7825 */ /* 0x048fe400078e02f4 */
[----:B------:R3:W-:Y:S04]  /*15db0*/  STL.64 [R1+0x8b0], R10 ;  /* 0x0008b00a01007387 */ /* 0x0007e80000100a00 */
[----:B------:R3:W-:Y:S01]  /*15dc0*/  LDGSTS.E [R247+0x38008], desc[UR60][R10.64], !P4 ;  /* 0x380080000af77fae */ /* 0x0007e2000e12187c */
[----:B-1----:R-:W-:-:S03]  /*15dd0*/  IMAD.WIDE R12, R4, 0x4, R242 ;  /* 0x00000004040c7825 */ /* 0x002fc600078e02f2 */
[----:B------:R1:W-:Y:S04]  /*15de0*/  STL.64 [R1+0x8a8], R8 ;  /* 0x0008a80801007387 */ /* 0x0003e80000100a00 */
[----:B------:R1:W-:Y:S01]  /*15df0*/  LDGSTS.E [R247+0x3c008], desc[UR60][R8.64], !P4 ;  /* 0x3c00800008f77fae */ /* 0x0003e2000e12187c */
[----:B------:R-:W-:Y:S01]  /*15e00*/  ISETP.GE.U32.AND P4, PT, R3, 0x7fffff71, PT ;  /* 0x7fffff710300780c */ /* 0x000fe20003f86070 */
[----:B---3--:R-:W-:Y:S01]  /*15e10*/  IMAD.WIDE R10, R4, 0x4, R240 ;  /* 0x00000004040a7825 */ /* 0x008fe200078e02f0 */
[----:B------:R-:W-:Y:S01]  /*15e20*/  IADD3 R3, R7, -0x2d, RZ ;  /* 0xffffffd307037810 */ /* 0x000fe20007ffe0ff */
[----:B------:R3:W-:Y:S01]  /*15e30*/  LDGSTS.E [R247+0x3000c], desc[UR60][R14.64], !P3 ;  /* 0x3000c0000ef77fae */ /* 0x0007e2000d92187c */
[----:B------:R-:W-:Y:S01]  /*15e40*/  LOP3.LUT R248, R0, 0x30, RZ, 0x3c, !PT ;  /* 0x0000003000f87812 */ /* 0x000fe200078e3cff */
[----:B------:R-:W2:Y:S02]  /*15e50*/  LDC R7, c[0x0][0x230] ;  /* 0x00008c00ff077b82 */ /* 0x000ea40000000800 */
[----:B------:R4:W-:Y:S01]  /*15e60*/  LDGSTS.E [R247+0x3400c], desc[UR60][R12.64], !P3 ;  /* 0x3400c0000cf77fae */ /* 0x0009e2000d92187c */
[----:B-1----:R-:W-:-:S03]  /*15e70*/  IMAD.WIDE R8, R4, 0x4, R238 ;  /* 0x0000000404087825 */ /* 0x002fc600078e02ee */
[----:B------:R1:W-:Y:S04]  /*15e80*/  LDGSTS.E [R247+0x3800c], desc[UR60][R10.64], !P3 ;  /* 0x3800c0000af77fae */ /* 0x0003e8000d92187c */
[----:B------:R1:W-:Y:S01]  /*15e90*/  LDGSTS.E [R247+0x3c00c], desc[UR60][R8.64], !P3 ;  /* 0x3c00c00008f77fae */ /* 0x0003e2000d92187c */
[----:B------:R-:W-:Y:S01]  /*15ea0*/  ISETP.GE.U32.AND P3, PT, R3, 0x7fffff54, PT ;  /* 0x7fffff540300780c */ /* 0x000fe20003f66070 */
[----:B------:R-:W-:Y:S02]  /*15eb0*/  IMAD R3, R2, 0xc, RZ ;  /* 0x0000000c02037824 */ /* 0x000fe400078e02ff */
[----:B------:R3:W-:Y:S01]  /*15ec0*/  STL.64 [R1+0x8a0], R14 ;  /* 0x0008a00e01007387 */ /* 0x0007e20000100a00 */
[----:B------:R-:W-:-:S03]  /*15ed0*/  VIADD R248, R248, UR4 ;  /* 0x00000004f8f87c36 */ /* 0x000fc60008000000 */
[----:B------:R4:W-:Y:S04]  /*15ee0*/  STL.64 [R1+0x898], R12 ;  /* 0x0008980c01007387 */ /* 0x0009e80000100a00 */
[----:B------:R1:W-:Y:S01]  /*15ef0*/  STL.64 [R1+0x890], R10 ;  /* 0x0008900a01007387 */ /* 0x0003e20000100a00 */
[----:B---3--:R-:W-:-:S03]  /*15f00*/  IMAD.WIDE R14, R3, 0x4, R244 ;  /* 0x00000004030e7825 */ /* 0x008fc600078e02f4 */
[----:B------:R3:W-:Y:S01]  /*15f10*/  STL.64 [R1+0x888], R8 ;  /* 0x0008880801007387 */ /* 0x0007e20000100a00 */
[----:B----4-:R-:W-:-:S03]  /*15f20*/  IMAD.WIDE R12, R3, 0x4, R242 ;  /* 0x00000004030c7825 */ /* 0x010fc600078e02f2 */
[----:B------:R-:W-:Y:S01]  /*15f30*/  STL.64 [R1+0x2c20], R246 ;  /* 0x002c20f601007387 */ /* 0x000fe20000100a00 */
[----:B-1----:R-:W-:-:S03]  /*15f40*/  IMAD.WIDE R10, R3, 0x4, R240 ;  /* 0x00000004030a7825 */ /* 0x002fc600078e02f0 */
[----:B------:R1:W-:Y:S01]  /*15f50*/  STL.64 [R1+0x1300], R14 ;  /* 0x0013000e01007387 */ /* 0x0003e20000100a00 */
[----:B---3--:R-:W-:-:S03]  /*15f60*/  IMAD.WIDE R8, R3, 0x4, R238 ;  /* 0x0000000403087825 */ /* 0x008fc600078e02ee */
[----:B------:R1:W-:Y:S01]  /*15f70*/  LDGSTS.E [R248], desc[UR60][R14.64], !P0 ;  /* 0x000000000ef87fae */ /* 0x0003e2000c12187c */
[----:B------:R-:W-:-:S03]  /*15f80*/  VIADD R3, R154, 0xffffffd2 ;  /* 0xffffffd29a037836 */ /* 0x000fc60000000000 */
[----:B------:R3:W-:Y:S01]  /*15f90*/  STL.64 [R1+0x12f8], R12 ;  /* 0x0012f80c01007387 */ /* 0x0007e20000100a00 */
[----:B------:R-:W-:Y:S01]  /*15fa0*/  IMAD R4, R2, 0xd, RZ ;  /* 0x0000000d02047824 */ /* 0x000fe200078e02ff */
[----:B------:R-:W4:Y:S02]  /*15fb0*/  LDC R154, c[0x0][0x230] ;  /* 0x00008c00ff9a7b82 */ /* 0x000f240000000800 */
[----:B------:R3:W-:Y:S04]  /*15fc0*/  LDGSTS.E [R248+0x4000], desc[UR60][R12.64], !P0 ;  /* 0x040000000cf87fae */ /* 0x0007e8000c12187c */
[----:B------:R2:W-:Y:S01]  /*15fd0*/  STL.64 [R1+0x12f0], R10 ;  /* 0x0012f00a01007387 */ /* 0x0005e20000100a00 */
[----:B-1----:R-:W-:-:S03]  /*15fe0*/  IMAD.WIDE R14, R4, 0x4, R244 ;  /* 0x00000004040e7825 */ /* 0x002fc600078e02f4 */
[----:B------:R2:W-:Y:S04]  /*15ff0*/  LDGSTS.E [R248+0x8000], desc[UR60][R10.64], !P0 ;  /* 0x080000000af87fae */ /* 0x0005e8000c12187c */
[----:B------:R1:W-:Y:S01]  /*16000*/  STL.64 [R1+0x12e8], R8 ;  /* 0x0012e80801007387 */ /* 0x0003e20000100a00 */
[----:B---3--:R-:W-:-:S03]  /*16010*/  IMAD.WIDE R12, R4, 0x4, R242 ;  /* 0x00000004040c7825 */ /* 0x008fc600078e02f2 */
[----:B------:R1:W-:Y:S01]  /*16020*/  LDGSTS.E [R248+0xc000], desc[UR60][R8.64], !P0 ;  /* 0x0c00000008f87fae */ /* 0x0003e2000c12187c */
[C---:B--2---:R-:W-:Y:S01]  /*16030*/  IMAD.WIDE R10, R4.reuse, 0x4, R240 ;  /* 0x00000004040a7825 */ /* 0x044fe200078e02f0 */
[----:B------:R-:W-:Y:S02]  /*16040*/  ISETP.GE.U32.AND P0, PT, R3, 0x7fffff53, PT ;  /* 0x7fffff530300780c */ /* 0x000fe40003f06070 */
[----:B------:R2:W-:Y:S01]  /*16050*/  STL.64 [R1+0x12e0], R14 ;  /* 0x0012e00e01007387 */ /* 0x0005e20000100a00 */
[----:B-1----:R-:W-:-:S03]  /*16060*/  IMAD.WIDE R8, R4, 0x4, R238 ;  /* 0x0000000404087825 */ /* 0x002fc600078e02ee */
[----:B------:R2:W-:Y:S01]  /*16070*/  LDGSTS.E [R248+0x4], desc[UR60][R14.64], !P2 ;  /* 0x000040000ef87fae */ /* 0x0005e2000d12187c */
[----:B------:R-:W-:Y:S02]  /*16080*/  VIADD R4, R5, 0xffffffd1 ;  /* 0xffffffd105047836 */ /* 0x000fe40000000000 */
[----:B------:R-:W-:Y:S01]  /*16090*/  IMAD R3, R2, 0xe, RZ ;  /* 0x0000000e02037824 */ /* 0x000fe200078e02ff */
[----:B------:R-:W1:Y:S01]  /*160a0*/  LDC R5, c[0x0][0x230] ;  /* 0x00008c00ff057b82 */ /* 0x000e620000000800 */
[----:B------:R3:W-:Y:S04]  /*160b0*/  STL.64 [R1+0x12d8], R12 ;  /* 0x0012d80c01007387 */ /* 0x0007e80000100a00 */
[----:B------:R3:W-:Y:S01]  /*160c0*/  LDGSTS.E [R248+0x4004], desc[UR60][R12.64], !P2 ;  /* 0x040040000cf87fae */ /* 0x0007e2000d12187c */
[----:B--2---:R-:W-:-:S03]  /*160d0*/  IMAD.WIDE R14, R3, 0x4, R244 ;  /* 0x00000004030e7825 */ /* 0x004fc600078e02f4 */
[----:B------:R2:W-:Y:S04]  /*160e0*/  STL.64 [R1+0x12d0], R10 ;  /* 0x0012d00a01007387 */ /* 0x0005e80000100a00 */
[----:B------:R2:W-:Y:S04]  /*160f0*/  LDGSTS.E [R248+0x8004], desc[UR60][R10.64], !P2 ;  /* 0x080040000af87fae */ /* 0x0005e8000d12187c */
[----:B------:R4:W-:Y:S01]  /*16100*/  STL.64 [R1+0x12c8], R8 ;  /* 0x0012c80801007387 */ /* 0x0009e20000100a00 */
[----:B---3--:R-:W-:-:S03]  /*16110*/  IMAD.WIDE R12, R3, 0x4, R242 ;  /* 0x00000004030c7825 */ /* 0x008fc600078e02f2 */
[----:B------:R4:W-:Y:S01]  /*16120*/  LDGSTS.E [R248+0xc004], desc[UR60][R8.64], !P2 ;  /* 0x0c00400008f87fae */ /* 0x0009e2000d12187c */
[----:B------:R-:W-:Y:S01]  /*16130*/  ISETP.GE.U32.AND P2, PT, R4, 0x7fffff52, PT ;  /* 0x7fffff520400780c */ /* 0x000fe20003f46070 */
[----:B------:R-:W-:Y:S02]  /*16140*/  IMAD R4, R2, 0xf, RZ ;  /* 0x0000000f02047824 */ /* 0x000fe400078e02ff */
[C---:B--2---:R-:W-:Y:S01]  /*16150*/  IMAD.WIDE R10, R3.reuse, 0x4, R240 ;  /* 0x00000004030a7825 */ /* 0x044fe200078e02f0 */
[----:B------:R2:W-:Y:S04]  /*16160*/  STL.64 [R1+0x12c0], R14 ;  /* 0x0012c00e01007387 */ /* 0x0005e80000100a00 */
[----:B------:R2:W-:Y:S01]  /*16170*/  LDGSTS.E [R248+0x8], desc[UR60][R14.64], !P5 ;  /* 0x000080000ef87fae */ /* 0x0005e2000e92187c */
[----:B----4-:R-:W-:-:S03]  /*16180*/  IMAD.WIDE R8, R3, 0x4, R238 ;  /* 0x0000000403087825 */ /* 0x010fc600078e02ee */
[----:B------:R3:W-:Y:S01]  /*16190*/  STL.64 [R1+0x12b8], R12 ;  /* 0x0012b80c01007387 */ /* 0x0007e20000100a00 */
[----:B------:R-:W-:-:S03]  /*161a0*/  VIADD R3, R7, 0xffffffd0 ;  /* 0xffffffd007037836 */ /* 0x000fc60000000000 */
[----:B------:R3:W-:Y:S01]  /*161b0*/  LDGSTS.E [R248+0x4008], desc[UR60][R12.64], !P5 ;  /* 0x040080000cf87fae */ /* 0x0007e2000e92187c */
[----:B------:R-:W4:Y:S01]  /*161c0*/  LDC R7, c[0x0][0x230] ;  /* 0x00008c00ff077b82 */ /* 0x000f220000000800 */
[C---:B--2---:R-:W-:Y:S02]  /*161d0*/  IMAD.WIDE R14, R4.reuse, 0x4, R244 ;  /* 0x00000004040e7825 */ /* 0x044fe400078e02f4 */
[----:B------:R2:W-:Y:S04]  /*161e0*/  STL.64 [R1+0x12b0], R10 ;  /* 0x0012b00a01007387 */ /* 0x0005e80000100a00 */
[----:B------:R2:W-:Y:S01]  /*161f0*/  LDGSTS.E [R248+0x8008], desc[UR60][R10.64], !P5 ;  /* 0x080080000af87fae */ /* 0x0005e2000e92187c */
[----:B---3--:R-:W-:-:S03]  /*16200*/  IMAD.WIDE R12, R4, 0x4, R242 ;  /* 0x00000004040c7825 */ /* 0x008fc600078e02f2 */
[----:B------:R3:W-:Y:S04]  /*16210*/  STL.64 [R1+0x12a8], R8 ;  /* 0x0012a80801007387 */ /* 0x0007e80000100a00 */
[----:B------:R3:W-:Y:S01]  /*16220*/  LDGSTS.E [R248+0xc008], desc[UR60][R8.64], !P5 ;  /* 0x0c00800008f87fae */ /* 0x0007e2000e92187c */
[----:B------:R-:W-:Y:S01]  /*16230*/  ISETP.GE.U32.AND P5, PT, R3, 0x7fffff51, PT ;  /* 0x7fffff510300780c */ /* 0x000fe20003fa6070 */
[----:B--2---:R-:W-:Y:S02]  /*16240*/  IMAD.WIDE R10, R4, 0x4, R240 ;  /* 0x00000004040a7825 */ /* 0x004fe400078e02f0 */
[----:B------:R2:W-:Y:S02]  /*16250*/  STL.64 [R1+0x12a0], R14 ;  /* 0x0012a00e01007387 */ /* 0x0005e40000100a00 */
[----:B------:R-:W-:-:S02]  /*16260*/  IMAD R3, R2, 0x2c, RZ ;  /* 0x0000002c02037824 */ /* 0x000fc400078e02ff */
[----:B------:R2:W-:Y:S01]  /*16270*/  LDGSTS.E [R248+0xc], desc[UR60][R14.64], !P4 ;  /* 0x0000c0000ef87fae */ /* 0x0005e2000e12187c */
[----:B---3--:R-:W-:-:S03]  /*16280*/  IMAD.WIDE R8, R4, 0x4, R238 ;  /* 0x0000000404087825 */ /* 0x008fc600078e02ee */
        /* <DEDUP_REMOVED lines=8> */
[----:B---3--:R-:W-:-:S03]  /*16310*/  IMAD.WIDE R12, R3, 0x4, R242 ;  /* 0x00000004030c7825 */ /* 0x008fc600078e02f2 */
[----:B------:R2:W-:Y:S01]  /*16320*/  LDGSTS.E [R248+0xc00c], desc[UR60][R8.64], !P4 ;  /* 0x0c00c00008f87fae */ /* 0x0005e2000e12187c */
[C---:B-1----:R-:W-:Y:S01]  /*16330*/  IMAD.WIDE R10, R3.reuse, 0x4, R240 ;  /* 0x00000004030a7825 */ /* 0x042fe200078e02f0 */
        /* <DEDUP_REMOVED lines=47> */
[C---:B--2---:R-:W-:Y:S01]  /*16630*/  IMAD.WIDE R10, R4.reuse, 0x4, R240 ;  /* 0x00000004040a7825 */ /* 0x044fe200078e02f0 */
[----:B------:R-:W-:Y:S02]  /*16640*/  ISETP.GE.U32.AND P2, PT, R3, 0x7fffff31, PT ;  /* 0x7fffff310300780c */ /* 0x000fe40003f46070 */
[----:B------:R1:W-:Y:S01]  /*16650*/  STL.64 [R1+0xf20], R14 ;  /* 0x000f200e01007387 */ /* 0x0003e20000100a00 */
[----:B---3--:R-:W-:-:S03]  /*16660*/  IMAD.WIDE R8, R4, 0x4, R238 ;  /* 0x0000000404087825 */ /* 0x008fc600078e02ee */
[----:B------:R1:W-:Y:S01]  /*16670*/  LDGSTS.E [R248+0x1000c], desc[UR60][R14.64], !P5 ;  /* 0x1000c0000ef87fae */ /* 0x0003e2000e92187c */
[----:B------:R-:W-:Y:S02]  /*16680*/  VIADD R4, R5, 0xffffff93 ;  /* 0xffffff9305047836 */ /* 0x000fe40000000000 */
[----:B------:R-:W-:Y:S01]  /*16690*/  IMAD R3, R2, 0x4c, RZ ;  /* 0x0000004c02037824 */ /* 0x000fe200078e02ff */
[----:B------:R-:W2:Y:S01]  /*166a0*/  LDC R5, c[0x0][0x230] ;  /* 0x00008c00ff057b82 */ /* 0x000ea20000000800 */
[----:B------:R3:W-:Y:S04]  /*166b0*/  STL.64 [R1+0xf18], R12 ;  /* 0x000f180c01007387 */ /* 0x0007e80000100a00 */
[----:B------:R3:W-:Y:S01]  /*166c0*/  LDGSTS.E [R248+0x1400c], desc[UR60][R12.64], !P5 ;  /* 0x1400c0000cf87fae */ /* 0x0007e2000e92187c */
[----:B-1----:R-:W-:-:S03]  /*166d0*/  IMAD.WIDE R14, R3, 0x4, R244 ;  /* 0x00000004030e7825 */ /* 0x002fc600078e02f4 */
[----:B------:R1:W-:Y:S04]  /*166e0*/  STL.64 [R1+0xf10], R10 ;  /* 0x000f100a01007387 */ /* 0x0003e80000100a00 */
[----:B------:R1:W-:Y:S04]  /*166f0*/  LDGSTS.E [R248+0x1800c], desc[UR60][R10.64], !P5 ;  /* 0x1800c0000af87fae */ /* 0x0003e8000e92187c */
[----:B------:R4:W-:Y:S01]  /*16700*/  STL.64 [R1+0xf08], R8 ;  /* 0x000f080801007387 */ /* 0x0009e20000100a00 */
[----:B---3--:R-:W-:-:S03]  /*16710*/  IMAD.WIDE R12, R3, 0x4, R242 ;  /* 0x00000004030c7825 */ /* 0x008fc600078e02f2 */
[----:B------:R4:W-:Y:S01]  /*16720*/  LDGSTS.E [R248+0x1c00c], desc[UR60][R8.64], !P5 ;  /* 0x1c00c00008f87fae */ /* 0x0009e2000e92187c */
[----:B------:R-:W-:Y:S01]  /*16730*/  ISETP.GE.U32.AND P5, PT, R4, 0x7fffff14, PT ;  /* 0x7fffff140400780c */ /* 0x000fe20003fa6070 */
[----:B------:R-:W-:Y:S02]  /*16740*/  IMAD R4, R2, 0x4d, RZ ;  /* 0x0000004d02047824 */ /* 0x000fe400078e02ff */
[C---:B-1----:R-:W-:Y:S01]  /*16750*/  IMAD.WIDE R10, R3.reuse, 0x4, R240 ;  /* 0x00000004030a7825 */ /* 0x042fe200078e02f0 */
[----:B------:R1:W-:Y:S04]  /*16760*/  STL.64 [R1+0xc00], R14 ;  /* 0x000c000e01007387 */ /* 0x0003e80000100a00 */
[----:B------:R1:W-:Y:S01]  /*16770*/  LDGSTS.E [R248+0x20000], desc[UR60][R14.64], !P4 ;  /* 0x200000000ef87fae */ /* 0x0003e2000e12187c */
[----:B----4-:R-:W-:-:S03]  /*16780*/  IMAD.WIDE R8, R3, 0x4, R238 ;  /* 0x0000000403087825 */ /* 0x010fc600078e02ee */
[----:B------:R3:W-:Y:S01]  /*16790*/  STL.64 [R1+0xbf8], R12 ;  /* 0x000bf80c01007387 */ /* 0x0007e20000100a00 */
[----:B------:R-:W-:-:S03]  /*167a0*/  VIADD R3, R7, 0xffffff92 ;  /* 0xffffff9207037836 */ /* 0x000fc60000000000 */
[----:B------:R3:W-:Y:S01]  /*167b0*/  LDGSTS.E [R248+0x24000], desc[UR60][R12.64], !P4 ;  /* 0x240000000cf87fae */ /* 0x0007e2000e12187c */
[----:B------:R-:W4:Y:S01]  /*167c0*/  LDC R7, c[0x0][0x230] ;  /* 0x00008c00ff077b82 */ /* 0x000f220000000800 */
        /* <DEDUP_REMOVED lines=104> */
[----:B------:R1:W-:Y:S01]  /*16e50*/  STL.64 [R1+0x820], R14 ;  /* 0x0008200e01007387 */ /* 0x0003e20000100a00 */
[----:B------:R-:W-:Y:S01]  /*16e60*/  LOP3.LUT R249, R0, 0x40, RZ, 0x3c, !PT ;  /* 0x0000004000f97812 */ /* 0x000fe200078e3cff */
[----:B------:R-:W-:-:S02]  /*16e70*/  IMAD.SHL.U32 R3, R2, 0x10, RZ ;  /* 0x0000001002037824 */ /* 0x000fc400078e00ff */
[----:B------:R1:W-:Y:S01]  /*16e80*/  LDGSTS.E [R248+0x3000c], desc[UR60][R14.64], !P0 ;  /* 0x3000c0000ef87fae */ /* 0x0003e2000c12187c */
[----:B---3--:R-:W-:Y:S01]  /*16e90*/  IMAD.WIDE R8, R4, 0x4, R238 ;  /* 0x0000000404087825 */ /* 0x008fe200078e02ee */
[----:B------:R-:W-:Y:S02]  /*16ea0*/  IADD3 R4, R154, -0x31, RZ ;  /* 0xffffffcf9a047810 */ /* 0x000fe40007ffe0ff */
[----:B------:R3:W-:Y:S01]  /*16eb0*/  STL.64 [R1+0x818], R12 ;  /* 0x0008180c01007387 */ /* 0x0007e20000100a00 */
[----:B------:R-:W4:Y:S03]  /*16ec0*/  LDC R154, c[0x0][0x230] ;  /* 0x00008c00ff9a7b82 */ /* 0x000f260000000800 */
[----:B------:R3:W-:Y:S04]  /*16ed0*/  LDGSTS.E [R248+0x3400c], desc[UR60][R12.64], !P0 ;  /* 0x3400c0000cf87fae */ /* 0x0007e8000c12187c */
[----:B------:R2:W-:Y:S01]  /*16ee0*/  STL.64 [R1+0x810], R10 ;  /* 0x0008100a01007387 */ /* 0x0005e20000100a00 */
[----:B-1----:R-:W-:-:S03]  /*16ef0*/  IMAD.WIDE R14, R3, 0x4, R244 ;  /* 0x00000004030e7825 */ /* 0x002fc600078e02f4 */
[----:B------:R2:W-:Y:S01]  /*16f00*/  LDGSTS.E [R248+0x3800c], desc[UR60][R10.64], !P0 ;  /* 0x3800c0000af87fae */ /* 0x0005e2000c12187c */
[----:B------:R-:W-:-:S03]  /*16f10*/  VIADD R249, R249, UR4 ;  /* 0x00000004f9f97c36 */ /* 0x000fc60008000000 */
[----:B------:R1:W-:Y:S01]  /*16f20*/  STL.64 [R1+0x808], R8 ;  /* 0x0008080801007387 */ /* 0x0003e20000100a00 */
[----:B---3--:R-:W-:-:S03]  /*16f30*/  IMAD.WIDE R12, R3, 0x4, R242 ;  /* 0x00000004030c7825 */ /* 0x008fc600078e02f2 */
[----:B------:R1:W-:Y:S01]  /*16f40*/  LDGSTS.E [R248+0x3c00c], desc[UR60][R8.64], !P0 ;  /* 0x3c00c00008f87fae */ /* 0x0003e2000c12187c */
[C---:B--2---:R-:W-:Y:S01]  /*16f50*/  IMAD.WIDE R10, R3.reuse, 0x4, R240 ;  /* 0x00000004030a7825 */ /* 0x044fe200078e02f0 */
[----:B------:R-:W-:Y:S02]  /*16f60*/  ISETP.GE.U32.AND P0, PT, R4, 0x7fffff50, PT ;  /* 0x7fffff500400780c */ /* 0x000fe40003f06070 */
[----:B------:R2:W-:Y:S01]  /*16f70*/  STL.64 [R1+0x1280], R14 ;  /* 0x0012800e01007387 */ /* 0x0005e20000100a00 */
[----:B-1----:R-:W-:-:S03]  /*16f80*/  IMAD.WIDE R8, R3, 0x4, R238 ;  /* 0x0000000403087825 */ /* 0x002fc600078e02ee */
[----:B------:R2:W-:Y:S01]  /*16f90*/  LDGSTS.E [R249], desc[UR60][R14.64], !P2 ;  /* 0x000000000ef97fae */ /* 0x0005e2000d12187c */
        /* <DEDUP_REMOVED lines=46> */
[----:B--2---:R-:W-:-:S03]  /*17280*/  IMAD.WIDE R8, R4, 0x4, R238 ;  /* 0x0000000404087825 */ /* 0x004fc600078e02ee */
        /* <DEDUP_REMOVED lines=17> */
[----:B----4-:R-:W-:Y:S01]  /*173a0*/  IMAD.WIDE R8, R3, 0x4, R238 ;  /* 0x0000000403087825 */ /* 0x010fe200078e02ee */
[----:B------:R-:W-:-:S02]  /*173b0*/  IADD3 R3, R7, -0x52, RZ ;  /* 0xffffffae07037810 */ /* 0x000fc40007ffe0ff */
[----:B------:R3:W-:Y:S01]  /*173c0*/  STL.64 [R1+0xef8], R12 ;  /* 0x000ef80c01007387 */ /* 0x0007e20000100a00 */
[----:B------:R-:W4:Y:S03]  /*173d0*/  LDC R7, c[0x0][0x230] ;  /* 0x00008c00ff077b82 */ /* 0x000f260000000800 */
[----:B------:R3:W-:Y:S01]  /*173e0*/  LDGSTS.E [R249+0x14000], desc[UR60][R12.64], !P0 ;  /* 0x140000000cf97fae */ /* 0x0007e2000c12187c */
[----:B-1----:R-:W-:-:S03]  /*173f0*/  IMAD.WIDE R14, R4, 0x4, R244 ;  /* 0x00000004040e7825 */ /* 0x002fc600078e02f4 */
        /* <DEDUP_REMOVED lines=117> */
[----:B------:R-:W-:Y:S01]  /*17b50*/  ISETP.GE.U32.AND P5, PT, R4, 0x7fffff6c, PT ;  /* 0x7fffff6c0400780c */ /* 0x000fe20003fa6070 */
[C---:B--2---:R-:W-:Y:S02]  /*17b60*/  IMAD.WIDE R10, R3.reuse, 0x4, R240 ;  /* 0x00000004030a7825 */ /* 0x044fe400078e02f0 */
[----:B------:R2:W-:Y:S02]  /*17b70*/  STL.64 [R1+0x800], R14 ;  /* 0x0008000e01007387 */ /* 0x0005e40000100a00 */
[----:B------:R-:W-:Y:S02]  /*17b80*/  IMAD R4, R2, 0x71, RZ ;  /* 0x0000007102047824 */ /* 0x000fe400078e02ff */
[----:B------:R2:W-:Y:S01]  /*17b90*/  LDGSTS.E [R249+0x30000], desc[UR60][R14.64], !P4 ;  /* 0x300000000ef97fae */ /* 0x0005e2000e12187c */
[----:B-1----:R-:W-:-:S03]  /*17ba0*/  IMAD.WIDE R8, R3, 0x4, R238 ;  /* 0x0000000403087825 */ /* 0x002fc600078e02ee */
[----:B------:R1:W-:Y:S01]  /*17bb0*/  STL.64 [R1+0x7f8], R12 ;  /* 0x0007f80c01007387 */ /* 0x0003e20000100a00 */
[----:B------:R-:W-:-:S03]  /*17bc0*/  VIADD R3, R5, 0xffffffea ;  /* 0xffffffea05037836 */ /* 0x000fc60000000000 */
[----:B------:R1:W-:Y:S01]  /*17bd0*/  LDGSTS.E [R249+0x34000], desc[UR60][R12.64], !P4 ;  /* 0x340000000cf97fae */ /* 0x0003e2000e12187c */
[----:B------:R-:W3:Y:S01]  /*17be0*/  LDC R5, c[0x0][0x230] ;  /* 0x00008c00ff057b82 */ /* 0x000ee20000000800 */
[C---:B--2---:R-:W-:Y:S02]  /*17bf0*/  IMAD.WIDE R14, R4.reuse, 0x4, R244 ;  /* 0x00000004040e7825 */ /* 0x044fe400078e02f4 */
[----:B------:R2:W-:Y:S04]  /*17c00*/  STL.64 [R1+0x7f0], R10 ;  /* 0x0007f00a01007387 */ /* 0x0005e80000100a00 */
[----:B------:R2:W-:Y:S01]  /*17c10*/  LDGSTS.E [R249+0x38000], desc[UR60][R10.64], !P4 ;  /* 0x380000000af97fae */ /* 0x0005e2000e12187c */
[----:B-1----:R-:W-:-:S03]  /*17c20*/  IMAD.WIDE R12, R4, 0x4, R242 ;  /* 0x00000004040c7825 */ /* 0x002fc600078e02f2 */
[----:B------:R1:W-:Y:S04]  /*17c30*/  STL.64 [R1+0x7e8], R8 ;  /* 0x0007e80801007387 */ /* 0x0003e80000100a00 */
[----:B------:R1:W-:Y:S01]  /*17c40*/  LDGSTS.E [R249+0x3c000], desc[UR60][R8.64], !P4 ;  /* 0x3c00000008f97fae */ /* 0x0003e2000e12187c */
[----:B------:R-:W-:Y:S01]  /*17c50*/  ISETP.GE.U32.AND P4, PT, R3, 0x7fffff6b, PT ;  /* 0x7fffff6b0300780c */ /* 0x000fe20003f86070 */
[----:B------:R-:W-:Y:S02]  /*17c60*/  IMAD R3, R2, 0x72, RZ ;  /* 0x0000007202037824 */ /* 0x000fe400078e02ff */
[C---:B--2---:R-:W-:Y:S01]  /*17c70*/  IMAD.WIDE R10, R4.reuse, 0x4, R240 ;  /* 0x00000004040a7825 */ /* 0x044fe200078e02f0 */
[----:B------:R2:W-:Y:S04]  /*17c80*/  LDGSTS.E [R249+0x30004], desc[UR60][R14.64], !P3 ;  /* 0x300040000ef97fae */ /* 0x0005e8000d92187c */
[----:B------:R2:W-:Y:S01]  /*17c90*/  LDGSTS.E [R249+0x34004], desc[UR60][R12.64], !P3 ;  /* 0x340040000cf97fae */ /* 0x0005e2000d92187c */
[----:B-1----:R-:W-:-:S03]  /*17ca0*/  IMAD.WIDE R8, R4, 0x4, R238 ;  /* 0x0000000404087825 */ /* 0x002fc600078e02ee */
[----:B------:R2:W-:Y:S01]  /*17cb0*/  STL.64 [R1+0x7e0], R14 ;  /* 0x0007e00e01007387 */ /* 0x0005e20000100a00 */
[----:B----4-:R-:W-:-:S03]  /*17cc0*/  VIADD R4, R7, 0xffffffe9 ;  /* 0xffffffe907047836 */ /* 0x010fc60000000000 */
[----:B------:R1:W-:Y:S01]  /*17cd0*/  LDGSTS.E [R249+0x38004], desc[UR60][R10.64], !P3 ;  /* 0x380040000af97fae */ /* 0x0003e2000d92187c */
[----:B------:R-:W4:Y:S03]  /*17ce0*/  LDC R7, c[0x0][0x230] ;  /* 0x00008c00ff077b82 */ /* 0x000f260000000800 */
[----:B------:R3:W-:Y:S04]  /*17cf0*/  STL.64 [R1+0x7d8], R12 ;  /* 0x0007d80c01007387 */ /* 0x0007e80000100a00 */
[----:B------:R1:W-:Y:S01]  /*17d00*/  LDGSTS.E [R249+0x3c004], desc[UR60][R8.64], !P3 ;  /* 0x3c00400008f97fae */ /* 0x0003e2000d92187c */
[----:B--2---:R-:W-:Y:S01]  /*17d10*/  IMAD.WIDE R14, R3, 0x4, R244 ;  /* 0x00000004030e7825 */ /* 0x004fe200078e02f4 */
[----:B------:R-:W-:-:S02]  /*17d20*/  ISETP.GE.U32.AND P3, PT, R4, 0x7fffff6a, PT ;  /* 0x7fffff6a0400780c */ /* 0x000fc40003f66070 */
[----:B------:R1:W-:Y:S01]  /*17d30*/  STL.64 [R1+0x7d0], R10 ;  /* 0x0007d00a01007387 */ /* 0x0003e20000100a00 */
[----:B------:R-:W-:Y:S02]  /*17d40*/  IMAD R4, R2, 0x73, RZ ;  /* 0x0000007302047824 */ /* 0x000fe400078e02ff */
[C---:B---3--:R-:W-:Y:S01]  /*17d50*/  IMAD.WIDE R12, R3.reuse, 0x4, R242 ;  /* 0x00000004030c7825 */ /* 0x048fe200078e02f2 */
[----:B------:R2:W-:Y:S04]  /*17d60*/  STL.64 [R1+0x7c8], R8 ;  /* 0x0007c80801007387 */ /* 0x0005e80000100a00 */
[----:B------:R3:W-:Y:S01]  /*17d70*/  STL.64 [R1+0x7c0], R14 ;  /* 0x0007c00e01007387 */ /* 0x0007e20000100a00 */
[----:B-1----:R-:W-:-:S03]  /*17d80*/  IMAD.WIDE R10, R3, 0x4, R240 ;  /* 0x00000004030a7825 */ /* 0x002fc600078e02f0 */
[----:B------:R3:W-:Y:S01]  /*17d90*/  LDGSTS.E [R249+0x30008], desc[UR60][R14.64], !P0 ;  /* 0x300080000ef97fae */ /* 0x0007e2000c12187c */
[----:B--2---:R-:W-:-:S03]  /*17da0*/  IMAD.WIDE R8, R3, 0x4, R238 ;  /* 0x0000000403087825 */ /* 0x004fc600078e02ee */
        /* <DEDUP_REMOVED lines=12> */
[----:B------:R3:W-:Y:S02]  /*17e70*/  LDGSTS.E [R249+0x3000c], desc[UR60][R14.64], !P2 ;  /* 0x3000c0000ef97fae */ /* 0x0007e4000d12187c */
[----:B------:R-:W-:-:S02]  /*17e80*/  VIADD R3, R5, 0xffffffcb ;  /* 0xffffffcb05037836 */ /* 0x000fc40000000000 */
[----:B------:R4:W-:Y:S01]  /*17e90*/  LDGSTS.E [R249+0x3400c], desc[UR60][R12.64], !P2 ;  /* 0x3400c0000cf97fae */ /* 0x0009e2000d12187c */
[----:B------:R-:W2:Y:S01]  /*17ea0*/  LDC R5, c[0x0][0x230] ;  /* 0x00008c00ff057b82 */ /* 0x000ea20000000800 */
[----:B-1----:R-:W-:Y:S02]  /*17eb0*/  IMAD.WIDE R8, R4, 0x4, R238 ;  /* 0x0000000404087825 */ /* 0x002fe400078e02ee */
[----:B------:R1:W-:Y:S04]  /*17ec0*/  LDGSTS.E [R249+0x3800c], desc[UR60][R10.64], !P2 ;  /* 0x3800c0000af97fae */ /* 0x0003e8000d12187c */
[----:B------:R1:W-:Y:S01]  /*17ed0*/  LDGSTS.E [R249+0x3c00c], desc[UR60][R8.64], !P2 ;  /* 0x3c00c00008f97fae */ /* 0x0003e2000d12187c */
[----:B------:R-:W-:Y:S01]  /*17ee0*/  ISETP.GE.U32.AND P2, PT, R3, 0x7fffff4c, PT ;  /* 0x7fffff4c0300780c */ /* 0x000fe20003f46070 */
[----:B------:R-:W-:-:S02]  /*17ef0*/  IMAD R3, R2, 0x14, RZ ;  /* 0x0000001402037824 */ /* 0x000fc400078e02ff */
[----:B------:R3:W-:Y:S01]  /*17f00*/  STL.64 [R1+0x7a0], R14 ;  /* 0x0007a00e01007387 */ /* 0x0007e20000100a00 */
[----:B------:R-:W-:-:S03]  /*17f10*/  LOP3.LUT R250, R0, 0x50, RZ, 0x3c, !PT ;  /* 0x0000005000fa7812 */ /* 0x000fc600078e3cff */
[----:B------:R4:W-:Y:S04]  /*17f20*/  STL.64 [R1+0x798], R12 ;  /* 0x0007980c01007387 */ /* 0x0009e80000100a00 */
[----:B------:R1:W-:Y:S01]  /*17f30*/  STL.64 [R1+0x790], R10 ;  /* 0x0007900a01007387 */ /* 0x0003e20000100a00 */
[----:B------:R-:W-:-:S03]  /*17f40*/  IADD3 R250, R250, UR4, RZ ;  /* 0x00000004fafa7c10 */ /* 0x000fc6000fffe0ff */
[----:B------:R1:W-:Y:S01]  /*17f50*/  STL.64 [R1+0x788], R8 ;  /* 0x0007880801007387 */ /* 0x0003e20000100a00 */
[----:B---3--:R-:W-:-:S04]  /*17f60*/  IMAD.WIDE R14, R3, 0x4, R244 ;  /* 0x00000004030e7825 */ /* 0x008fc800078e02f4 */
[----:B----4-:R-:W-:-:S04]  /*17f70*/  IMAD.WIDE R12, R3, 0x4, R242 ;  /* 0x00000004030c7825 */ /* 0x010fc800078e02f2 */
[----:B-1----:R-:W-:-:S04]  /*17f80*/  IMAD.WIDE R10, R3, 0x4, R240 ;  /* 0x00000004030a7825 */ /* 0x002fc800078e02f0 */
[----:B------:R-:W-:Y:S01]  /*17f90*/  IMAD.WIDE R8, R3, 0x4, R238 ;  /* 0x0000000403087825 */ /* 0x000fe200078e02ee */
[----:B------:R1:W-:Y:S03]  /*17fa0*/  LDGSTS.E [R250], desc[UR60][R14.64], !P5 ;  /* 0x000000000efa7fae */ /* 0x0003e6000e92187c */
[----:B------:R-:W-:Y:S01]  /*17fb0*/  VIADD R3, R7, 0xffffffca ;  /* 0xffffffca07037836 */ /* 0x000fe20000000000 */
[----:B------:R1:W-:Y:S01]  /*17fc0*/  STL.64 [R1+0x1200], R14 ;  /* 0x0012000e01007387 */ /* 0x0003e20000100a00 */
[----:B------:R-:W3:Y:S01]  /*17fd0*/  LDC R7, c[0x0][0x230] ;  /* 0x00008c00ff077b82 */ /* 0x000ee20000000800 */
[----:B------:R-:W-:Y:S02]  /*17fe0*/  IMAD R4, R2, 0x15, RZ ;  /* 0x0000001502047824 */ /* 0x000fe400078e02ff */
[----:B------:R4:W-:Y:S04]  /*17ff0*/  STL.64 [R1+0x11f8], R12 ;  /* 0x0011f80c01007387 */ /* 0x0009e80000100a00 */
[----:B------:R4:W-:Y:S04]  /*18000*/  LDGSTS.E [R250+0x4000], desc[UR60][R12.64], !P5 ;  /* 0x040000000cfa7fae */ /* 0x0009e8000e92187c */
[----:B------:R2:W-:Y:S01]  /*18010*/  STL.64 [R1+0x11f0], R10 ;  /* 0x0011f00a01007387 */ /* 0x0005e20000100a00 */
[----:B-1----:R-:W-:-:S03]  /*18020*/  IMAD.WIDE R14, R4, 0x4, R244 ;  /* 0x00000004040e7825 */ /* 0x002fc600078e02f4 */
[----:B------:R2:W-:Y:S04]  /*18030*/  LDGSTS.E [R250+0x8000], desc[UR60][R10.64], !P5 ;  /* 0x080000000afa7fae */ /* 0x0005e8000e92187c */
[----:B------:R1:W-:Y:S01]  /*18040*/  STL.64 [R1+0x11e8], R8 ;  /* 0x0011e80801007387 */ /* 0x0003e20000100a00 */
[----:B----4-:R-:W-:-:S03]  /*18050*/  IMAD.WIDE R12, R4, 0x4, R242 ;  /* 0x00000004040c7825 */ /* 0x010fc600078e02f2 */
[----:B------:R1:W-:Y:S01]  /*18060*/  LDGSTS.E [R250+0xc000], desc[UR60][R8.64], !P5 ;  /* 0x0c00000008fa7fae */ /* 0x0003e2000e92187c */
[----:B------:R-:W-:Y:S01]  /*18070*/  ISETP.GE.U32.AND P5, PT, R3, 0x7fffff4b, PT ;  /* 0x7fffff4b0300780c */ /* 0x000fe20003fa6070 */
        /* <DEDUP_REMOVED lines=8> */
[----:B------:R-:W4:Y:S01]  /*18100*/  LDC R154, c[0x0][0x230] ;  /* 0x00008c00ff9a7b82 */ /* 0x000f220000000800 */
[C---:B--2---:R-:W-:Y:S02]  /*18110*/  IMAD.WIDE R14, R3.reuse, 0x4, R244 ;  /* 0x00000004030e7825 */ /* 0x044fe400078e02f4 */
[----:B------:R2:W-:Y:S04]  /*18120*/  STL.64 [R1+0x11d0], R10 ;  /* 0x0011d00a01007387 */ /* 0x0005e80000100a00 */
[----:B------:R2:W-:Y:S01]  /*18130*/  LDGSTS.E [R250+0x8004], desc[UR60][R10.64], !P4 ;  /* 0x080040000afa7fae */ /* 0x0005e2000e12187c */
[----:B-1----:R-:W-:-:S03]  /*18140*/  IMAD.WIDE R12, R3, 0x4, R242 ;  /* 0x00000004030c7825 */ /* 0x002fc600078e02f2 */
[----:B------:R1:W-:Y:S04]  /*18150*/  STL.64 [R1+0x11c8], R8 ;  /* 0x0011c80801007387 */ /* 0x0003e80000100a00 */
[----:B------:R1:W-:Y:S01]  /*18160*/  LDGSTS.E [R250+0xc004], desc[UR60][R8.64], !P4 ;  /* 0x0c00400008fa7fae */ /* 0x0003e2000e12187c */
[----:B------:R-:W-:Y:S01]  /*18170*/  ISETP.GE.U32.AND P4, PT, R4, 0x7fffff4a, PT ;  /* 0x7fffff4a0400780c */ /* 0x000fe20003f86070 */
[----:B--2---:R-:W-:Y:S02]  /*18180*/  IMAD.WIDE R10, R3, 0x4, R240 ;  /* 0x00000004030a7825 */ /* 0x004fe400078e02f0 */
        /* <DEDUP_REMOVED lines=213> */
[----:B------:R1:W-:Y:S01]  /*18ee0*/  LDGSTS.E [R250+0x3800c], desc[UR60][R10.64], !P5 ;  /* 0x3800c0000afa7fae */ /* 0x0003e2000e92187c */
[----:B------:R-:W-:-:S03]  /*18ef0*/  LOP3.LUT R251, R0, 0x60, RZ, 0x3c, !PT ;  /* 0x0000006000fb7812 */ /* 0x000fc600078e3cff */
[----:B------:R1:W-:Y:S01]  /*18f00*/  LDGSTS.E [R250+0x3c00c], desc[UR60][R8.64], !P5 ;  /* 0x3c00c00008fa7fae */ /* 0x0003e2000e92187c */
[----:B------:R-:W-:Y:S01]  /*18f10*/  ISETP.GE.U32.AND P5, PT, R3, 0x7fffff48, PT ;  /* 0x7fffff480300780c */ /* 0x000fe20003fa6070 */
[----:B------:R-:W-:Y:S02]  /*18f20*/  IMAD R3, R2, 0x18, RZ ;  /* 0x0000001802037824 */ /* 0x000fe400078e02ff */
[----:B------:R3:W-:Y:S04]  /*18f30*/  STL.64 [R1+0x720], R14 ;  /* 0x0007200e01007387 */ /* 0x0007e80000100a00 */
[----:B------:R4:W-:Y:S04]  /*18f40*/  STL.64 [R1+0x718], R12 ;  /* 0x0007180c01007387 */ /* 0x0009e80000100a00 */
[----:B------:R1:W-:Y:S01]  /*18f50*/  STL.64 [R1+0x710], R10 ;  /* 0x0007100a01007387 */ /* 0x0003e20000100a00 */
[----:B------:R-:W-:-:S03]  /*18f60*/  VIADD R251, R251, UR4 ;  /* 0x00000004fbfb7c36 */ /* 0x000fc60008000000 */
[----:B------:R1:W-:Y:S01]  /*18f70*/  STL.64 [R1+0x708], R8 ;  /* 0x0007080801007387 */ /* 0x0003e20000100a00 */
[----:B---3--:R-:W-:-:S04]  /*18f80*/  IMAD.WIDE R14, R3, 0x4, R244 ;  /* 0x00000004030e7825 */ /* 0x008fc800078e02f4 */
[----:B----4-:R-:W-:-:S04]  /*18f90*/  IMAD.WIDE R12, R3, 0x4, R242 ;  /* 0x00000004030c7825 */ /* 0x010fc800078e02f2 */
[----:B-1----:R-:W-:-:S04]  /*18fa0*/  IMAD.WIDE R10, R3, 0x4, R240 ;  /* 0x00000004030a7825 */ /* 0x002fc800078e02f0 */
[----:B------:R-:W-:Y:S01]  /*18fb0*/  IMAD.WIDE R8, R3, 0x4, R238 ;  /* 0x0000000403087825 */ /* 0x000fe200078e02ee */
[----:B------:R-:W-:Y:S01]  /*18fc0*/  IADD3 R3, R154, -0x3a, RZ ;  /* 0xffffffc69a037810 */ /* 0x000fe20007ffe0ff */
[----:B------:R1:W-:Y:S01]  /*18fd0*/  LDGSTS.E [R251], desc[UR60][R14.64], !P4 ;  /* 0x000000000efb7fae */ /* 0x0003e2000e12187c */
[----:B------:R-:W3:Y:S01]  /*18fe0*/  LDC R154, c[0x0][0x230] ;  /* 0x00008c00ff9a7b82 */ /* 0x000ee20000000800 */
[----:B------:R-:W-:Y:S02]  /*18ff0*/  IMAD R4, R2, 0x19, RZ ;  /* 0x0000001902047824 */ /* 0x000fe400078e02ff */
[----:B------:R1:W-:Y:S04]  /*19000*/  STL.64 [R1+0x1180], R14 ;  /* 0x0011800e01007387 */ /* 0x0003e80000100a00 */
        /* <DEDUP_REMOVED lines=189> */
[----:B-1----:R-:W-:Y:S01]  /*19be0*/  IMAD.WIDE R8, R3, 0x4, R238 ;  /* 0x0000000403087825 */ /* 0x002fe200078e02ee */
[----:B------:R-:W-:-:S02]  /*19bf0*/  IADD3 R3, R154, -0x1e, RZ ;  /* 0xffffffe29a037810 */ /* 0x000fc40007ffe0ff */
[----:B------:R1:W-:Y:S01]  /*19c00*/  STL.64 [R1+0x6f8], R12 ;  /* 0x0006f80c01007387 */ /* 0x0003e20000100a00 */
[----:B------:R-:W3:Y:S03]  /*19c10*/  LDC R154, c[0x0][0x230] ;  /* 0x00008c00ff9a7b82 */ /* 0x000ee60000000800 */
[----:B------:R1:W-:Y:S01]  /*19c20*/  LDGSTS.E [R251+0x34000], desc[UR60][R12.64], !P0 ;  /* 0x340000000cfb7fae */ /* 0x0003e2000c12187c */
[----:B--2---:R-:W-:-:S03]  /*19c30*/  IMAD.WIDE R14, R4, 0x4, R244 ;  /* 0x00000004040e7825 */ /* 0x004fc600078e02f4 */
[----:B------:R2:W-:Y:S04]  /*19c40*/  STL.64 [R1+0x6f0], R10 ;  /* 0x0006f00a01007387 */ /* 0x0005e80000100a00 */
[----:B------:R2:W-:Y:S01]  /*19c50*/  LDGSTS.E [R251+0x38000], desc[UR60][R10.64], !P0 ;  /* 0x380000000afb7fae */ /* 0x0005e2000c12187c */
[----:B-1----:R-:W-:-:S03]  /*19c60*/  IMAD.WIDE R12, R4, 0x4, R242 ;  /* 0x00000004040c7825 */ /* 0x002fc600078e02f2 */
[----:B------:R1:W-:Y:S04]  /*19c70*/  STL.64 [R1+0x6e8], R8 ;  /* 0x0006e80801007387 */ /* 0x0003e80000100a00 */
[----:B------:R1:W-:Y:S01]  /*19c80*/  LDGSTS.E [R251+0x3c000], desc[UR60][R8.64], !P0 ;  /* 0x3c00000008fb7fae */ /* 0x0003e2000c12187c */
[----:B------:R-:W-:Y:S01]  /*19c90*/  ISETP.GE.U32.AND P0, PT, R3, 0x7fffff63, PT ;  /* 0x7fffff630300780c */ /* 0x000fe20003f06070 */
[----:B--2---:R-:W-:Y:S02]  /*19ca0*/  IMAD.WIDE R10, R4, 0x4, R240 ;  /* 0x00000004040a7825 */ /* 0x004fe400078e02f0 */
[----:B------:R2:W-:Y:S02]  /*19cb0*/  LDGSTS.E [R251+0x30004], desc[UR60][R14.64], !P2 ;  /* 0x300040000efb7fae */ /* 0x0005e4000d12187c */
[----:B------:R-:W-:-:S02]  /*19cc0*/  IMAD R3, R2, 0x7a, RZ ;  /* 0x0000007a02037824 */ /* 0x000fc400078e02ff */
        /* <DEDUP_REMOVED lines=33> */
[----:B-1----:R-:W-:-:S03]  /*19ee0*/  IMAD.WIDE R8, R4, 0x4, R238 ;  /* 0x0000000404087825 */ /* 0x002fc600078e02ee */
[----:B------:R1:W-:Y:S01]  /*19ef0*/  LDGSTS.E [R251+0x3800c], desc[UR60][R10.64], !P4 ;  /* 0x3800c0000afb7fae */ /* 0x0003e2000e12187c */
[----:B------:R-:W-:Y:S01]  /*19f00*/  LOP3.LUT R252, R0, 0x70, RZ, 0x3c, !PT ;  /* 0x0000007000fc7812 */ /* 0x000fe200078e3cff */
[----:B------:R-:W2:Y:S02]  /*19f10*/  LDC R4, c[0x0][0x230] ;  /* 0x00008c00ff047b82 */ /* 0x000ea40000000800 */
        /* <DEDUP_REMOVED lines=10> */
[----:B------:R4:W-:Y:S01]  /*19fc0*/  STL.64 [R1+0x680], R14 ;  /* 0x0006800e01007387 */ /* 0x0009e20000100a00 */
[----:B-1----:R-:W-:-:S03]  /*19fd0*/  IMAD.WIDE R10, R3, 0x4, R240 ;  /* 0x00000004030a7825 */ /* 0x002fc600078e02f0 */
[----:B------:R4:W-:Y:S01]  /*19fe0*/  LDGSTS.E [R252], desc[UR60][R14.64], !P3 ;  /* 0x000000000efc7fae */ /* 0x0009e2000d92187c */
[----:B---3--:R-:W-:-:S03]  /*19ff0*/  IMAD.WIDE R8, R3, 0x4, R238 ;  /* 0x0000000403087825 */ /* 0x008fc600078e02ee */
[----:B------:R1:W-:Y:S01]  /*1a000*/  STL.64 [R1+0x678], R12 ;  /* 0x0006780c01007387 */ /* 0x0003e20000100a00 */
[----:B------:R-:W-:-:S03]  /*1a010*/  VIADD R3, R5, 0xffffffc2 ;  /* 0xffffffc205037836 */ /* 0x000fc60000000000 */
[----:B------:R1:W-:Y:S01]  /*1a020*/  LDGSTS.E [R252+0x4000], desc[UR60][R12.64], !P3 ;  /* 0x040000000cfc7fae */ /* 0x0003e2000d92187c */
[----:B------:R-:W-:Y:S01]  /*1a030*/  IMAD R0, R2, 0x1d, RZ ;  /* 0x0000001d02007824 */ /* 0x000fe200078e02ff */
[----:B------:R-:W3:Y:S02]  /*1a040*/  LDC R5, c[0x0][0x230] ;  /* 0x00008c00ff057b82 */ /* 0x000ee40000000800 */
[----:B------:R2:W-:Y:S01]  /*1a050*/  STL.64 [R1+0x670], R10 ;  /* 0x0006700a01007387 */ /* 0x0005e20000100a00 */
[----:B----4-:R-:W-:-:S03]  /*1a060*/  IMAD.WIDE R14, R0, 0x4, R244 ;  /* 0x00000004000e7825 */ /* 0x010fc600078e02f4 */
[----:B------:R2:W-:Y:S04]  /*1a070*/  LDGSTS.E [R252+0x8000], desc[UR60][R10.64], !P3 ;  /* 0x080000000afc7fae */ /* 0x0005e8000d92187c */
[----:B------:R4:W-:Y:S01]  /*1a080*/  STL.64 [R1+0x668], R8 ;  /* 0x0006680801007387 */ /* 0x0009e20000100a00 */
[----:B-1----:R-:W-:-:S03]  /*1a090*/  IMAD.WIDE R12, R0, 0x4, R242 ;  /* 0x00000004000c7825 */ /* 0x002fc600078e02f2 */
[----:B------:R4:W-:Y:S01]  /*1a0a0*/  LDGSTS.E [R252+0xc000], desc[UR60][R8.64], !P3 ;  /* 0x0c00000008fc7fae */ /* 0x0009e2000d92187c */
[C---:B--2---:R-:W-:Y:S01]  /*1a0b0*/  IMAD.WIDE R10, R0.reuse, 0x4, R240 ;  /* 0x00000004000a7825 */ /* 0x044fe200078e02f0 */
[----:B------:R-:W-:Y:S02]  /*1a0c0*/  ISETP.GE.U32.AND P3, PT, R3, 0x7fffff43, PT ;  /* 0x7fffff430300780c */ /* 0x000fe40003f66070 */
[----:B------:R1:W-:Y:S01]  /*1a0d0*/  LDGSTS.E [R252+0x4], desc[UR60][R14.64], !P0 ;  /* 0x000040000efc7fae */ /* 0x0003e2000c12187c */
[----:B----4-:R-:W-:Y:S01]  /*1a0e0*/  IMAD.WIDE R8, R0, 0x4, R238 ;  /* 0x0000000400087825 */ /* 0x010fe200078e02ee */
[----:B------:R-:W-:Y:S02]  /*1a0f0*/  IADD3 R0, R7, -0x3f, RZ ;  /* 0xffffffc107007810 */ /* 0x000fe40007ffe0ff */
[----:B------:R2:W-:Y:S01]  /*1a100*/  LDGSTS.E [R252+0x4004], desc[UR60][R12.64], !P0 ;  /* 0x040040000cfc7fae */ /* 0x0005e2000c12187c */
[----:B------:R-:W4:Y:S01]  /*1a110*/  LDC R7, c[0x0][0x230] ;  /* 0x00008c00ff077b82 */ /* 0x000f220000000800 */
[----:B------:R-:W-:-:S02]  /*1a120*/  IMAD R3, R2, 0x1e, RZ ;  /* 0x0000001e02037824 */ /* 0x000fc400078e02ff */
[----:B------:R1:W-:Y:S04]  /*1a130*/  STL.64 [R1+0x660], R14 ;  /* 0x0006600e01007387 */ /* 0x0003e80000100a00 */
[----:B------:R3:W-:Y:S04]  /*1a140*/  LDGSTS.E [R252+0x8004], desc[UR60][R10.64], !P0 ;  /* 0x080040000afc7fae */ /* 0x0007e8000c12187c */
[----:B------:R2:W-:Y:S04]  /*1a150*/  STL.64 [R1+0x658], R12 ;  /* 0x0006580c01007387 */ /* 0x0005e80000100a00 */
[----:B------:R3:W-:Y:S01]  /*1a160*/  LDGSTS.E [R252+0xc004], desc[UR60][R8.64], !P0 ;  /* 0x0c00400008fc7fae */ /* 0x0007e2000c12187c */
[----:B-1----:R-:W-:Y:S01]  /*1a170*/  IMAD.WIDE R14, R3, 0x4, R244 ;  /* 0x00000004030e7825 */ /* 0x002fe200078e02f4 */
[----:B------:R-:W-:-:S02]  /*1a180*/  ISETP.GE.U32.AND P0, PT, R0, 0x7fffff42, PT ;  /* 0x7fffff420000780c */ /* 0x000fc40003f06070 */
[----:B------:R3:W-:Y:S01]  /*1a190*/  STL.64 [R1+0x650], R10 ;  /* 0x0006500a01007387 */ /* 0x0007e20000100a00 */
[----:B------:R-:W-:Y:S02]  /*1a1a0*/  IMAD R0, R2, 0x1f, RZ ;  /* 0x0000001f02007824 */ /* 0x000fe400078e02ff */
[C---:B--2---:R-:W-:Y:S01]  /*1a1b0*/  IMAD.WIDE R12, R3.reuse, 0x4, R242 ;  /* 0x00000004030c7825 */ /* 0x044fe200078e02f2 */
[----:B------:R1:W-:Y:S04]  /*1a1c0*/  STL.64 [R1+0x648], R8 ;  /* 0x0006480801007387 */ /* 0x0003e80000100a00 */
[----:B------:R2:W-:Y:S01]  /*1a1d0*/  STL.64 [R1+0x640], R14 ;  /* 0x0006400e01007387 */ /* 0x0005e20000100a00 */
[----:B---3--:R-:W-:-:S03]  /*1a1e0*/  IMAD.WIDE R10, R3, 0x4, R240 ;  /* 0x00000004030a7825 */ /* 0x008fc600078e02f0 */
        /* <DEDUP_REMOVED lines=21> */
[----:B------:R-:W3:Y:S03]  /*1a340*/  LDC R5, c[0x0][0x230] ;  /* 0x00008c00ff057b82 */ /* 0x000ee60000000800 */
[----:B------:R4:W-:Y:S01]  /*1a350*/  STL.64 [R1+0x610], R10 ;  /* 0x0006100a01007387 */ /* 0x0009e20000100a00 */
[----:B--2---:R-:W-:-:S03]  /*1a360*/  IMAD.WIDE R14, R3, 0x4, R244 ;  /* 0x00000004030e7825 */ /* 0x004fc600078e02f4 */
[----:B------:R4:W-:Y:S04]  /*1a370*/  LDGSTS.E [R252+0x800c], desc[UR60][R10.64], !P5 ;  /* 0x0800c0000afc7fae */ /* 0x0009e8000e92187c */
[----:B------:R2:W-:Y:S01]  /*1a380*/  STL.64 [R1+0x608], R8 ;  /* 0x0006080801007387 */ /* 0x0005e20000100a00 */
[----:B-1----:R-:W-:-:S03]  /*1a390*/  IMAD.WIDE R12, R3, 0x4, R242 ;  /* 0x00000004030c7825 */ /* 0x002fc600078e02f2 */
[----:B------:R2:W-:Y:S01]  /*1a3a0*/  LDGSTS.E [R252+0xc00c], desc[UR60][R8.64], !P5 ;  /* 0x0c00c00008fc7fae */ /* 0x0005e2000e92187c */
[C---:B----4-:R-:W-:Y:S01]  /*1a3b0*/  IMAD.WIDE R10, R3.reuse, 0x4, R240 ;  /* 0x00000004030a7825 */ /* 0x050fe200078e02f0 */
[----:B------:R-:W-:Y:S02]  /*1a3c0*/  ISETP.GE.U32.AND P5, PT, R0, 0x7fffff24, PT ;  /* 0x7fffff240000780c */ /* 0x000fe40003fa6070 */
[----:B------:R1:W-:Y:S01]  /*1a3d0*/  LDGSTS.E [R252+0x10000], desc[UR60][R14.64], !P4 ;  /* 0x100000000efc7fae */ /* 0x0003e2000e12187c */
[----:B--2---:R-:W-:-:S03]  /*1a3e0*/  IMAD.WIDE R8, R3, 0x4, R238 ;  /* 0x0000000403087825 */ /* 0x004fc600078e02ee */
[----:B------:R2:W-:Y:S01]  /*1a3f0*/  LDGSTS.E [R252+0x14000], desc[UR60][R12.64], !P4 ;  /* 0x140000000cfc7fae */ /* 0x0005e2000e12187c */
[----:B------:R-:W-:-:S03]  /*1a400*/  VIADD R3, R7, 0xffffffa2 ;  /* 0xffffffa207037836 */ /* 0x000fc60000000000 */
[----:B------:R1:W-:Y:S01]  /*1a410*/  STL.64 [R1+0x600], R14 ;  /* 0x0006000e01007387 */ /* 0x0003e20000100a00 */
[----:B------:R-:W4:Y:S01]  /*1a420*/  LDC R7, c[0x0][0x230] ;  /* 0x00008c00ff077b82 */ /* 0x000f220000000800 */
[----:B------:R-:W-:Y:S02]  /*1a430*/  IMAD R0, R2, 0x3d, RZ ;  /* 0x0000003d02007824 */ /* 0x000fe400078e02ff */
        /* <DEDUP_REMOVED lines=42> */
[----:B--2---:R-:W-:Y:S01]  /*1a6e0*/  IMAD.WIDE R8, R0, 0x4, R238 ;  /* 0x0000000400087825 */ /* 0x004fe200078e02ee */
        /* <DEDUP_REMOVED lines=21> */
[----:B--2---:R-:W-:-:S03]  /*1a840*/  IMAD.WIDE R14, R0, 0x4, R244 ;  /* 0x00000004000e7825 */ /* 0x004fc600078e02f4 */
[----:B------:R2:W-:Y:S04]  /*1a850*/  STL.64 [R1+0x570], R10 ;  /* 0x0005700a01007387 */ /* 0x0005e80000100a00 */
[----:B------:R2:W-:Y:S01]  /*1a860*/  LDGSTS.E [R252+0x28000], desc[UR60][R10.64], !P5 ;  /* 0x280000000afc7fae */ /* 0x0005e2000e92187c */
[----:B-1----:R-:W-:-:S03]  /*1a870*/  IMAD.WIDE R12, R0, 0x4, R242 ;  /* 0x00000004000c7825 */ /* 0x002fc600078e02f2 */
[----:B------:R1:W-:Y:S04]  /*1a880*/  STL.64 [R1+0x568], R8 ;  /* 0x0005680801007387 */ /* 0x0003e80000100a00 */
[----:B------:R1:W-:Y:S01]  /*1a890*/  LDGSTS.E [R252+0x2c000], desc[UR60][R8.64], !P5 ;  /* 0x2c00000008fc7fae */ /* 0x0003e2000e92187c */
[----:B--2---:R-:W-:-:S03]  /*1a8a0*/  IMAD.WIDE R10, R0, 0x4, R240 ;  /* 0x00000004000a7825 */ /* 0x004fc600078e02f0 */
[----:B------:R-:W-:Y:S01]  /*1a8b0*/  LDGSTS.E [R252+0x20004], desc[UR60][R14.64], !P4 ;  /* 0x200040000efc7fae */ /* 0x000fe2000e12187c */
[----:B------:R-:W-:Y:S01]  /*1a8c0*/  ISETP.GE.U32.AND P5, PT, R3, 0x7fffff03, PT ;  /* 0x7fffff030300780c */ /* 0x000fe20003fa6070 */
[----:B------:R-:W-:Y:S02]  /*1a8d0*/  IMAD R3, R2, 0x5e, RZ ;  /* 0x0000005e02037824 */ /* 0x000fe400078e02ff */
[----:B------:R2:W-:Y:S01]  /*1a8e0*/  LDGSTS.E [R252+0x24004], desc[UR60][R12.64], !P4 ;  /* 0x240040000cfc7fae */ /* 0x0005e2000e12187c */
[----:B-1----:R-:W-:-:S03]  /*1a8f0*/  IMAD.WIDE R8, R0, 0x4, R238 ;  /* 0x0000000400087825 */ /* 0x002fc600078e02ee */
[----:B------:R1:W-:Y:S01]  /*1a900*/  LDGSTS.E [R252+0x28004], desc[UR60][R10.64], !P4 ;  /* 0x280040000afc7fae */ /* 0x0003e2000e12187c */
[----:B------:R-:W-:-:S03]  /*1a910*/  VIADD R0, R5, 0xffffff81 ;  /* 0xffffff8105007836 */ /* 0x000fc60000000000 */
[----:B------:R3:W-:Y:S04]  /*1a920*/  LDGSTS.E [R252+0x2c004], desc[UR60][R8.64], !P4 ;  /* 0x2c00400008fc7fae */ /* 0x0007e8000e12187c */
[----:B------:R-:W-:Y:S01]  /*1a930*/  STL.64 [R1+0x560], R14 ;  /* 0x0005600e01007387 */ /* 0x000fe20000100a00 */
[----:B------:R-:W-:Y:S01]  /*1a940*/  ISETP.GE.U32.AND P4, PT, R0, 0x7fffff02, PT ;  /* 0x7fffff020000780c */ /* 0x000fe20003f86070 */
[----:B----4-:R-:W-:Y:S02]  /*1a950*/  VIADD R0, R7, 0xffffff80 ;  /* 0xffffff8007007836 */ /* 0x010fe40000000000 */
[----:B------:R2:W-:Y:S04]  /*1a960*/  STL.64 [R1+0x558], R12 ;  /* 0x0005580c01007387 */ /* 0x0005e80000100a00 */
[----:B------:R1:W-:Y:S01]  /*1a970*/  STL.64 [R1+0x550], R10 ;  /* 0x0005500a01007387 */ /* 0x0003e20000100a00 */
[----:B------:R-:W-:Y:S01]  /*1a980*/  ISETP.GE.AND P6, PT, R153, R0, PT ;  /* 0x000000009900720c */ /* 0x000fe20003fc6270 */
[----:B------:R-:W-:-:S02]  /*1a990*/  IMAD R156, R2, 0x5f, RZ ;  /* 0x0000005f029c7824 */ /* 0x000fc400078e02ff */
[----:B------:R3:W-:Y:S01]  /*1a9a0*/  STL.64 [R1+0x548], R8 ;  /* 0x0005480801007387 */ /* 0x0007e20000100a00 */
[----:B--2---:R-:W-:-:S04]  /*1a9b0*/  IMAD.WIDE R12, R3, 0x4, R244 ;  /* 0x00000004030c7825 */ /* 0x004fc800078e02f4 */
[C---:B-1----:R-:W-:Y:S01]  /*1a9c0*/  IMAD.WIDE R10, R3.reuse, 0x4, R242 ;  /* 0x00000004030a7825 */ /* 0x042fe200078e02f2 */
[----:B------:R1:W-:Y:S03]  /*1a9d0*/  STL.64 [R1+0x540], R12 ;  /* 0x0005400c01007387 */ /* 0x0003e60000100a00 */
[C---:B---3--:R-:W-:Y:S01]  /*1a9e0*/  IMAD.WIDE R8, R3.reuse, 0x4, R240 ;  /* 0x0000000403087825 */ /* 0x048fe200078e02f0 */
[----:B------:R1:W-:Y:S03]  /*1a9f0*/  LDGSTS.E [R252+0x20008], desc[UR60][R12.64], !P3 ;  /* 0x200080000cfc7fae */ /* 0x0003e6000d92187c */
[----:B------:R-:W-:Y:S01]  /*1aa00*/  IMAD.WIDE R4, R3, 0x4, R238 ;  /* 0x0000000403047825 */ /* 0x000fe200078e02ee */
[----:B------:R2:W-:Y:S01]  /*1aa10*/  STL.64 [R1+0x538], R10 ;  /* 0x0005380a01007387 */ /* 0x0005e20000100a00 */
[----:B------:R-:W-:-:S03]  /*1aa20*/  SEL R3, RZ, 0x4, P6 ;  /* 0x00000004ff037807 */ /* 0x000fc60003000000 */
[----:B------:R2:W-:Y:S01]  /*1aa30*/  LDGSTS.E [R252+0x24008], desc[UR60][R10.64], !P3 ;  /* 0x240080000afc7fae */ /* 0x0005e2000d92187c */
[----:B------:R-:W-:-:S04]  /*1aa40*/  IMAD.WIDE R116, R156, 0x4, R244 ;  /* 0x000000049c747825 */ /* 0x000fc800078e02f4 */
[C---:B-1----:R-:W-:Y:S02]  /*1aa50*/  IMAD R13, R2.reuse, 0x7c, RZ ;  /* 0x0000007c020d7824 */ /* 0x042fe400078e02ff */
[----:B------:R-:W-:Y:S01]  /*1aa60*/  IMAD R12, R2, 0x7d, RZ ;  /* 0x0000007d020c7824 */ /* 0x000fe200078e02ff */
[----:B------:R1:W-:Y:S01]  /*1aa70*/  STL.64 [R1+0x530], R8 ;  /* 0x0005300801007387 */ /* 0x0003e20000100a00 */
[----:B------:R-:W-:-:S03]  /*1aa80*/  IMAD.WIDE R52, R13, 0x4, R244 ;  /* 0x000000040d347825 */ /* 0x000fc600078e02f4 */
[----:B------:R1:W-:Y:S01]  /*1aa90*/  LDGSTS.E [R252+0x28008], desc[UR60][R8.64], !P3 ;  /* 0x2800800008fc7fae */ /* 0x0003e2000d92187c */
[C---:B--2---:R-:W-:Y:S02]  /*1aaa0*/  IMAD R11, R2.reuse, 0x7e, RZ ;  /* 0x0000007e020b7824 */ /* 0x044fe400078e02ff */
[----:B------:R-:W-:Y:S01]  /*1aab0*/  IMAD R10, R2, 0x7f, RZ ;  /* 0x0000007f020a7824 */ /* 0x000fe200078e02ff */
[----:B------:R-:W-:Y:S01]  /*1aac0*/  STL.64 [R1+0x528], R4 ;  /* 0x0005280401007387 */ /* 0x000fe20000100a00 */
[----:B------:R-:W-:-:S03]  /*1aad0*/  IMAD.WIDE R28, R11, 0x4, R244 ;  /* 0x000000040b1c7825 */ /* 0x000fc600078e02f4 */
[----:B------:R-:W-:Y:S01]  /*1aae0*/  STL [R1+0x1448], R3 ;  /* 0x0014480301007387 */ /* 0x000fe20000100800 */
[----:B------:R-:W-:-:S04]  /*1aaf0*/  IMAD.WIDE R100, R156, 0x4, R242 ;  /* 0x000000049c647825 */ /* 0x000fc800078e02f2 */
[--C-:B-1----:R-:W-:Y:S01]  /*1ab00*/  IMAD.WIDE R8, R12, 0x4, R244.reuse ;  /* 0x000000040c087825 */ /* 0x102fe200078e02f4 */
[----:B------:R-:W-:Y:S03]  /*1ab10*/  STL.64 [R1+0x520], R116 ;  /* 0x0005207401007387 */ /* 0x000fe60000100a00 */
[----:B------:R-:W-:Y:S01]  /*1ab20*/  IMAD.WIDE R16, R10, 0x4, R244 ;  /* 0x000000040a107825 */ /* 0x000fe200078e02f4 */
[----:B------:R-:W-:Y:S03]  /*1ab30*/  STL.64 [R1+0x500], R52 ;  /* 0x0005003401007387 */ /* 0x000fe60000100a00 */
[C---:B------:R-:W-:Y:S01]  /*1ab40*/  IMAD.WIDE R84, R156.reuse, 0x4, R240 ;  /* 0x000000049c547825 */ /* 0x040fe200078e02f0 */
[----:B------:R1:W-:Y:S03]  /*1ab50*/  STL.64 [R1+0x4e0], R8 ;  /* 0x0004e00801007387 */ /* 0x0003e60000100a00 */
[----:B------:R-:W-:Y:S01]  /*1ab60*/  IMAD.WIDE R68, R156, 0x4, R238 ;  /* 0x000000049c447825 */ /* 0x000fe200078e02ee */
[----:B------:R-:W-:Y:S03]  /*1ab70*/  STL.64 [R1+0x4c0], R28 ;  /* 0x0004c01c01007387 */ /* 0x000fe60000100a00 */
[C---:B------:R-:W-:Y:S01]  /*1ab80*/  IMAD.WIDE R36, R13.reuse, 0x4, R242 ;  /* 0x000000040d247825 */ /* 0x040fe200078e02f2 */
[----:B------:R2:W-:Y:S03]  /*1ab90*/  STL.64 [R1+0x518], R100 ;  /* 0x0005186401007387 */ /* 0x0005e60000100a00 */
[C---:B------:R-:W-:Y:S01]  /*1aba0*/  IMAD.WIDE R20, R13.reuse, 0x4, R240 ;  /* 0x000000040d147825 */ /* 0x040fe200078e02f0 */
[----:B------:R-:W-:Y:S03]  /*1abb0*/  STL.64 [R1+0x4a0], R16 ;  /* 0x0004a01001007387 */ /* 0x000fe60000100a00 */
[----:B------:R-:W-:Y:S01]  /*1abc0*/  IMAD.WIDE R18, R13, 0x4, R238 ;  /* 0x000000040d127825 */ /* 0x000fe200078e02ee */
[----:B------:R3:W-:Y:S03]  /*1abd0*/  STL.64 [R1+0x510], R84 ;  /* 0x0005105401007387 */ /* 0x0007e60000100a00 */
[C---:B------:R-:W-:Y:S01]  /*1abe0*/  IMAD.WIDE R34, R12.reuse, 0x4, R242 ;  /* 0x000000040c227825 */ /* 0x040fe200078e02f2 */
[----:B------:R4:W-:Y:S03]  /*1abf0*/  STL.64 [R1+0x508], R68 ;  /* 0x0005084401007387 */ /* 0x0009e60000100a00 */
[C---:B------:R-:W-:Y:S01]  /*1ac00*/  IMAD.WIDE R32, R12.reuse, 0x4, R240 ;  /* 0x000000040c207825 */ /* 0x040fe200078e02f0 */
[----:B------:R4:W-:Y:S03]  /*1ac10*/  STL.64 [R1+0x4f8], R36 ;  /* 0x0004f82401007387 */ /* 0x0009e60000100a00 */
[----:B------:R-:W-:Y:S01]  /*1ac20*/  IMAD.WIDE R30, R12, 0x4, R238 ;  /* 0x000000040c1e7825 */ /* 0x000fe200078e02ee */
[----:B------:R4:W-:Y:S03]  /*1ac30*/  STL.64 [R1+0x4f0], R20 ;  /* 0x0004f01401007387 */ /* 0x0009e60000100a00 */
[C---:B------:R-:W-:Y:S01]  /*1ac40*/  IMAD.WIDE R26, R11.reuse, 0x4, R242 ;  /* 0x000000040b1a7825 */ /* 0x040fe200078e02f2 */
[----:B------:R4:W-:Y:S03]  /*1ac50*/  LDGSTS.E [R252+0x2c008], desc[UR60][R4.64], !P3 ;  /* 0x2c00800004fc7fae */ /* 0x0009e6000d92187c */
[C---:B------:R-:W-:Y:S01]  /*1ac60*/  IMAD.WIDE R24, R11.reuse, 0x4, R240 ;  /* 0x000000040b187825 */ /* 0x040fe200078e02f0 */
[----:B------:R4:W-:Y:S03]  /*1ac70*/  STL.64 [R1+0x4e8], R18 ;  /* 0x0004e81201007387 */ /* 0x0009e60000100a00 */
[----:B------:R-:W-:Y:S01]  /*1ac80*/  IMAD.WIDE R22, R11, 0x4, R238 ;  /* 0x000000040b167825 */ /* 0x000fe200078e02ee */
[----:B------:R4:W-:Y:S03]  /*1ac90*/  STL.64 [R1+0x4d8], R34 ;  /* 0x0004d82201007387 */ /* 0x0009e60000100a00 */
[C---:B------:R-:W-:Y:S01]  /*1aca0*/  IMAD.WIDE R14, R10.reuse, 0x4, R242 ;  /* 0x000000040a0e7825 */ /* 0x040fe200078e02f2 */
[----:B------:R-:W-:Y:S03]  /*1acb0*/  LDGSTS.E [R252+0x2000c], desc[UR60][R116.64], !P0 ;  /* 0x2000c00074fc7fae */ /* 0x000fe6000c12187c */
[C---:B------:R-:W-:Y:S01]  /*1acc0*/  IMAD.WIDE R12, R10.reuse, 0x4, R240 ;  /* 0x000000040a0c7825 */ /* 0x040fe200078e02f0 */
[----:B------:R4:W-:Y:S04]  /*1acd0*/  STL.64 [R1+0x4d0], R32 ;  /* 0x0004d02001007387 */ /* 0x0009e80000100a00 */
[----:B------:R-:W-:Y:S01]  /*1ace0*/  LDGSTS.E [R252+0x2400c], desc[UR60][R100.64], !P0 ;  /* 0x2400c00064fc7fae */ /* 0x000fe2000c12187c */
[----:B------:R-:W-:-:S03]  /*1acf0*/  IMAD.WIDE R10, R10, 0x4, R238 ;  /* 0x000000040a0a7825 */ /* 0x000fc600078e02ee */
[----:B------:R4:W-:Y:S04]  /*1ad00*/  STL.64 [R1+0x4c8], R30 ;  /* 0x0004c81e01007387 */ /* 0x0009e80000100a00 */
[----:B------:R-:W-:Y:S04]  /*1ad10*/  LDGSTS.E [R252+0x2800c], desc[UR60][R84.64], !P0 ;  /* 0x2800c00054fc7fae */ /* 0x000fe8000c12187c */
        /* <DEDUP_REMOVED lines=12> */
[----:B------:R-:W4:Y:S04]  /*1ade0*/  LDL.64 R246, [R1+0x440] ;  /* 0x0004400001f67983 */ /* 0x000f280000100a00 */
[----:B------:R-:W4:Y:S04]  /*1adf0*/  LDL.64 R158, [R1+0x400] ;  /* 0x00040000019e7983 */ /* 0x000f280000100a00 */
[----:B-1----:R-:W4:Y:S04]  /*1ae00*/  LDL.64 R8, [R1+0x480] ;  /* 0x0004800001087983 */ /* 0x002f280000100a00 */
[----:B------:R-:W4:Y:S04]  /*1ae10*/  LDL.64 R236, [R1+0x3c0] ;  /* 0x0003c00001ec7983 */ /* 0x000f280000100a00 */
[----:B------:R-:W4:Y:S04]  /*1ae20*/  LDL.64 R220, [R1+0x380] ;  /* 0x0003800001dc7983 */ /* 0x000f280000100a00 */
[----:B------:R-:W4:Y:S04]  /*1ae30*/  LDL.64 R204, [R1+0x340] ;  /* 0x0003400001cc7983 */ /* 0x000f280000100a00 */
[----:B------:R-:W4:Y:S04]  /*1ae40*/  LDL.64 R188, [R1+0x300] ;  /* 0x0003000001bc7983 */ /* 0x000f280000100a00 */
[----:B------:R-:W4:Y:S04]  /*1ae50*/  LDL.64 R172, [R1+0x2c0] ;  /* 0x0002c00001ac7983 */ /* 0x000f280000100a00 */
[----:B------:R-:W4:Y:S04]  /*1ae60*/  LDL.64 R148, [R1+0x280] ;  /* 0x0002800001947983 */ /* 0x000f280000100a00 */
[----:B------:R-:W4:Y:S04]  /*1ae70*/  LDL.64 R132, [R1+0x240] ;  /* 0x0002400001847983 */ /* 0x000f280000100a00 */
[----:B------:R-:W4:Y:S04]  /*1ae80*/  LDL.64 R116, [R1+0x200] ;  /* 0x0002000001747983 */ /* 0x000f280000100a00 */
[----:B--2---:R-:W2:Y:S04]  /*1ae90*/  LDL.64 R100, [R1+0x1c0] ;  /* 0x0001c00001647983 */ /* 0x004ea80000100a00 */
[----:B---3--:R-:W3:Y:S04]  /*1aea0*/  LDL.64 R84, [R1+0x180] ;  /* 0x0001800001547983 */ /* 0x008ee80000100a00 */
[----:B----4-:R-:W4:Y:S04]  /*1aeb0*/  LDL.64 R68, [R1+0x140] ;  /* 0x0001400001447983 */ /* 0x010f280000100a00 */
[----:B------:R-:W4:Y:S04]  /*1aec0*/  LDL.64 R52, [R1+0x100] ;  /* 0x0001000001347983 */ /* 0x000f280000100a00 */
[----:B------:R-:W4:Y:S04]  /*1aed0*/  LDL.64 R36, [R1+0xc0] ;  /* 0x0000c00001247983 */ /* 0x000f280000100a00 */
[----:B------:R-:W4:Y:S04]  /*1aee0*/  LDL.64 R20, [R1+0x80] ;  /* 0x0000800001147983 */ /* 0x000f280000100a00 */
[----:B------:R-:W4:Y:S04]  /*1aef0*/  LDL.64 R18, [R1+0x40] ;  /* 0x0000400001127983 */ /* 0x000f280000100a00 */
[----:B------:R-:W4:Y:S01]  /*1af00*/  LDL.64 R152, [R1] ;  /* 0x0000000001987983 */ /* 0x000f220000100a00 */
[----:B------:R-:W-:-:S03]  /*1af10*/  ISETP.GE.U32.AND P3, PT, R0, 0x7fffff01, PT ;  /* 0x7fffff010000780c */ /* 0x000fc60003f66070 */
[----:B------:R-:W-:Y:S04]  /*1af20*/  LDGSTS.E [R252+0x34004], desc[UR60][R34.64], !P5 ;  /* 0x3400400022fc7fae */ /* 0x000fe8000e92187c */
[----:B------:R-:W-:Y:S04]  /*1af30*/  LDGSTS.E [R252+0x38004], desc[UR60][R32.64], !P5 ;  /* 0x3800400020fc7fae */ /* 0x000fe8000e92187c */
[----:B------:R-:W-:Y:S04]  /*1af40*/  LDGSTS.E [R252+0x3c004], desc[UR60][R30.64], !P5 ;  /* 0x3c0040001efc7fae */ /* 0x000fe8000e92187c */
[----:B------:R-:W4:Y:S04]  /*1af50*/  LDL.LU.64 R34, [R1+0x2c88] ;  /* 0x002c880001227983 */ /* 0x000f280000300a00 */
[----:B------:R-:W4:Y:S04]  /*1af60*/  LDL.LU.64 R32, [R1+0x2c80] ;  /* 0x002c800001207983 */ /* 0x000f280000300a00 */
[----:B------:R-:W4:Y:S04]  /*1af70*/  LDL.LU.64 R30, [R1+0x2c78] ;  /* 0x002c7800011e7983 */ /* 0x000f280000300a00 */
[----:B------:R-:W-:Y:S01]  /*1af80*/  LDGSTS.E [R252+0x30008], desc[UR60][R28.64], !P4 ;  /* 0x300080001cfc7fae */ /* 0x000fe2000e12187c */
[----:B------:R-:W-:-:S03]  /*1af90*/  IMAD.U32 R156, RZ, RZ, UR4 ;  /* 0x00000004ff9c7e24 */ /* 0x000fc6000f8e00ff */
[----:B------:R-:W-:Y:S01]  /*1afa0*/  LDGSTS.E [R252+0x34008], desc[UR60][R26.64], !P4 ;  /* 0x340080001afc7fae */ /* 0x000fe2000e12187c */
[----:B------:R-:W-:-:S03]  /*1afb0*/  LOP3.LUT R0, R6, 0x10, RZ, 0x3c, !PT ;  /* 0x0000001006007812 */ /* 0x000fc600078e3cff */
[----:B------:R-:W-:Y:S04]  /*1afc0*/  LDGSTS.E [R252+0x38008], desc[UR60][R24.64], !P4 ;  /* 0x3800800018fc7fae */ /* 0x000fe8000e12187c */
[----:B------:R-:W4:Y:S01]  /*1afd0*/  LDL.LU.64 R28, [R1+0x2c70] ;  /* 0x002c7000011c7983 */ /* 0x000f220000300a00 */
[----:B------:R-:W-:-:S03]  /*1afe0*/  LOP3.LUT R2, R6, 0x20, RZ, 0x3c, !PT ;  /* 0x0000002006027812 */ /* 0x000fc600078e3cff */
[----:B------:R-:W4:Y:S01]  /*1aff0*/  LDL.LU.64 R26, [R1+0x2c68] ;  /* 0x002c6800011a7983 */ /* 0x000f220000300a00 */
[----:B------:R-:W-:-:S03]  /*1b000*/  LOP3.LUT R3, R6, 0x30, RZ, 0x3c, !PT ;  /* 0x0000003006037812 */ /* 0x000fc600078e3cff */
[----:B------:R-:W4:Y:S01]  /*1b010*/  LDL.LU.64 R24, [R1+0x2c60] ;  /* 0x002c600001187983 */ /* 0x000f220000300a00 */
[----:B------:R-:W-:-:S03]  /*1b020*/  LOP3.LUT R4, R6, 0x40, RZ, 0x3c, !PT ;  /* 0x0000004006047812 */ /* 0x000fc600078e3cff */
[----:B------:R-:W-:Y:S01]  /*1b030*/  LDGSTS.E [R252+0x3c008], desc[UR60][R22.64], !P4 ;  /* 0x3c00800016fc7fae */ /* 0x000fe2000e12187c */
[C---:B------:R-:W-:Y:S02]  /*1b040*/  LOP3.LUT R5, R6.reuse, 0x50, RZ, 0x3c, !PT ;  /* 0x0000005006057812 */ /* 0x040fe400078e3cff */
[C---:B------:R-:W-:Y:S01]  /*1b050*/  LOP3.LUT R7, R6.reuse, 0x60, RZ, 0x3c, !PT ;  /* 0x0000006006077812 */ /* 0x040fe200078e3cff */
[----:B------:R-:W-:Y:S01]  /*1b060*/  LDGSTS.E [R252+0x3000c], desc[UR60][R16.64], !P3 ;  /* 0x3000c00010fc7fae */ /* 0x000fe2000d92187c */
[----:B------:R-:W-:Y:S02]  /*1b070*/  LOP3.LUT R154, R6, 0x70, RZ, 0x3c, !PT ;  /* 0x00000070069a7812 */ /* 0x000fe400078e3cff */
[C---:B------:R-:W-:Y:S01]  /*1b080*/  IADD3 R0, R156.reuse, 0x100000, R0 ;  /* 0x001000009c007810 */ /* 0x040fe20007ffe000 */
[----:B------:R-:W-:Y:S04]  /*1b090*/  LDGSTS.E [R252+0x3400c], desc[UR60][R14.64], !P3 ;  /* 0x3400c0000efc7fae */ /* 0x000fe8000d92187c */
[----:B------:R-:W4:Y:S01]  /*1b0a0*/  LDL.LU.64 R22, [R1+0x2c58] ;  /* 0x002c580001167983 */ /* 0x000f220000300a00 */
[----:B------:R-:W-:-:S02]  /*1b0b0*/  IADD3 R2, R156, 0x100000, R2 ;  /* 0x001000009c027810 */ /* 0x000fc40007ffe002 */
[C---:B------:R-:W-:Y:S01]  /*1b0c0*/  IADD3 R3, R156.reuse, 0x100000, R3 ;  /* 0x001000009c037810 */ /* 0x040fe20007ffe003 */
[----:B------:R-:W4:Y:S01]  /*1b0d0*/  LDL.LU.64 R16, [R1+0x2c50] ;  /* 0x002c500001107983 */ /* 0x000f220000300a00 */
[C---:B------:R-:W-:Y:S02]  /*1b0e0*/  IADD3 R4, R156.reuse, 0x100000, R4 ;  /* 0x001000009c047810 */ /* 0x040fe40007ffe004 */
[C---:B------:R-:W-:Y:S01]  /*1b0f0*/  IADD3 R5, R156.reuse, 0x100000, R5 ;  /* 0x001000009c057810 */ /* 0x040fe20007ffe005 */
[----:B------:R-:W-:Y:S01]  /*1b100*/  LDGSTS.E [R252+0x3800c], desc[UR60][R12.64], !P3 ;  /* 0x3800c0000cfc7fae */ /* 0x000fe2000d92187c */
[C---:B------:R-:W-:Y:S02]  /*1b110*/  IADD3 R7, R156.reuse, 0x100000, R7 ;  /* 0x001000009c077810 */ /* 0x040fe40007ffe007 */
[C---:B------:R-:W-:Y:S01]  /*1b120*/  IADD3 R154, R156.reuse, 0x100000, R154 ;  /* 0x001000009c9a7810 */ /* 0x040fe20007ffe09a */
[----:B------:R-:W4:Y:S01]  /*1b130*/  LDL.LU.64 R14, [R1+0x2c48] ;  /* 0x002c4800010e7983 */ /* 0x000f220000300a00 */
[----:B------:R-:W-:-:S03]  /*1b140*/  IADD3 R156, R156, 0x100000, R6 ;  /* 0x001000009c9c7810 */ /* 0x000fc60007ffe006 */
[----:B------:R-:W-:Y:S04]  /*1b150*/  LDGSTS.E [R252+0x3c00c], desc[UR60][R10.64], !P3 ;  /* 0x3c00c0000afc7fae */ /* 0x000fe8000d92187c */
[----:B------:R-:W4:Y:S04]  /*1b160*/  LDL.LU.64 R12, [R1+0x2c40] ;  /* 0x002c4000010c7983 */ /* 0x000f280000300a00 */
[----:B------:R-:W0:Y:S04]  /*1b170*/  LDGDEPBAR ;  /* 0x00000000000079af */ /* 0x000e280000000000 */
[----:B------:R-:W4:Y:S04]  /*1b180*/  LDL.LU.64 R10, [R1+0x2c38] ;  /* 0x002c3800010a7983 */ /* 0x000f280000300a00 */
[----:B------:R-:W-:Y:S04]  /*1b190*/  LDGSTS.E [R156+-0x40000], desc[UR60][R8.64], P1 ;  /* 0xc0000000089c7fae */ /* 0x000fe8000892187c */
[----:B------:R-:W-:Y:S04]  /*1b1a0*/  LDGSTS.E [R156+-0x3fc00], desc[UR60][R246.64], P1 ;  /* 0xc0400000f69c7fae */ /* 0x000fe8000892187c */
[----:B------:R-:W-:Y:S04]  /*1b1b0*/  LDGSTS.E [R156+-0x3f800], desc[UR60][R158.64], P1 ;  /* 0xc08000009e9c7fae */ /* 0x000fe8000892187c */
[----:B------:R-:W4:Y:S04]  /*1b1c0*/  LDL.LU.64 R8, [R1+0x2c30] ;  /* 0x002c300001087983 */ /* 0x000f280000300a00 */
[----:B------:R-:W4:Y:S04]  /*1b1d0*/  LDL.64 R246, [R1+0x478] ;  /* 0x0004780001f67983 */ /* 0x000f280000100a00 */
[----:B------:R-:W-:Y:S04]  /*1b1e0*/  LDGSTS.E [R156+-0x3f400], desc[UR60][R236.64], P1 ;  /* 0xc0c00000ec9c7fae */ /* 0x000fe8000892187c */
        /* <DEDUP_REMOVED lines=15> */
[----:B--2---:R-:W-:Y:S04]  /*1b2e0*/  LDGSTS.E [R156+-0x3d400], desc[UR60][R100.64], P1 ;  /* 0xc2c00000649c7fae */ /* 0x004fe8000892187c */
[----:B------:R-:W2:Y:S04]  /*1b2f0*/  LDL.64 R116, [R1+0x238] ;  /* 0x0002380001747983 */ /* 0x000ea80000100a00 */
[----:B---3--:R-:W-:Y:S04]  /*1b300*/  LDGSTS.E [R156+-0x3d000], desc[UR60][R84.64], P1 ;  /* 0xc3000000549c7fae */ /* 0x008fe8000892187c */
[----:B------:R-:W3:Y:S04]  /*1b310*/  LDL.64 R100, [R1+0x1f8] ;  /* 0x0001f80001647983 */ /* 0x000ee80000100a00 */
[----:B----4-:R-:W-:Y:S04]  /*1b320*/  LDGSTS.E [R156+-0x3cc00], desc[UR60][R68.64], P1 ;  /* 0xc3400000449c7fae */ /* 0x010fe8000892187c */
        /* <DEDUP_REMOVED lines=259> */
[----:B------:R-:W2:Y:S04]  /*1c360*/  LDL.64 R18, [R1+0x450] ;  /* 0x0004500001127983 */ /* 0x000ea80000100a00 */
        /* <DEDUP_REMOVED lines=15> */
[----:B--2---:R-:W-:Y:S04]  /*1c460*/  LDGSTS.E [R7+-0x3fd00], desc[UR60][R18.64], P1 ;  /* 0xc030000012077fae */ /* 0x004fe8000892187c */
[----:B------:R-:W-:Y:S04]  /*1c470*/  LDGSTS.E [R7+-0x3f900], desc[UR60][R246.64], P1 ;  /* 0xc0700000f6077fae */ /* 0x000fe8000892187c */
[----:B------:R-:W-:Y:S04]  /*1c480*/  LDGSTS.E [R7+-0x3f500], desc[UR60][R158.64], P1 ;  /* 0xc0b000009e077fae */ /* 0x000fe8000892187c */
[----:B------:R-:W2:Y:S04]  /*1c490*/  LDL.LU.64 R18, [R1+0x2c28] ;  /* 0x002c280001127983 */ /* 0x000ea80000300a00 */
[----:B------:R-:W2:Y:S04]  /*1c4a0*/  LDL.64 R246, [R1+0x448] ;  /* 0x0004480001f67983 */ /* 0x000ea80000100a00 */
[----:B------:R-:W-:Y:S04]  /*1c4b0*/  LDGSTS.E [R7+-0x3f100], desc[UR60][R236.64], P1 ;  /* 0xc0f00000ec077fae */ /* 0x000fe8000892187c */
[----:B------:R-:W2:Y:S04]  /*1c4c0*/  LDL.64 R158, [R1+0x408] ;  /* 0x00040800019e7983 */ /* 0x000ea80000100a00 */
[----:B------:R-:W-:Y:S04]  /*1c4d0*/  LDGSTS.E [R7+-0x3ed00], desc[UR60][R220.64], P1 ;  /* 0xc1300000dc077fae */ /* 0x000fe8000892187c */
[----:B------:R-:W2:Y:S04]  /*1c4e0*/  LDL.64 R236, [R1+0x3c8] ;  /* 0x0003c80001ec7983 */ /* 0x000ea80000100a00 */
[----:B------:R-:W-:Y:S04]  /*1c4f0*/  LDGSTS.E [R7+-0x3e900], desc[UR60][R204.64], P1 ;  /* 0xc1700000cc077fae */ /* 0x000fe8000892187c */
        /* <DEDUP_REMOVED lines=25> */
[----:B------:R-:W4:Y:S04]  /*1c690*/  LDL.64 R152, [R1+0x48] ;  /* 0x0000480001987983 */ /* 0x000f280000100a00 */
[----:B--2---:R-:W-:Y:S04]  /*1c6a0*/  LDGSTS.E [R7+-0x3b500], desc[UR60][R18.64], P1 ;  /* 0xc4b0000012077fae */ /* 0x004fe8000892187c */
[----:B------:R-:W-:Y:S04]  /*1c6b0*/  LDGSTS.E [R7+-0x3b100], desc[UR60][R34.64], P1 ;  /* 0xc4f0000022077fae */ /* 0x000fe8000892187c */
[----:B------:R1:W-:Y:S04]  /*1c6c0*/  LDGSTS.E [R7+-0x3ad00], desc[UR60][R50.64], P1 ;  /* 0xc530000032077fae */ /* 0x0003e8000892187c */
[----:B------:R2:W-:Y:S04]  /*1c6d0*/  LDGSTS.E [R7+-0x3a900], desc[UR60][R66.64], P1 ;  /* 0xc570000042077fae */ /* 0x0005e8000892187c */
[----:B------:R-:W-:Y:S04]  /*1c6e0*/  LDGSTS.E [R7+-0x3a500], desc[UR60][R82.64], P1 ;  /* 0xc5b0000052077fae */ /* 0x000fe8000892187c */
[----:B------:R-:W-:Y:S04]  /*1c6f0*/  LDGSTS.E [R7+-0x3a100], desc[UR60][R98.64], P1 ;  /* 0xc5f0000062077fae */ /* 0x000fe8000892187c */
[----:B------:R-:W-:Y:S04]  /*1c700*/  LDGSTS.E [R7+-0x39d00], desc[UR60][R114.64], P1 ;  /* 0xc630000072077fae */ /* 0x000fe8000892187c */
[----:B------:R-:W-:Y:S04]  /*1c710*/  LDGSTS.E [R7+-0x39900], desc[UR60][R130.64], P1 ;  /* 0xc670000082077fae */ /* 0x000fe8000892187c */
[----:B------:R-:W-:Y:S04]  /*1c720*/  LDGSTS.E [R7+-0x39500], desc[UR60][R146.64], P1 ;  /* 0xc6b0000092077fae */ /* 0x000fe8000892187c */
[----:B------:R-:W-:Y:S04]  /*1c730*/  LDGSTS.E [R7+-0x39100], desc[UR60][R170.64], P1 ;  /* 0xc6f00000aa077fae */ /* 0x000fe8000892187c */
[----:B------:R2:W-:Y:S04]  /*1c740*/  LDGSTS.E [R7+-0x38d00], desc[UR60][R186.64], P1 ;  /* 0xc7300000ba077fae */ /* 0x0005e8000892187c */
[----:B------:R-:W-:Y:S04]  /*1c750*/  LDGSTS.E [R7+-0x38900], desc[UR60][R202.64], P1 ;  /* 0xc7700000ca077fae */ /* 0x000fe8000892187c */
[----:B------:R-:W-:Y:S04]  /*1c760*/  LDGSTS.E [R7+-0x38500], desc[UR60][R218.64], P1 ;  /* 0xc7b00000da077fae */ /* 0x000fe8000892187c */
[----:B------:R2:W-:Y:S04]  /*1c770*/  LDGSTS.E [R7+-0x38100], desc[UR60][R234.64], P1 ;  /* 0xc7f00000ea077fae */ /* 0x0005e8000892187c */
[----:B------:R-:W-:Y:S04]  /*1c780*/  LDGSTS.E [R154+-0x3fc80], desc[UR60][R246.64], P1 ;  /* 0xc0380000f69a7fae */ /* 0x000fe8000892187c */
[----:B------:R-:W-:Y:S04]  /*1c790*/  LDGSTS.E [R154+-0x3f880], desc[UR60][R158.64], P1 ;  /* 0xc07800009e9a7fae */ /* 0x000fe8000892187c */
[----:B------:R-:W-:Y:S04]  /*1c7a0*/  LDGSTS.E [R154+-0x3f480], desc[UR60][R236.64], P1 ;  /* 0xc0b80000ec9a7fae */ /* 0x000fe8000892187c */
[----:B------:R-:W2:Y:S04]  /*1c7b0*/  LDL.LU.64 R246, [R1+0x2c20] ;  /* 0x002c200001f67983 */ /* 0x000ea80000300a00 */
[----:B------:R-:W2:Y:S04]  /*1c7c0*/  LDL.LU.64 R158, [R1+0x2c18] ;  /* 0x002c1800019e7983 */ /* 0x000ea80000300a00 */
[----:B------:R-:W2:Y:S04]  /*1c7d0*/  LDL.LU.64 R236, [R1+0x2c10] ;  /* 0x002c100001ec7983 */ /* 0x000ea80000300a00 */
[----:B------:R-:W-:Y:S04]  /*1c7e0*/  LDGSTS.E [R154+-0x3f080], desc[UR60][R220.64], P1 ;  /* 0xc0f80000dc9a7fae */ /* 0x000fe8000892187c */
[----:B---3--:R-:W-:Y:S04]  /*1c7f0*/  LDGSTS.E [R154+-0x3ec80], desc[UR60][R204.64], P1 ;  /* 0xc1380000cc9a7fae */ /* 0x008fe8000892187c */
[----:B----4-:R-:W-:Y:S04]  /*1c800*/  LDGSTS.E [R154+-0x3e880], desc[UR60][R188.64], P1 ;  /* 0xc1780000bc9a7fae */ /* 0x010fe8000892187c */
[----:B------:R-:W3:Y:S04]  /*1c810*/  LDL.LU.64 R220, [R1+0x2c08] ;  /* 0x002c080001dc7983 */ /* 0x000ee80000300a00 */
[----:B------:R-:W4:Y:S04]  /*1c820*/  LDL.LU.64 R204, [R1+0x2c00] ;  /* 0x002c000001cc7983 */ /* 0x000f280000300a00 */
[----:B------:R-:W2:Y:S04]  /*1c830*/  LDL.LU.64 R188, [R1+0x2bf8] ;  /* 0x002bf80001bc7983 */ /* 0x000ea80000300a00 */
[----:B------:R-:W-:Y:S04]  /*1c840*/  LDGSTS.E [R154+-0x3e480], desc[UR60][R172.64], P1 ;  /* 0xc1b80000ac9a7fae */ /* 0x000fe8000892187c */
[----:B------:R-:W-:Y:S04]  /*1c850*/  LDGSTS.E [R154+-0x3e080], desc[UR60][R148.64], P1 ;  /* 0xc1f80000949a7fae */ /* 0x000fe8000892187c */
[----:B------:R-:W-:Y:S04]  /*1c860*/  LDGSTS.E [R154+-0x3dc80], desc[UR60][R132.64], P1 ;  /* 0xc2380000849a7fae */ /* 0x000fe8000892187c */
        /* <DEDUP_REMOVED lines=17> */
[----:B------:R-:W3:Y:S04]  /*1c980*/  LDL.LU.64 R20, [R1+0x2ba8] ;  /* 0x002ba80001147983 */ /* 0x000ee80000300a00 */
[----:B------:R-:W4:Y:S04]  /*1c990*/  LDL.LU.64 R152, [R1+0x2ba0] ;  /* 0x002ba00001987983 */ /* 0x000f280000300a00 */
[----:B----4-:R-:W-:Y:S04]  /*1c9a0*/  LDGSTS.E [R154+-0x3b880], desc[UR60][R152.64], P1 ;  /* 0xc4780000989a7fae */ /* 0x010fe8000892187c */
[----:B---3--:R3:W-:Y:S04]  /*1c9b0*/  LDGSTS.E [R154+-0x3b480], desc[UR60][R20.64], P1 ;  /* 0xc4b80000149a7fae */ /* 0x0087e8000892187c */
[----:B--2---:R-:W-:Y:S04]  /*1c9c0*/  LDGSTS.E [R154+-0x3b080], desc[UR60][R36.64], P1 ;  /* 0xc4f80000249a7fae */ /* 0x004fe8000892187c */
[----:B------:R-:W2:Y:S04]  /*1c9d0*/  LDL.LU.64 R152, [R1+0x2b98] ;  /* 0x002b980001987983 */ /* 0x000ea80000300a00 */
        /* <DEDUP_REMOVED lines=12> */
[----:B------:R-:W0:Y:S01]  /*1caa0*/  LDGDEPBAR ;  /* 0x00000000000079af */ /* 0x000e220000000000 */
[----:B------:R-:W-:-:S02]  /*1cab0*/  UISETP.GE.AND UP0, UPT, UR6, 0x80, UPT ;  /* 0x000000800600788c */ /* 0x000fc4000bf06270 */
[----:B------:R-:W-:Y:S01]  /*1cac0*/  UISETP.GT.AND UP1, UPT, UR6, 0xff, UPT ;  /* 0x000000ff0600788c */ /* 0x000fe2000bf24270 */
[----:B------:R-:W-:Y:S06]  /*1cad0*/  BAR.SYNC.DEFER_BLOCKING 0x0 ;  /* 0x0000000000007b1d */ /* 0x000fec0000010000 */
[----:B------:R1:W-:Y:S01]  /*1cae0*/  STL.64 [R1+0x2c78], R50 ;  /* 0x002c783201007387 */ /* 0x0003e20000100a00 */
[----:B------:R-:W-:Y:S01]  /*1caf0*/  PLOP3.LUT P0, PT, PT, PT, UP1, 0x80, 0x0 ;  /* 0x000000000000781c */ /* 0x000fe20003f0f018 */
[----:B------:R-:W-:Y:S02]  /*1cb00*/  ULDC UR4, c[0x0][0x230] ;  /* 0x00008c0000047ab9 */ /* 0x000fe40000000800 */
[----:B-1----:R-:W2:Y:S01]  /*1cb10*/  LDL.LU R51, [R1+0x1448] ;  /* 0x0014480001337983 */ /* 0x002ea20000300800 */
[----:B------:R-:W1:Y:S03]  /*1cb20*/  LDC R50, c[0x0][0x230] ;  /* 0x00008c00ff327b82 */ /* 0x000e660000000800 */
[----:B------:R3:W-:Y:S04]  /*1cb30*/  STL.64 [R1+0x2c70], R66 ;  /* 0x002c704201007387 */ /* 0x0007e80000100a00 */
[----:B------:R-:W-:Y:S04]  /*1cb40*/  STL.64 [R1+0x2c68], R82 ;  /* 0x002c685201007387 */ /* 0x000fe80000100a00 */
[----:B------:R-:W-:Y:S01]  /*1cb50*/  STL.64 [R1+0x2c60], R98 ;  /* 0x002c606201007387 */ /* 0x000fe20000100a00 */
[----:B---3--:R-:W3:Y:S03]  /*1cb60*/  LDC R66, c[0x0][0x230] ;  /* 0x00008c00ff427b82 */ /* 0x008ee60000000800 */
[----:B------:R-:W-:Y:S04]  /*1cb70*/  STL.64 [R1+0x2c58], R130 ;  /* 0x002c588201007387 */ /* 0x000fe80000100a00 */
[----:B------:R-:W-:Y:S01]  /*1cb80*/  STL.64 [R1+0x2c50], R146 ;  /* 0x002c509201007387 */ /* 0x000fe20000100a00 */
[----:B------:R-:W4:Y:S03]  /*1cb90*/  LDC R67, c[0x0][0x230] ;  /* 0x00008c00ff437b82 */ /* 0x000f260000000800 */
[----:B------:R-:W-:Y:S04]  /*1cba0*/  STL.64 [R1+0x2c48], R114 ;  /* 0x002c487201007387 */ /* 0x000fe80000100a00 */
[----:B------:R-:W-:Y:S04]  /*1cbb0*/  STL.64 [R1+0x2c40], R170 ;  /* 0x002c40aa01007387 */ /* 0x000fe80000100a00 */
[----:B------:R1:W-:Y:S04]  /*1cbc0*/  STL.64 [R1+0x2c38], R186 ;  /* 0x002c38ba01007387 */ /* 0x0003e80000100a00 */
[----:B------:R-:W-:Y:S04]  /*1cbd0*/  STL.64 [R1+0x2c30], R202 ;  /* 0x002c30ca01007387 */ /* 0x000fe80000100a00 */
[----:B------:R-:W-:Y:S04]  /*1cbe0*/  STL.64 [R1+0x2c28], R218 ;  /* 0x002c28da01007387 */ /* 0x000fe80000100a00 */
[----:B------:R-:W-:Y:S01]  /*1cbf0*/  STL.64 [R1+0x2c20], R234 ;  /* 0x002c20ea01007387 */ /* 0x000fe20000100a00 */
[----:B-1----:R-:W1:Y:S03]  /*1cc00*/  LDC R187, c[0x0][0x230] ;  /* 0x00008c00ffbb7b82 */ /* 0x002e660000000800 */
[----:B------:R4:W-:Y:S04]  /*1cc10*/  STL.64 [R1+0x2c18], R6 ;  /* 0x002c180601007387 */ /* 0x0009e80000100a00 */
[----:B------:R3:W-:Y:S04]  /*1cc20*/  STL.64 [R1+0x2c10], R20 ;  /* 0x002c101401007387 */ /* 0x0007e80000100a00 */
[----:B------:R-:W-:Y:S01]  /*1cc30*/  STL.64 [R1+0x2c08], R36 ;  /* 0x002c082401007387 */ /* 0x000fe20000100a00 */
[----:B----4-:R-:W-:-:S03]  /*1cc40*/  IADD3 R7, R67, -0x82, RZ ;  /* 0xffffff7e43077810 */ /* 0x010fc60007ffe0ff */
[----:B------:R-:W-:Y:S01]  /*1cc50*/  STL.64 [R1+0x2c00], R52 ;  /* 0x002c003401007387 */ /* 0x000fe20000100a00 */
[----:B------:R-:W4:Y:S01]  /*1cc60*/  LDC R67, c[0x0][0x230] ;  /* 0x00008c00ff437b82 */ /* 0x000f220000000800 */
[----:B------:R-:W-:Y:S02]  /*1cc70*/  VIADD R6, R50, 0xffffff7d ;  /* 0xffffff7d32067836 */ /* 0x000fe40000000000 */
[----:B---3--:R-:W-:Y:S01]  /*1cc80*/  VIADD R20, R66, 0xffffff7f ;  /* 0xffffff7f42147836 */ /* 0x008fe20000000000 */
[----:B------:R3:W-:Y:S04]  /*1cc90*/  STL.64 [R1+0x2bf8], R68 ;  /* 0x002bf84401007387 */ /* 0x0007e80000100a00 */
[----:B------:R-:W1:Y:S01]  /*1cca0*/  LDC R66, c[0x0][0x230] ;  /* 0x00008c00ff427b82 */ /* 0x000e620000000800 */
[----:B------:R2:W-:Y:S01]  /*1ccb0*/  STL.64 [R1+0x2bf0], R84 ;  /* 0x002bf05401007387 */ /* 0x0005e20000100a00 */
[----:B------:R-:W-:-:S02]  /*1ccc0*/  ISETP.GE.U32.AND P2, PT, R20, 0x7fffff00, PT ;  /* 0x7fffff001400780c */ /* 0x000fc40003f46070 */
[----:B------:R-:W-:Y:S01]  /*1ccd0*/  ISETP.GE.U32.AND P3, PT, R7, 0x7ffffeff, PT ;  /* 0x7ffffeff0700780c */ /* 0x000fe20003f66070 */
[----:B------:R-:W-:Y:S01]  /*1cce0*/  STL.64 [R1+0x2be8], R100 ;  /* 0x002be86401007387 */ /* 0x000fe20000100a00 */
[----:B------:R-:W-:Y:S02]  /*1ccf0*/  ISETP.GE.U32.AND P4, PT, R6, 0x7ffffefe, PT ;  /* 0x7ffffefe0600780c */ /* 0x000fe40003f86070 */
[----:B---3--:R-:W3:Y:S01]  /*1cd00*/  LDC R68, c[0x0][0x230] ;  /* 0x00008c00ff447b82 */ /* 0x008ee20000000800 */
[----:B------:R-:W-:Y:S04]  /*1cd10*/  STL.64 [R1+0x2be0], R116 ;  /* 0x002be07401007387 */ /* 0x000fe80000100a00 */
[----:B------:R-:W-:Y:S01]  /*1cd20*/  STL.64 [R1+0x2bd8], R132 ;  /* 0x002bd88401007387 */ /* 0x000fe20000100a00 */
[----:B----4-:R-:W-:-:S03]  /*1cd30*/  VIADD R7, R67, 0xffffff5f ;  /* 0xffffff5f43077836 */ /* 0x010fc60000000000 */
[----:B------:R-:W-:Y:S01]  /*1cd40*/  STL.64 [R1+0x2bd0], R148 ;  /* 0x002bd09401007387 */ /* 0x000fe20000100a00 */
[----:B------:R-:W4:Y:S03]  /*1cd50*/  LDC R67, c[0x0][0x238] ;  /* 0x00008e00ff437b82 */ /* 0x000f260000000800 */
[----:B------:R-:W-:Y:S01]  /*1cd60*/  STL.64 [R1+0x2bc8], R172 ;  /* 0x002bc8ac01007387 */ /* 0x000fe20000100a00 */
[----:B-1----:R-:W-:-:S03]  /*1cd70*/  VIADD R20, R66, 0xffffff7c ;  /* 0xffffff7c42147836 */ /* 0x002fc60000000000 */
[----:B------:R-:W-:Y:S01]  /*1cd80*/  STL.64 [R1+0x2bc0], R188 ;  /* 0x002bc0bc01007387 */ /* 0x000fe20000100a00 */
[----:B------:R-:W1:Y:S03]  /*1cd90*/  LDC R66, c[0x0][0x230] ;  /* 0x00008c00ff427b82 */ /* 0x000e660000000800 */
[----:B------:R-:W-:Y:S04]  /*1cda0*/  STL.64 [R1+0x2bb8], R204 ;  /* 0x002bb8cc01007387 */ /* 0x000fe80000100a00 */
[----:B------:R-:W-:Y:S01]  /*1cdb0*/  STL.64 [R1+0x2bb0], R220 ;  /* 0x002bb0dc01007387 */ /* 0x000fe20000100a00 */
[----:B------:R-:W3:Y:S03]  /*1cdc0*/  LDC R53, c[0x0][0x230] ;  /* 0x00008c00ff357b82 */ /* 0x000ee60000000800 */
[----:B------:R-:W-:Y:S04]  /*1cdd0*/  STL.64 [R1+0x2ba8], R236 ;  /* 0x002ba8ec01007387 */ /* 0x000fe80000100a00 */
[----:B------:R-:W-:Y:S04]  /*1cde0*/  STL.64 [R1+0x2ba0], R154 ;  /* 0x002ba09a01007387 */ /* 0x000fe80000100a00 */
[----:B--2---:R-:W-:Y:S01]  /*1cdf0*/  STL.64 [R1+0x2b98], R152 ;  /* 0x002b989801007387 */ /* 0x004fe20000100a00 */
[----:B----4-:R-:W-:-:S02]  /*1ce00*/  IMAD.SHL.U32 R52, R67, 0x80, RZ ;  /* 0x0000008043347824 */ /* 0x010fc400078e00ff */
[----:B-1----:R-:W-:Y:S01]  /*1ce10*/  VIADD R6, R66, 0xffffff5e ;  /* 0xffffff5e42067836 */ /* 0x002fe20000000000 */
[----:B------:R-:W-:-:S04]  /*1ce20*/  SEL R51, R51, RZ, P0 ;  /* 0x000000ff33337207 */ /* 0x000fc80000000000 */
[----:B------:R-:W-:Y:S02]  /*1ce30*/  ISETP.NE.U32.AND P0, PT, R51, RZ, PT ;  /* 0x000000ff3300720c */ /* 0x000fe40003f05070 */
[----:B------:R-:W2:Y:S04]  /*1ce40*/  LDL.LU.64 R50, [R1+0x1468] ;  /* 0x0014680001327983 */ /* 0x000ea80000300a00 */
[----:B------:R-:W4:Y:S04]  /*1ce50*/  LDL.LU.64 R98, [R1+0x1460] ;  /* 0x0014600001627983 */ /* 0x000f280000300a00 */
[----:B------:R-:W3:Y:S04]  /*1ce60*/  LDL.LU.64 R170, [R1+0x1458] ;  /* 0x0014580001aa7983 */ /* 0x000ee80000300a00 */
[----:B------:R-:W3:Y:S01]  /*1ce70*/  LDL.LU.64 R82, [R1+0x1450] ;  /* 0x0014500001527983 */ /* 0x000ee20000300a00 */
[----:B------:R-:W-:Y:S01]  /*1ce80*/  IMAD.WIDE R84, R52, 0x4, R244 ;  /* 0x0000000434547825 */ /* 0x000fe200078e02f4 */
[----:B------:R-:W-:Y:S01]  /*1ce90*/  ISETP.GE.U32.AND P5, PT, R20, 0x7ffffefd, PT ;  /* 0x7ffffefd1400780c */ /* 0x000fe20003fa6070 */
[----:B------:R-:W1:Y:S01]  /*1cea0*/  LDC R244, c[0x0][0x230] ;  /* 0x00008c00fff47b82 */ /* 0x000e620000000800 */
[----:B------:R-:W3:Y:S01]  /*1ceb0*/  LDL.LU.64 R66, [R1+0x1440] ;  /* 0x0014400001427983 */ /* 0x000ee20000300a00 */
[----:B------:R-:W-:Y:S01]  /*1cec0*/  IMAD.WIDE R36, R52, 0x4, R242 ;  /* 0x0000000434247825 */ /* 0x000fe200078e02f2 */
[----:B------:R-:W-:-:S02]  /*1ced0*/  ISETP.GE.U32.AND P6, PT, R7, 0x7ffffee0, PT ;  /* 0x7ffffee00700780c */ /* 0x000fc40003fc6070 */
[----:B------:R-:W3:Y:S01]  /*1cee0*/  LDL.LU.64 R114, [R1+0x1438] ;  /* 0x0014380001727983 */ /* 0x000ee20000300a00 */
[----:B------:R-:W-:Y:S01]  /*1cef0*/  ISETP.GE.U32.AND P1, PT, R6, 0x7ffffedf, PT ;  /* 0x7ffffedf0600780c */ /* 0x000fe20003f26070 */
[C---:B------:R-:W-:Y:S01]  /*1cf00*/  IMAD.WIDE R20, R52.reuse, 0x4, R240 ;  /* 0x0000000434147825 */ /* 0x040fe200078e02f0 */
[----:B------:R-:W1:Y:S01]  /*1cf10*/  LDC R242, c[0x0][0x230] ;  /* 0x00008c00fff27b82 */ /* 0x000e620000000800 */
[----:B------:R-:W3:Y:S02]  /*1cf20*/  LDL.LU.64 R146, [R1+0x1430] ;  /* 0x0014300001927983 */ /* 0x000ee40000300a00 */
[----:B------:R-:W-:Y:S02]  /*1cf30*/  IMAD.WIDE R6, R52, 0x4, R238 ;  /* 0x0000000434067825 */ /* 0x000fe400078e02ee */
[----:B------:R-:W3:Y:S03]  /*1cf40*/  LDL.LU.64 R130, [R1+0x1428] ;  /* 0x0014280001827983 */ /* 0x000ee60000300a00 */
[----:B------:R-:W1:Y:S01]  /*1cf50*/  LDC R240, c[0x0][0x230] ;  /* 0x00008c00fff07b82 */ /* 0x000e620000000800 */
[----:B------:R-:W-:Y:S04]  /*1cf60*/  STL.64 [R1+0x14b0], R84 ;  /* 0x0014b05401007387 */ /* 0x000fe80000100a00 */
[----:B------:R4:W-:Y:S03]  /*1cf70*/  STL.64 [R1+0x14c0], R36 ;  /* 0x0014c02401007387 */ /* 0x0009e60000100a00 */
[----:B------:R-:W1:Y:S01]  /*1cf80*/  LDC R239, c[0x0][0x230] ;  /* 0x00008c00ffef7b82 */ /* 0x000e620000000800 */
[----:B------:R-:W-:Y:S01]  /*1cf90*/  @!PT LDS RZ, [RZ] ;  /* 0x00000000fffff984 */ /* 0x000fe20000000800 */
[----:B------:R-:W-:Y:S01]  /*1cfa0*/  @!PT LDS RZ, [RZ] ;  /* 0x00000000fffff984 */ /* 0x000fe20000000800 */
[----:B------:R-:W-:Y:S01]  /*1cfb0*/  @!PT LDS RZ, [RZ] ;  /* 0x00000000fffff984 */ /* 0x000fe20000000800 */
[----:B------:R-:W-:Y:S04]  /*1cfc0*/  LDGSTS.E [R159+0x40000], desc[UR60][R84.64], !P2 ;  /* 0x40000000549f7fae */ /* 0x000fe8000d12187c */
[----:B------:R3:W-:Y:S03]  /*1cfd0*/  STL.64 [R1+0x14c8], R20 ;  /* 0x0014c81401007387 */ /* 0x0007e60000100a00 */
[----:B------:R-:W1:Y:S01]  /*1cfe0*/  LDC R241, c[0x0][0x230] ;  /* 0x00008c00fff17b82 */ /* 0x000e620000000800 */
[----:B------:R4:W-:Y:S01]  /*1cff0*/  LDGSTS.E [R159+0x44000], desc[UR60][R36.64], !P2 ;  /* 0x44000000249f7fae */ /* 0x0009e2000d12187c */
[----:B------:R-:W-:-:S03]  /*1d000*/  IADD3 R238, R187, -0xa3, RZ ;  /* 0xffffff5dbbee7810 */ /* 0x000fc60007ffe0ff */
[----:B------:R3:W-:Y:S03]  /*1d010*/  STL.64 [R1+0x14d0], R6 ;  /* 0x0014d00601007387 */ /* 0x0007e60000100a00 */
[----:B------:R-:W1:Y:S01]  /*1d020*/  LDC R243, c[0x0][0x230] ;  /* 0x00008c00fff37b82 */ /* 0x000e620000000800 */
[----:B------:R3:W-:Y:S04]  /*1d030*/  LDGSTS.E [R159+0x48000], desc[UR60][R20.64], !P2 ;  /* 0x48000000149f7fae */ /* 0x0007e8000d12187c */
[----:B------:R-:W3:Y:S03]  /*1d040*/  LDL.LU.64 R218, [R1+0x1420] ;  /* 0x0014200001da7983 */ /* 0x000ee60000300a00 */
[----:B------:R-:W1:Y:S01]  /*1d050*/  LDC R245, c[0x0][0x230] ;  /* 0x00008c00fff57b82 */ /* 0x000e620000000800 */
[----:B------:R3:W-:Y:S04]  /*1d060*/  LDGSTS.E [R159+0x4c000], desc[UR60][R6.64], !P2 ;  /* 0x4c000000069f7fae */ /* 0x0007e8000d12187c */
[----:B------:R-:W3:Y:S01]  /*1d070*/  LDL.LU.64 R202, [R1+0x1418] ;  /* 0x0014180001ca7983 */ /* 0x000ee20000300a00 */
[----:B--2---:R-:W-:-:S04]  /*1d080*/  IMAD.WIDE R50, R52, 0x4, R50 ;  /* 0x0000000434327825 */ /* 0x004fc800078e0232 */
[C---:B----4-:R-:W-:Y:S01]  /*1d090*/  IMAD.WIDE R36, R52.reuse, 0x4, R98 ;  /* 0x0000000434247825 */ /* 0x050fe200078e0262 */
[----:B------:R2:W-:Y:S03]  /*1d0a0*/  STL.64 [R1+0x1468], R50 ;  /* 0x0014683201007387 */ /* 0x0005e60000100a00 */
[C---:B---3--:R-:W-:Y:S01]  /*1d0b0*/  IMAD.WIDE R20, R52.reuse, 0x4, R170 ;  /* 0x0000000434147825 */ /* 0x048fe200078e02aa */
[----:B------:R-:W3:Y:S03]  /*1d0c0*/  LDL.LU.64 R186, [R1+0x1410] ;  /* 0x0014100001ba7983 */ /* 0x000ee60000300a00 */
[C---:B------:R-:W-:Y:S01]  /*1d0d0*/  IMAD.WIDE R6, R52.reuse, 0x4, R82 ;  /* 0x0000000434067825 */ /* 0x040fe200078e0252 */
[----:B------:R4:W-:Y:S04]  /*1d0e0*/  STL.64 [R1+0x1460], R36 ;  /* 0x0014602401007387 */ /* 0x0009e80000100a00 */
[----:B------:R-:W3:Y:S04]  /*1d0f0*/  LDL.LU.64 R98, [R1+0x1408] ;  /* 0x0014080001627983 */ /* 0x000ee80000300a00 */
[----:B------:R1:W-:Y:S04]  /*1d100*/  STL.64 [R1+0x1458], R20 ;  /* 0x0014581401007387 */ /* 0x0003e80000100a00 */
[----:B------:R1:W-:Y:S04]  /*1d110*/  STL.64 [R1+0x1450], R6 ;  /* 0x0014500601007387 */ /* 0x0003e80000100a00 */
[----:B------:R-:W3:Y:S01]  /*1d120*/  LDL.LU.64 R170, [R1+0x1100] ;  /* 0x0011000001aa7983 */ /* 0x000ee20000300a00 */
[----:B------:R-:W-:-:S03]  /*1d130*/  IMAD.WIDE R66, R52, 0x4, R66 ;  /* 0x0000000434427825 */ /* 0x000fc600078e0242 */
[----:B------:R-:W-:Y:S04]  /*1d140*/  LDGSTS.E [R159+0x40004], desc[UR60][R50.64], !P3 ;  /* 0x40004000329f7fae */ /* 0x000fe8000d92187c */
[----:B------:R-:W3:Y:S04]  /*1d150*/  LDL.LU.64 R82, [R1+0x10f8] ;  /* 0x0010f80001527983 */ /* 0x000ee80000300a00 */
[----:B------:R4:W-:Y:S04]  /*1d160*/  LDGSTS.E [R159+0x44004], desc[UR60][R36.64], !P3 ;  /* 0x44004000249f7fae */ /* 0x0009e8000d92187c */
[----:B--2---:R-:W2:Y:S04]  /*1d170*/  LDL.LU.64 R50, [R1+0x10f0] ;  /* 0x0010f00001327983 */ /* 0x004ea80000300a00 */
[----:B------:R1:W-:Y:S01]  /*1d180*/  LDGSTS.E [R159+0x48004], desc[UR60][R20.64], !P3 ;  /* 0x48004000149f7fae */ /* 0x0003e2000d92187c */
[----:B----4-:R-:W-:-:S03]  /*1d190*/  IMAD.WIDE R36, R52, 0x4, R114 ;  /* 0x0000000434247825 */ /* 0x010fc600078e0272 */
[----:B------:R4:W-:Y:S01]  /*1d1a0*/  STL.64 [R1+0x1440], R66 ;  /* 0x0014404201007387 */ /* 0x0009e20000100a00 */
[----:B-1----:R-:W-:-:S03]  /*1d1b0*/  IMAD.WIDE R20, R52, 0x4, R146 ;  /* 0x0000000434147825 */ /* 0x002fc600078e0292 */
[----:B------:R1:W-:Y:S04]  /*1d1c0*/  STL.64 [R1+0x1438], R36 ;  /* 0x0014382401007387 */ /* 0x0003e80000100a00 */
[----:B------:R3:W-:Y:S04]  /*1d1d0*/  STL.64 [R1+0x1430], R20 ;  /* 0x0014301401007387 */ /* 0x0007e80000100a00 */
[----:B------:R-:W2:Y:S04]  /*1d1e0*/  LDL.LU.64 R114, [R1+0x10e8] ;  /* 0x0010e80001727983 */ /* 0x000ea80000300a00 */
[----:B------:R4:W-:Y:S01]  /*1d1f0*/  LDGSTS.E [R159+0x4c004], desc[UR60][R6.64], !P3 ;  /* 0x4c004000069f7fae */ /* 0x0009e2000d92187c */
[----:B------:R-:W-:Y:S01]  /*1d200*/  ISETP.GE.U32.AND P2, PT, R238, 0x7ffffede, PT ;  /* 0x7ffffedeee00780c */ /* 0x000fe20003f46070 */
[----:B------:R-:W-:-:S02]  /*1d210*/  VIADD R238, R68, 0xffffff5c ;  /* 0xffffff5c44ee7836 */ /* 0x000fc40000000000 */
[----:B------:R-:W-:Y:S01]  /*1d220*/  LDGSTS.E [R159+0x40008], desc[UR60][R66.64], !P4 ;  /* 0x40008000429f7fae */ /* 0x000fe2000e12187c */
[----:B------:R-:W-:-:S03]  /*1d230*/  IMAD.WIDE R68, R52, 0x4, R218 ;  /* 0x0000000434447825 */ /* 0x000fc600078e02da */
[----:B------:R1:W-:Y:S01]  /*1d240*/  LDGSTS.E [R159+0x44008], desc[UR60][R36.64], !P4 ;  /* 0x44008000249f7fae */ /* 0x0003e2000e12187c */
[----:B----4-:R-:W-:-:S03]  /*1d250*/  IMAD.WIDE R6, R52, 0x4, R130 ;  /* 0x0000000434067825 */ /* 0x010fc600078e0282 */
[----:B------:R3:W-:Y:S04]  /*1d260*/  LDGSTS.E [R159+0x48008], desc[UR60][R20.64], !P4 ;  /* 0x48008000149f7fae */ /* 0x0007e8000e12187c */
[----:B------:R4:W-:Y:S04]  /*1d270*/  STL.64 [R1+0x1428], R6 ;  /* 0x0014280601007387 */ /* 0x0009e80000100a00 */
[----:B------:R-:W2:Y:S01]  /*1d280*/  LDL.LU.64 R66, [R1+0x10e0] ;  /* 0x0010e00001427983 */ /* 0x000ea20000300a00 */
[----:B-1----:R-:W-:-:S03]  /*1d290*/  IMAD.WIDE R36, R52, 0x4, R202 ;  /* 0x0000000434247825 */ /* 0x002fc600078e02ca */
[----:B------:R-:W2:Y:S04]  /*1d2a0*/  LDL.LU.64 R146, [R1+0x10d8] ;  /* 0x0010d80001927983 */ /* 0x000ea80000300a00 */
[----:B------:R4:W-:Y:S04]  /*1d2b0*/  LDGSTS.E [R159+0x4c008], desc[UR60][R6.64], !P4 ;  /* 0x4c008000069f7fae */ /* 0x0009e8000e12187c */
[----:B------:R-:W2:Y:S04]  /*1d2c0*/  LDL.LU.64 R130, [R1+0x10d0] ;  /* 0x0010d00001827983 */ /* 0x000ea80000300a00 */
[----:B------:R1:W-:Y:S04]  /*1d2d0*/  STL.64 [R1+0x1420], R68 ;  /* 0x0014204401007387 */ /* 0x0003e80000100a00 */
[----:B------:R1:W-:Y:S04]  /*1d2e0*/  LDGSTS.E [R159+0x4000c], desc[UR60][R68.64], !P5 ;  /* 0x4000c000449f7fae */ /* 0x0003e8000e92187c */
[----:B------:R1:W-:Y:S01]  /*1d2f0*/  LDGSTS.E [R159+0x4400c], desc[UR60][R36.64], !P5 ;  /* 0x4400c000249f7fae */ /* 0x0003e2000e92187c */
[----:B---3--:R-:W-:-:S05]  /*1d300*/  IMAD.WIDE R20, R52, 0x4, R186 ;  /* 0x0000000434147825 */ /* 0x008fca00078e02ba */
[----:B------:R2:W-:Y:S01]  /*1d310*/  LDGSTS.E [R159+0x4800c], desc[UR60][R20.64], !P5 ;  /* 0x4800c000149f7fae */ /* 0x0005e2000e92187c */
[----:B----4-:R-:W-:-:S03]  /*1d320*/  IMAD.WIDE R6, R52, 0x4, R98 ;  /* 0x0000000434067825 */ /* 0x010fc600078e0262 */
[----:B------:R-:W3:Y:S04]  /*1d330*/  LDL.LU.64 R98, [R1+0x10c8] ;  /* 0x0010c80001627983 */ /* 0x000ee80000300a00 */
[----:B------:R4:W-:Y:S04]  /*1d340*/  STL.64 [R1+0x1418], R36 ;  /* 0x0014182401007387 */ /* 0x0009e80000100a00 */
[----:B------:R2:W-:Y:S01]  /*1d350*/  STL.64 [R1+0x1410], R20 ;  /* 0x0014101401007387 */ /* 0x0005e20000100a00 */
[----:B-1----:R-:W-:-:S03]  /*1d360*/  IMAD.WIDE R68, R52, 0x4, R170 ;  /* 0x0000000434447825 */ /* 0x002fc600078e02aa */
[----:B------:R1:W-:Y:S04]  /*1d370*/  STL.64 [R1+0x1408], R6 ;  /* 0x0014080601007387 */ /* 0x0003e80000100a00 */
[----:B------:R1:W-:Y:S01]  /*1d380*/  LDGSTS.E [R159+0x4c00c], desc[UR60][R6.64], !P5 ;  /* 0x4c00c000069f7fae */ /* 0x0003e2000e92187c */
[----:B----4-:R-:W-:-:S03]  /*1d390*/  IMAD.WIDE R36, R52, 0x4, R82 ;  /* 0x0000000434247825 */ /* 0x010fc600078e0252 */
[----:B------:R-:W-:Y:S04]  /*1d3a0*/  LDGSTS.E [R159+0x50000], desc[UR60][R68.64], !P6 ;  /* 0x50000000449f7fae */ /* 0x000fe8000f12187c */
[----:B------:R4:W-:Y:S01]  /*1d3b0*/  LDGSTS.E [R159+0x54000], desc[UR60][R36.64], !P6 ;  /* 0x54000000249f7fae */ /* 0x0009e2000f12187c */
[----:B--2---:R-:W-:-:S03]  /*1d3c0*/  IMAD.WIDE R20, R52, 0x4, R50 ;  /* 0x0000000434147825 */ /* 0x004fc600078e0232 */
[----:B------:R-:W2:Y:S04]  /*1d3d0*/  LDL.LU.64 R50, [R1+0x10c0] ;  /* 0x0010c00001327983 */ /* 0x000ea80000300a00 */
[----:B------:R-:W-:Y:S04]  /*1d3e0*/  STL.64 [R1+0x18b8], R68 ;  /* 0x0018b84401007387 */ /* 0x000fe80000100a00 */
[----:B------:R-:W2:Y:S04]  /*1d3f0*/  LDL.LU.64 R234, [R1+0x10b8] ;  /* 0x0010b80001ea7983 */ /* 0x000ea80000300a00 */
[----:B------:R4:W-:Y:S04]  /*1d400*/  STL.64 [R1+0x18c0], R36 ;  /* 0x0018c02401007387 */ /* 0x0009e80000100a00 */
[----:B------:R-:W2:Y:S04]  /*1d410*/  LDL.LU.64 R170, [R1+0x10b0] ;  /* 0x0010b00001aa7983 */ /* 0x000ea80000300a00 */
[----:B------:R4:W-:Y:S04]  /*1d420*/  STL.64 [R1+0x18c8], R20 ;  /* 0x0018c81401007387 */ /* 0x0009e80000100a00 */
[----:B------:R-:W2:Y:S01]  /*1d430*/  LDL.LU.64 R82, [R1+0x10a8] ;  /* 0x0010a80001527983 */ /* 0x000ea20000300a00 */
[----:B-1----:R-:W-:-:S03]  /*1d440*/  IMAD.WIDE R6, R52, 0x4, R114 ;  /* 0x0000000434067825 */ /* 0x002fc600078e0272 */
[----:B------:R1:W-:Y:S04]  /*1d450*/  LDGSTS.E [R159+0x58000], desc[UR60][R20.64], !P6 ;  /* 0x58000000149f7fae */ /* 0x0003e8000f12187c */
[----:B------:R3:W-:Y:S04]  /*1d460*/  STL.64 [R1+0x18d0], R6 ;  /* 0x0018d00601007387 */ /* 0x0007e80000100a00 */
[----:B------:R-:W2:Y:S04]  /*1d470*/  LDL.LU.64 R114, [R1+0x10a0] ;  /* 0x0010a00001727983 */ /* 0x000ea80000300a00 */
[----:B------:R3:W-:Y:S01]  /*1d480*/  LDGSTS.E [R159+0x5c000], desc[UR60][R6.64], !P6 ;  /* 0x5c000000069f7fae */ /* 0x0007e2000f12187c */
[----:B------:R-:W-:-:S04]  /*1d490*/  IMAD.WIDE R66, R52, 0x4, R66 ;  /* 0x0000000434427825 */ /* 0x000fc800078e0242 */
[C---:B----4-:R-:W-:Y:S01]  /*1d4a0*/  IMAD.WIDE R36, R52.reuse, 0x4, R146 ;  /* 0x0000000434247825 */ /* 0x050fe200078e0292 */
[----:B------:R4:W-:Y:S04]  /*1d4b0*/  STL.64 [R1+0x18d8], R66 ;  /* 0x0018d84201007387 */ /* 0x0009e80000100a00 */
[----:B------:R-:W2:Y:S01]  /*1d4c0*/  LDL.LU.64 R218, [R1+0x1098] ;  /* 0x0010980001da7983 */ /* 0x000ea20000300a00 */
[----:B-1----:R-:W-:-:S03]  /*1d4d0*/  IMAD.WIDE R20, R52, 0x4, R130 ;  /* 0x0000000434147825 */ /* 0x002fc600078e0282 */
[----:B------:R1:W-:Y:S04]  /*1d4e0*/  STL.64 [R1+0x18e0], R36 ;  /* 0x0018e02401007387 */ /* 0x0003e80000100a00 */
[----:B------:R-:W2:Y:S04]  /*1d4f0*/  LDL.LU.64 R202, [R1+0x1090] ;  /* 0x0010900001ca7983 */ /* 0x000ea80000300a00 */
[----:B------:R1:W-:Y:S04]  /*1d500*/  STL.64 [R1+0x18e8], R20 ;  /* 0x0018e81401007387 */ /* 0x0003e80000100a00 */
[----:B------:R-:W2:Y:S04]  /*1d510*/  LDL.LU.64 R186, [R1+0x1088] ;  /* 0x0010880001ba7983 */ /* 0x000ea80000300a00 */
[----:B------:R-:W-:Y:S04]  /*1d520*/  LDGSTS.E [R159+0x50004], desc[UR60][R66.64], !P1 ;  /* 0x50004000429f7fae */ /* 0x000fe8000c92187c */
[----:B------:R1:W-:Y:S04]  /*1d530*/  LDGSTS.E [R159+0x54004], desc[UR60][R36.64], !P1 ;  /* 0x54004000249f7fae */ /* 0x0003e8000c92187c */
[----:B------:R1:W-:Y:S01]  /*1d540*/  LDGSTS.E [R159+0x58004], desc[UR60][R20.64], !P1 ;  /* 0x58004000149f7fae */ /* 0x0003e2000c92187c */
[----:B---3--:R-:W-:-:S05]  /*1d550*/  IMAD.WIDE R6, R52, 0x4, R98 ;  /* 0x0000000434067825 */ /* 0x008fca00078e0262 */
[----:B------:R3:W-:Y:S04]  /*1d560*/  STL.64 [R1+0x18f0], R6 ;  /* 0x0018f00601007387 */ /* 0x0007e80000100a00 */
[----:B----4-:R-:W4:Y:S04]  /*1d570*/  LDL.LU.64 R66, [R1+0xd80] ;  /* 0x000d800001427983 */ /* 0x010f280000300a00 */
[----:B------:R-:W4:Y:S04]  /*1d580*/  LDL.LU.64 R146, [R1+0xd78] ;  /* 0x000d780001927983 */ /* 0x000f280000300a00 */
[----:B------:R-:W4:Y:S04]  /*1d590*/  LDL.LU.64 R130, [R1+0xd70] ;  /* 0x000d700001827983 */ /* 0x000f280000300a00 */
[----:B------:R-:W4:Y:S04]  /*1d5a0*/  LDL.LU.64 R98, [R1+0xd68] ;  /* 0x000d680001627983 */ /* 0x000f280000300a00 */
[----:B------:R3:W-:Y:S01]  /*1d5b0*/  LDGSTS.E [R159+0x5c004], desc[UR60][R6.64], !P1 ;  /* 0x5c004000069f7fae */ /* 0x0007e2000c92187c */
[----:B--2---:R-:W-:-:S04]  /*1d5c0*/  IMAD.WIDE R50, R52, 0x4, R50 ;  /* 0x0000000434327825 */ /* 0x004fc800078e0232 */
[C---:B-1----:R-:W-:Y:S01]  /*1d5d0*/  IMAD.WIDE R36, R52.reuse, 0x4, R234 ;  /* 0x0000000434247825 */ /* 0x042fe200078e02ea */
[----:B------:R1:W-:Y:S03]  /*1d5e0*/  STL.64 [R1+0x18f8], R50 ;  /* 0x0018f83201007387 */ /* 0x0003e60000100a00 */
[C---:B------:R-:W-:Y:S01]  /*1d5f0*/  IMAD.WIDE R20, R52.reuse, 0x4, R170 ;  /* 0x0000000434147825 */ /* 0x040fe200078e02aa */
[----:B------:R2:W-:Y:S03]  /*1d600*/  STL.64 [R1+0x1900], R36 ;  /* 0x0019002401007387 */ /* 0x0005e60000100a00 */
[C---:B---3--:R-:W-:Y:S01]  /*1d610*/  IMAD.WIDE R6, R52.reuse, 0x4, R82 ;  /* 0x0000000434067825 */ /* 0x048fe200078e0252 */
[----:B------:R3:W-:Y:S04]  /*1d620*/  STL.64 [R1+0x1908], R20 ;  /* 0x0019081401007387 */ /* 0x0007e80000100a00 */
[----:B------:R-:W-:Y:S04]  /*1d630*/  LDGSTS.E [R159+0x50008], desc[UR60][R50.64], !P2 ;  /* 0x50008000329f7fae */ /* 0x000fe8000d12187c */
[----:B------:R3:W-:Y:S01]  /*1d640*/  STL.64 [R1+0x1910], R6 ;  /* 0x0019100601007387 */ /* 0x0007e20000100a00 */
[----:B------:R-:W-:Y:S01]  /*1d650*/  IMAD.WIDE R68, R52, 0x4, R114 ;  /* 0x0000000434447825 */ /* 0x000fe200078e0272 */
[----:B------:R-:W-:-:S02]  /*1d660*/  ISETP.GE.U32.AND P3, PT, R238, 0x7ffffedd, PT ;  /* 0x7ffffeddee00780c */ /* 0x000fc40003f66070 */
[----:B------:R2:W-:Y:S04]  /*1d670*/  LDGSTS.E [R159+0x54008], desc[UR60][R36.64], !P2 ;  /* 0x54008000249f7fae */ /* 0x0005e8000d12187c */
[----:B-1----:R-:W4:Y:S04]  /*1d680*/  LDL.LU.64 R50, [R1+0xd60] ;  /* 0x000d600001327983 */ /* 0x002f280000300a00 */
[----:B------:R-:W4:Y:S04]  /*1d690*/  LDL.LU.64 R170, [R1+0xd58] ;  /* 0x000d580001aa7983 */ /* 0x000f280000300a00 */
[----:B------:R-:W4:Y:S04]  /*1d6a0*/  LDL.LU.64 R82, [R1+0xd50] ;  /* 0x000d500001527983 */ /* 0x000f280000300a00 */
[----:B------:R-:W4:Y:S01]  /*1d6b0*/  LDL.LU.64 R114, [R1+0xd48] ;  /* 0x000d480001727983 */ /* 0x000f220000300a00 */
[----:B------:R-:W-:-:S02]  /*1d6c0*/  VIADD R238, R53, 0xffffff3f ;  /* 0xffffff3f35ee7836 */ /* 0x000fc40000000000 */
[----:B--2---:R-:W-:Y:S01]  /*1d6d0*/  IMAD.WIDE R36, R52, 0x4, R218 ;  /* 0x0000000434247825 */ /* 0x004fe200078e02da */
[----:B------:R3:W-:Y:S01]  /*1d6e0*/  LDGSTS.E [R159+0x58008], desc[UR60][R20.64], !P2 ;  /* 0x58008000149f7fae */ /* 0x0007e2000d12187c */
[----:B------:R-:W1:Y:S01]  /*1d6f0*/  LDC R53, c[0x0][0x230] ;  /* 0x00008c00ff357b82 */ /* 0x000e620000000800 */
[----:B------:R-:W-:Y:S02]  /*1d700*/  ISETP.GE.U32.AND P4, PT, R238, 0x7ffffec0, PT ;  /* 0x7ffffec0ee00780c */ /* 0x000fe40003f86070 */
[----:B------:R2:W-:Y:S01]  /*1d710*/  LDGSTS.E [R159+0x5c008], desc[UR60][R6.64], !P2 ;  /* 0x5c008000069f7fae */ /* 0x0005e2000d12187c */
[----:B------:R-:W-:-:S03]  /*1d720*/  VIADD R238, R240, 0xffffff3e ;  /* 0xffffff3ef0ee7836 */ /* 0x000fc60000000000 */
[----:B------:R-:W-:Y:S01]  /*1d730*/  STL.64 [R1+0x1918], R68 ;  /* 0x0019184401007387 */ /* 0x000fe20000100a00 */
[----:B------:R-:W1:Y:S01]  /*1d740*/  LDC R240, c[0x0][0x230] ;  /* 0x00008c00fff07b82 */ /* 0x000e620000000800 */
[C---:B---3--:R-:W-:Y:S02]  /*1d750*/  IMAD.WIDE R20, R52.reuse, 0x4, R202 ;  /* 0x0000000434147825 */ /* 0x048fe400078e02ca */
[----:B------:R-:W-:Y:S02]  /*1d760*/  LDGSTS.E [R159+0x5000c], desc[UR60][R68.64], !P3 ;  /* 0x5000c000449f7fae */ /* 0x000fe4000d92187c */
[----:B--2---:R-:W-:Y:S02]  /*1d770*/  IMAD.WIDE R6, R52, 0x4, R186 ;  /* 0x0000000434067825 */ /* 0x004fe400078e02ba */
[----:B------:R2:W-:Y:S04]  /*1d780*/  STL.64 [R1+0x1920], R36 ;  /* 0x0019202401007387 */ /* 0x0005e80000100a00 */
[----:B------:R2:W-:Y:S04]  /*1d790*/  LDGSTS.E [R159+0x5400c], desc[UR60][R36.64], !P3 ;  /* 0x5400c000249f7fae */ /* 0x0005e8000d92187c */
[----:B------:R3:W-:Y:S04]  /*1d7a0*/  STL.64 [R1+0x1928], R20 ;  /* 0x0019281401007387 */ /* 0x0007e80000100a00 */
[----:B------:R3:W-:Y:S01]  /*1d7b0*/  LDGSTS.E [R159+0x5800c], desc[UR60][R20.64], !P3 ;  /* 0x5800c000149f7fae */ /* 0x0007e2000d92187c */
[----:B------:R-:W-:-:S03]  /*1d7c0*/  ISETP.GE.U32.AND P5, PT, R238, 0x7ffffebf, PT ;  /* 0x7ffffebfee00780c */ /* 0x000fc60003fa6070 */
[----:B------:R3:W-:Y:S04]  /*1d7d0*/  STL.64 [R1+0x1930], R6 ;  /* 0x0019300601007387 */ /* 0x0007e80000100a00 */
[----:B------:R3:W-:Y:S01]  /*1d7e0*/  LDGSTS.E [R159+0x5c00c], desc[UR60][R6.64], !P3 ;  /* 0x5c00c000069f7fae */ /* 0x0007e2000d92187c */
[----:B----4-:R-:W-:-:S04]  /*1d7f0*/  IMAD.WIDE R66, R52, 0x4, R66 ;  /* 0x0000000434427825 */ /* 0x010fc800078e0242 */
[C---:B--2---:R-:W-:Y:S01]  /*1d800*/  IMAD.WIDE R36, R52.reuse, 0x4, R146 ;  /* 0x0000000434247825 */ /* 0x044fe200078e0292 */
[----:B------:R2:W-:Y:S03]  /*1d810*/  STL.64 [R1+0x1cb8], R66 ;  /* 0x001cb84201007387 */ /* 0x0005e60000100a00 */
[C---:B---3--:R-:W-:Y:S01]  /*1d820*/  IMAD.WIDE R20, R52.reuse, 0x4, R130 ;  /* 0x0000000434147825 */ /* 0x048fe200078e0282 */
[----:B------:R-:W3:Y:S03]  /*1d830*/  LDL.LU.64 R146, [R1+0xd40] ;  /* 0x000d400001927983 */ /* 0x000ee60000300a00 */
[C---:B------:R-:W-:Y:S01]  /*1d840*/  IMAD.WIDE R6, R52.reuse, 0x4, R98 ;  /* 0x0000000434067825 */ /* 0x040fe200078e0262 */
[----:B------:R4:W-:Y:S04]  /*1d850*/  STL.64 [R1+0x1cc0], R36 ;  /* 0x001cc02401007387 */ /* 0x0009e80000100a00 */
[----:B------:R1:W-:Y:S04]  /*1d860*/  STL.64 [R1+0x1cc8], R20 ;  /* 0x001cc81401007387 */ /* 0x0003e80000100a00 */
[----:B------:R1:W-:Y:S04]  /*1d870*/  STL.64 [R1+0x1cd0], R6 ;  /* 0x001cd00601007387 */ /* 0x0003e80000100a00 */
[----:B------:R-:W3:Y:S04]  /*1d880*/  LDL.LU.64 R130, [R1+0xd20] ;  /* 0x000d200001827983 */ /* 0x000ee80000300a00 */
[----:B------:R-:W-:Y:S04]  /*1d890*/  LDGSTS.E [R159+0x60000], desc[UR60][R66.64], !P4 ;  /* 0x60000000429f7fae */ /* 0x000fe8000e12187c */
[----:B------:R4:W-:Y:S04]  /*1d8a0*/  LDGSTS.E [R159+0x64000], desc[UR60][R36.64], !P4 ;  /* 0x64000000249f7fae */ /* 0x0009e8000e12187c */
[----:B------:R1:W-:Y:S04]  /*1d8b0*/  LDGSTS.E [R159+0x68000], desc[UR60][R20.64], !P4 ;  /* 0x68000000149f7fae */ /* 0x0003e8000e12187c */
[----:B------:R-:W3:Y:S04]  /*1d8c0*/  LDL.LU.64 R98, [R1+0xa00] ;  /* 0x000a000001627983 */ /* 0x000ee80000300a00 */
[----:B------:R1:W-:Y:S04]  /*1d8d0*/  LDGSTS.E [R159+0x6c000], desc[UR60][R6.64], !P4 ;  /* 0x6c000000069f7fae */ /* 0x0003e8000e12187c */
[----:B--2---:R-:W2:Y:S01]  /*1d8e0*/  LDL.LU.64 R66, [R1+0x9e0] ;  /* 0x0009e00001427983 */ /* 0x004ea20000300a00 */
[----:B------:R-:W-:-:S04]  /*1d8f0*/  IMAD.WIDE R50, R52, 0x4, R50 ;  /* 0x0000000434327825 */ /* 0x000fc800078e0232 */
[C---:B----4-:R-:W-:Y:S01]  /*1d900*/  IMAD.WIDE R36, R52.reuse, 0x4, R170 ;  /* 0x0000000434247825 */ /* 0x050fe200078e02aa */
[----:B------:R4:W-:Y:S03]  /*1d910*/  LDGSTS.E [R159+0x60004], desc[UR60][R50.64], !P5 ;  /* 0x60004000329f7fae */ /* 0x0009e6000e92187c */
[C---:B-1----:R-:W-:Y:S01]  /*1d920*/  IMAD.WIDE R20, R52.reuse, 0x4, R82 ;  /* 0x0000000434147825 */ /* 0x042fe200078e0252 */
[----:B------:R1:W-:Y:S03]  /*1d930*/  LDGSTS.E [R159+0x64004], desc[UR60][R36.64], !P5 ;  /* 0x64004000249f7fae */ /* 0x0003e6000e92187c */
[C---:B------:R-:W-:Y:S01]  /*1d940*/  IMAD.WIDE R6, R52.reuse, 0x4, R114 ;  /* 0x0000000434067825 */ /* 0x040fe200078e0272 */
[----:B------:R-:W4:Y:S04]  /*1d950*/  LDL.LU.64 R82, [R1+0x9c0] ;  /* 0x0009c00001527983 */ /* 0x000f280000300a00 */
[----:B------:R1:W-:Y:S04]  /*1d960*/  STL.64 [R1+0x1cd8], R50 ;  /* 0x001cd83201007387 */ /* 0x0003e80000100a00 */
[----:B------:R2:W-:Y:S04]  /*1d970*/  STL.64 [R1+0x1ce0], R36 ;  /* 0x001ce02401007387 */ /* 0x0005e80000100a00 */
[----:B------:R4:W-:Y:S04]  /*1d980*/  STL.64 [R1+0x1ce8], R20 ;  /* 0x001ce81401007387 */ /* 0x0009e80000100a00 */
[----:B-1----:R-:W4:Y:S04]  /*1d990*/  LDL.LU.64 R50, [R1+0x9a0] ;  /* 0x0009a00001327983 */ /* 0x002f280000300a00 */
[----:B------:R1:W-:Y:S04]  /*1d9a0*/  STL.64 [R1+0x1cf0], R6 ;  /* 0x001cf00601007387 */ /* 0x0003e80000100a00 */
[----:B------:R-:W4:Y:S04]  /*1d9b0*/  LDL.LU.64 R202, [R1+0xd38] ;  /* 0x000d380001ca7983 */ /* 0x000f280000300a00 */
[----:B------:R-:W4:Y:S04]  /*1d9c0*/  LDL.LU.64 R218, [R1+0xd30] ;  /* 0x000d300001da7983 */ /* 0x000f280000300a00 */
[----:B------:R-:W4:Y:S04]  /*1d9d0*/  LDL.LU.64 R186, [R1+0xd28] ;  /* 0x000d280001ba7983 */ /* 0x000f280000300a00 */
[----:B------:R-:W4:Y:S04]  /*1d9e0*/  LDL.LU.64 R170, [R1+0xd18] ;  /* 0x000d180001aa7983 */ /* 0x000f280000300a00 */
[----:B------:R-:W4:Y:S04]  /*1d9f0*/  LDL.LU.64 R132, [R1+0xd10] ;  /* 0x000d100001847983 */ /* 0x000f280000300a00 */
[----:B------:R-:W4:Y:S04]  /*1da00*/  LDL.LU.64 R116, [R1+0xd08] ;  /* 0x000d080001747983 */ /* 0x000f280000300a00 */
[----:B------:R1:W-:Y:S04]  /*1da10*/  LDGSTS.E [R159+0x68004], desc[UR60][R20.64], !P5 ;  /* 0x68004000149f7fae */ /* 0x0003e8000e92187c */
[----:B------:R1:W-:Y:S01]  /*1da20*/  LDGSTS.E [R159+0x6c004], desc[UR60][R6.64], !P5 ;  /* 0x6c004000069f7fae */ /* 0x0003e2000e92187c */
[----:B---3--:R-:W-:-:S03]  /*1da30*/  IMAD.WIDE R204, R52, 0x4, R146 ;  /* 0x0000000434cc7825 */ /* 0x008fc600078e0292 */
[----:B------:R-:W3:Y:S04]  /*1da40*/  LDL.LU.64 R146, [R1+0x9f8] ;  /* 0x0009f80001927983 */ /* 0x000ee80000300a00 */
[----:B------:R-:W3:Y:S01]  /*1da50*/  LDL.LU.64 R100, [R1+0x9f0] ;  /* 0x0009f00001647983 */ /* 0x000ee20000300a00 */
[----:B------:R-:W-:-:S03]  /*1da60*/  IMAD.WIDE R172, R52, 0x4, R130 ;  /* 0x0000000434ac7825 */ /* 0x000fc600078e0282 */
[----:B------:R-:W3:Y:S04]  /*1da70*/  LDL.LU.64 R130, [R1+0x9e8] ;  /* 0x0009e80001827983 */ /* 0x000ee80000300a00 */
[----:B------:R-:W3:Y:S04]  /*1da80*/  LDL.LU.64 R84, [R1+0x9d8] ;  /* 0x0009d80001547983 */ /* 0x000ee80000300a00 */
[----:B------:R-:W-:Y:S04]  /*1da90*/  STL.64 [R1+0x1cf8], R204 ;  /* 0x001cf8cc01007387 */ /* 0x000fe80000100a00 */
[----:B------:R-:W3:Y:S01]  /*1daa0*/  LDL.LU.64 R114, [R1+0x9d0] ;  /* 0x0009d00001727983 */ /* 0x000ee20000300a00 */
[----:B------:R-:W-:-:S03]  /*1dab0*/  IMAD.WIDE R148, R52, 0x4, R98 ;  /* 0x0000000434947825 */ /* 0x000fc600078e0262 */
[----:B------:R-:W3:Y:S04]  /*1dac0*/  LDL.LU.64 R68, [R1+0x9c8] ;  /* 0x0009c80001447983 */ /* 0x000ee80000300a00 */
[----:B------:R-:W-:Y:S01]  /*1dad0*/  STL.64 [R1+0x1d18], R172 ;  /* 0x001d18ac01007387 */ /* 0x000fe20000100a00 */
[----:B--2---:R-:W-:-:S03]  /*1dae0*/  IMAD.WIDE R66, R52, 0x4, R66 ;  /* 0x0000000434427825 */ /* 0x004fc600078e0242 */
[----:B------:R-:W2:Y:S01]  /*1daf0*/  LDL.LU.64 R36, [R1+0x9b8] ;  /* 0x0009b80001247983 */ /* 0x000ea20000300a00 */
[----:B----4-:R-:W-:-:S03]  /*1db00*/  IMAD.WIDE R98, R52, 0x4, R82 ;  /* 0x0000000434627825 */ /* 0x010fc600078e0252 */
[----:B------:R-:W4:Y:S04]  /*1db10*/  LDL.LU.64 R82, [R1+0x9b0] ;  /* 0x0009b00001527983 */ /* 0x000f280000300a00 */
[----:B------:R-:W-:Y:S04]  /*1db20*/  STL.64 [R1+0x20b8], R148 ;  /* 0x0020b89401007387 */ /* 0x000fe80000100a00 */
[----:B------:R-:W4:Y:S04]  /*1db30*/  LDL.LU.64 R20, [R1+0x9a8] ;  /* 0x0009a80001147983 */ /* 0x000f280000300a00 */
[----:B-1----:R-:W4:Y:S04]  /*1db40*/  LDL.LU.64 R6, [R1+0x998] ;  /* 0x0009980001067983 */ /* 0x002f280000300a00 */
[----:B------:R-:W-:Y:S04]  /*1db50*/  STL.64 [R1+0x20d8], R66 ;  /* 0x0020d84201007387 */ /* 0x000fe80000100a00 */
[----:B------:R-:W4:Y:S01]  /*1db60*/  LDL.LU.64 R234, [R1+0x990] ;  /* 0x0009900001ea7983 */ /* 0x000f220000300a00 */
[----:B------:R-:W-:-:S03]  /*1db70*/  IMAD.WIDE R188, R52, 0x4, R218 ;  /* 0x0000000434bc7825 */ /* 0x000fc600078e02da */
[----:B------:R-:W4:Y:S01]  /*1db80*/  LDL.LU.64 R218, [R1+0x988] ;  /* 0x0009880001da7983 */ /* 0x000f220000300a00 */
[----:B------:R-:W-:Y:S02]  /*1db90*/  VIADD R238, R239, 0xffffff3d ;  /* 0xffffff3defee7836 */ /* 0x000fe40000000000 */
[----:B------:R-:W1:Y:S03]  /*1dba0*/  LDC R239, c[0x0][0x230] ;  /* 0x00008c00ffef7b82 */ /* 0x000e660000000800 */
[----:B------:R-:W-:Y:S01]  /*1dbb0*/  ISETP.GE.U32.AND P6, PT, R238, 0x7ffffebe, PT ;  /* 0x7ffffebeee00780c */ /* 0x000fe20003fc6070 */
[----:B------:R-:W-:Y:S02]  /*1dbc0*/  VIADD R238, R241, 0xffffff3c ;  /* 0xffffff3cf1ee7836 */ /* 0x000fe40000000000 */
[----:B------:R-:W-:Y:S01]  /*1dbd0*/  IMAD.WIDE R202, R52, 0x4, R202 ;  /* 0x0000000434ca7825 */ /* 0x000fe200078e02ca */
[----:B------:R-:W-:Y:S01]  /*1dbe0*/  STL.64 [R1+0x20f8], R98 ;  /* 0x0020f86201007387 */ /* 0x000fe20000100a00 */
[----:B------:R-:W4:Y:S01]  /*1dbf0*/  LDC R241, c[0x0][0x230] ;  /* 0x00008c00fff17b82 */ /* 0x000f220000000800 */
[----:B------:R-:W-:Y:S01]  /*1dc00*/  ISETP.GE.U32.AND P1, PT, R238, 0x7ffffebd, PT ;  /* 0x7ffffebdee00780c */ /* 0x000fe20003f26070 */
[----:B------:R-:W-:Y:S01]  /*1dc10*/  IMAD.WIDE R50, R52, 0x4, R50 ;  /* 0x0000000434327825 */ /* 0x000fe200078e0232 */
[----:B------:R-:W-:Y:S01]  /*1dc20*/  IADD3 R238, R240, -0xe1, RZ ;  /* 0xffffff1ff0ee7810 */ /* 0x000fe20007ffe0ff */
[----:B------:R-:W-:Y:S02]  /*1dc30*/  STL.64 [R1+0x1d00], R202 ;  /* 0x001d00ca01007387 */ /* 0x000fe40000100a00 */
[----:B------:R-:W-:Y:S01]  /*1dc40*/  IMAD.WIDE R186, R52, 0x4, R186 ;  /* 0x0000000434ba7825 */ /* 0x000fe200078e02ba */
[----:B------:R-:W-:Y:S01]  /*1dc50*/  ISETP.GE.U32.AND P2, PT, R238, 0x7ffffea0, PT ;  /* 0x7ffffea0ee00780c */ /* 0x000fe20003f46070 */
[----:B------:R-:W-:Y:S01]  /*1dc60*/  STL.64 [R1+0x2118], R50 ;  /* 0x0021183201007387 */ /* 0x000fe20000100a00 */
[----:B------:R-:W4:Y:S01]  /*1dc70*/  LDC R240, c[0x0][0x230] ;  /* 0x00008c00fff07b82 */ /* 0x000f220000000800 */
[----:B------:R-:W-:-:S02]  /*1dc80*/  IMAD.WIDE R170, R52, 0x4, R170 ;  /* 0x0000000434aa7825 */ /* 0x000fc400078e02aa */
[----:B------:R-:W-:Y:S02]  /*1dc90*/  STL.64 [R1+0x1d08], R188 ;  /* 0x001d08bc01007387 */ /* 0x000fe40000100a00 */
[C---:B------:R-:W-:Y:S02]  /*1dca0*/  IMAD.WIDE R154, R52.reuse, 0x4, R132 ;  /* 0x00000004349a7825 */ /* 0x040fe400078e0284 */
[----:B------:R-:W-:Y:S02]  /*1dcb0*/  STL.64 [R1+0x1d10], R186 ;  /* 0x001d10ba01007387 */ /* 0x000fe40000100a00 */
[----:B------:R-:W-:Y:S02]  /*1dcc0*/  IMAD.WIDE R152, R52, 0x4, R116 ;  /* 0x0000000434987825 */ /* 0x000fe400078e0274 */
[----:B------:R-:W-:Y:S02]  /*1dcd0*/  STL.64 [R1+0x1d20], R170 ;  /* 0x001d20aa01007387 */ /* 0x000fe40000100a00 */
[----:B-1----:R-:W-:-:S02]  /*1dce0*/  VIADD R238, R239, 0xffffff1e ;  /* 0xffffff1eefee7836 */ /* 0x002fc40000000000 */
[----:B------:R-:W-:Y:S01]  /*1dcf0*/  STL.64 [R1+0x1d28], R154 ;  /* 0x001d289a01007387 */ /* 0x000fe20000100a00 */
[----:B------:R-:W1:Y:S02]  /*1dd00*/  LDC R239, c[0x0][0x230] ;  /* 0x00008c00ffef7b82 */ /* 0x000e640000000800 */
[----:B------:R-:W-:Y:S01]  /*1dd10*/  ISETP.GE.U32.AND P3, PT, R238, 0x7ffffe9f, PT ;  /* 0x7ffffe9fee00780c */ /* 0x000fe20003f66070 */
[----:B------:R-:W-:Y:S04]  /*1dd20*/  STL.64 [R1+0x1d30], R152 ;  /* 0x001d309801007387 */ /* 0x000fe80000100a00 */
[----:B------:R-:W-:Y:S04]  /*1dd30*/  LDGSTS.E [R159+0x60008], desc[UR60][R204.64], !P6 ;  /* 0x60008000cc9f7fae */ /* 0x000fe8000f12187c */
[----:B------:R-:W-:Y:S04]  /*1dd40*/  LDGSTS.E [R159+0x64008], desc[UR60][R202.64], !P6 ;  /* 0x64008000ca9f7fae */ /* 0x000fe8000f12187c */
[----:B------:R-:W-:Y:S04]  /*1dd50*/  LDGSTS.E [R159+0x68008], desc[UR60][R188.64], !P6 ;  /* 0x68008000bc9f7fae */ /* 0x000fe8000f12187c */
[----:B------:R-:W-:Y:S04]  /*1dd60*/  LDGSTS.E [R159+0x6c008], desc[UR60][R186.64], !P6 ;  /* 0x6c008000ba9f7fae */ /* 0x000fe8000f12187c */
[----:B------:R-:W-:Y:S04]  /*1dd70*/  LDGSTS.E [R159+0x6000c], desc[UR60][R172.64], !P1 ;  /* 0x6000c000ac9f7fae */ /* 0x000fe8000c92187c */
[----:B------:R-:W-:Y:S04]  /*1dd80*/  LDGSTS.E [R159+0x6400c], desc[UR60][R170.64], !P1 ;  /* 0x6400c000aa9f7fae */ /* 0x000fe8000c92187c */
[----:B------:R-:W-:Y:S04]  /*1dd90*/  LDGSTS.E [R159+0x6800c], desc[UR60][R154.64], !P1 ;  /* 0x6800c0009a9f7fae */ /* 0x000fe8000c92187c */
[----:B------:R-:W-:Y:S04]  /*1dda0*/  LDGSTS.E [R159+0x6c00c], desc[UR60][R152.64], !P1 ;  /* 0x6c00c000989f7fae */ /* 0x000fe8000c92187c */
[----:B------:R-:W-:Y:S01]  /*1ddb0*/  LDGSTS.E [R159+0x70000], desc[UR60][R148.64], !P2 ;  /* 0x70000000949f7fae */ /* 0x000fe2000d12187c */
[----:B---3--:R-:W-:-:S04]  /*1ddc0*/  IMAD.WIDE R146, R52, 0x4, R146 ;  /* 0x0000000434927825 */ /* 0x008fc800078e0292 */
[C---:B------:R-:W-:Y:S01]  /*1ddd0*/  IMAD.WIDE R132, R52.reuse, 0x4, R100 ;  /* 0x0000000434847825 */ /* 0x040fe200078e0264 */
[----:B------:R-:W-:Y:S04]  /*1dde0*/  STL.64 [R1+0x20c0], R146 ;  /* 0x0020c09201007387 */ /* 0x000fe80000100a00 */
[----:B------:R-:W-:Y:S04]  /*1ddf0*/  STL.64 [R1+0x20c8], R132 ;  /* 0x0020c88401007387 */ /* 0x000fe80000100a00 */
[----:B------:R-:W-:Y:S01]  /*1de00*/  LDGSTS.E [R159+0x74000], desc[UR60][R146.64], !P2 ;  /* 0x74000000929f7fae */ /* 0x000fe2000d12187c */
[----:B------:R-:W-:-:S03]  /*1de10*/  IMAD.WIDE R130, R52, 0x4, R130 ;  /* 0x0000000434827825 */ /* 0x000fc600078e0282 */
[----:B------:R-:W-:Y:S01]  /*1de20*/  LDGSTS.E [R159+0x78000], desc[UR60][R132.64], !P2 ;  /* 0x78000000849f7fae */ /* 0x000fe2000d12187c */
[----:B------:R-:W-:-:S03]  /*1de30*/  IMAD.WIDE R116, R52, 0x4, R84 ;  /* 0x0000000434747825 */ /* 0x000fc600078e0254 */
[----:B------:R3:W-:Y:S01]  /*1de40*/  STL.64 [R1+0x20d0], R130 ;  /* 0x0020d08201007387 */ /* 0x0007e20000100a00 */
[----:B------:R-:W-:-:S03]  /*1de50*/  IMAD.WIDE R114, R52, 0x4, R114 ;  /* 0x0000000434727825 */ /* 0x000fc600078e0272 */
[----:B------:R-:W-:Y:S01]  /*1de60*/  STL.64 [R1+0x20e0], R116 ;  /* 0x0020e07401007387 */ /* 0x000fe20000100a00 */
[----:B------:R-:W-:-:S03]  /*1de70*/  IMAD.WIDE R100, R52, 0x4, R68 ;  /* 0x0000000434647825 */ /* 0x000fc600078e0244 */
[----:B------:R-:W-:Y:S04]  /*1de80*/  STL.64 [R1+0x20e8], R114 ;  /* 0x0020e87201007387 */ /* 0x000fe80000100a00 */
[----:B------:R-:W-:Y:S01]  /*1de90*/  LDGSTS.E [R159+0x7c000], desc[UR60][R130.64], !P2 ;  /* 0x7c000000829f7fae */ /* 0x000fe2000d12187c */
[----:B--2---:R-:W-:-:S03]  /*1dea0*/  IMAD.WIDE R84, R52, 0x4, R36 ;  /* 0x0000000434547825 */ /* 0x004fc600078e0224 */
[----:B------:R-:W-:Y:S04]  /*1deb0*/  STL.64 [R1+0x20f0], R100 ;  /* 0x0020f06401007387 */ /* 0x000fe80000100a00 */
[----:B------:R-:W-:Y:S04]  /*1dec0*/  STL.64 [R1+0x2100], R84 ;  /* 0x0021005401007387 */ /* 0x000fe80000100a00 */
[----:B------:R-:W-:Y:S01]  /*1ded0*/  LDGSTS.E [R159+0x70004], desc[UR60][R66.64], !P3 ;  /* 0x70004000429f7fae */ /* 0x000fe2000d92187c */
[----:B----4-:R-:W-:-:S03]  /*1dee0*/  IMAD.WIDE R82, R52, 0x4, R82 ;  /* 0x0000000434527825 */ /* 0x010fc600078e0252 */
[----:B------:R-:W-:Y:S01]  /*1def0*/  LDGSTS.E [R159+0x74004], desc[UR60][R116.64], !P3 ;  /* 0x74004000749f7fae */ /* 0x000fe2000d92187c */
[----:B------:R-:W-:-:S03]  /*1df00*/  IMAD.WIDE R68, R52, 0x4, R20 ;  /* 0x0000000434447825 */ /* 0x000fc600078e0214 */
[----:B------:R2:W-:Y:S01]  /*1df10*/  STL.64 [R1+0x2108], R82 ;  /* 0x0021085201007387 */ /* 0x0005e20000100a00 */
[----:B------:R-:W-:-:S03]  /*1df20*/  IMAD.WIDE R36, R52, 0x4, R6 ;  /* 0x0000000434247825 */ /* 0x000fc600078e0206 */
[----:B------:R4:W-:Y:S01]  /*1df30*/  STL.64 [R1+0x2110], R68 ;  /* 0x0021104401007387 */ /* 0x0009e20000100a00 */
[----:B------:R-:W-:-:S03]  /*1df40*/  VIADD R238, R242, 0xffffff1d ;  /* 0xffffff1df2ee7836 */ /* 0x000fc60000000000 */
[----:B------:R-:W-:Y:S01]  /*1df50*/  LDGSTS.E [R159+0x78004], desc[UR60][R114.64], !P3 ;  /* 0x78004000729f7fae */ /* 0x000fe2000d92187c */
[----:B-1----:R-:W-:Y:S01]  /*1df60*/  VIADD R239, R239, 0xffffff7b ;  /* 0xffffff7befef7836 */ /* 0x002fe20000000000 */
[----:B------:R-:W1:Y:S01]  /*1df70*/  LDC R242, c[0x0][0x230] ;  /* 0x00008c00fff27b82 */ /* 0x000e620000000800 */
[C---:B------:R-:W-:Y:S01]  /*1df80*/  IMAD.WIDE R20, R52.reuse, 0x4, R234 ;  /* 0x0000000434147825 */ /* 0x040fe200078e02ea */
[----:B------:R4:W-:Y:S03]  /*1df90*/  STL.64 [R1+0x2120], R36 ;  /* 0x0021202401007387 */ /* 0x0009e60000100a00 */
[----:B------:R-:W-:Y:S01]  /*1dfa0*/  IMAD.WIDE R6, R52, 0x4, R218 ;  /* 0x0000000434067825 */ /* 0x000fe200078e02da */
[----:B------:R4:W-:Y:S04]  /*1dfb0*/  STL.64 [R1+0x2128], R20 ;  /* 0x0021281401007387 */ /* 0x0009e80000100a00 */
[----:B------:R4:W-:Y:S04]  /*1dfc0*/  STL.64 [R1+0x2130], R6 ;  /* 0x0021300601007387 */ /* 0x0009e80000100a00 */
[----:B---3--:R-:W4:Y:S04]  /*1dfd0*/  LDL.LU.64 R130, [R1+0x1400] ;  /* 0x0014000001827983 */ /* 0x008f280000300a00 */
[----:B------:R-:W3:Y:S01]  /*1dfe0*/  LDL.LU.64 R66, [R1+0x13f8] ;  /* 0x0013f80001427983 */ /* 0x000ee20000300a00 */
[----:B------:R-:W-:Y:S01]  /*1dff0*/  ISETP.GE.U32.AND P4, PT, R238, 0x7ffffe9e, PT ;  /* 0x7ffffe9eee00780c */ /* 0x000fe20003f86070 */
[----:B------:R-:W-:-:S02]  /*1e000*/  VIADD R238, R241, 0xffffff1c ;  /* 0xffffff1cf1ee7836 */ /* 0x000fc40000000000 */
[----:B------:R-:W-:Y:S01]  /*1e010*/  LDGSTS.E [R159+0x7c004], desc[UR60][R100.64], !P3 ;  /* 0x7c004000649f7fae */ /* 0x000fe2000d92187c */
[----:B------:R-:W-:Y:S01]  /*1e020*/  ISETP.GE.U32.AND P2, PT, R239, 0x7ffffefc, PT ;  /* 0x7ffffefcef00780c */ /* 0x000fe20003f46070 */
[----:B------:R-:W1:Y:S01]  /*1e030*/  LDC R241, c[0x0][0x230] ;  /* 0x00008c00fff17b82 */ /* 0x000e620000000800 */
[----:B------:R-:W-:Y:S01]  /*1e040*/  ISETP.GE.U32.AND P5, PT, R238, 0x7ffffe9d, PT ;  /* 0x7ffffe9dee00780c */ /* 0x000fe20003fa6070 */
[----:B------:R-:W3:Y:S04]  /*1e050*/  LDL.LU.64 R202, [R1+0x13f0] ;  /* 0x0013f00001ca7983 */ /* 0x000ee80000300a00 */
[----:B------:R-:W3:Y:S04]  /*1e060*/  LDL.LU.64 R186, [R1+0x13e8] ;  /* 0x0013e80001ba7983 */ /* 0x000ee80000300a00 */
[----:B------:R-:W-:Y:S04]  /*1e070*/  LDGSTS.E [R159+0x70008], desc[UR60][R98.64], !P4 ;  /* 0x70008000629f7fae */ /* 0x000fe8000e12187c */
[----:B------:R-:W-:Y:S04]  /*1e080*/  LDGSTS.E [R159+0x74008], desc[UR60][R84.64], !P4 ;  /* 0x74008000549f7fae */ /* 0x000fe8000e12187c */
[----:B------:R-:W-:Y:S04]  /*1e090*/  LDGSTS.E [R159+0x78008], desc[UR60][R82.64], !P4 ;  /* 0x78008000529f7fae */ /* 0x000fe8000e12187c */
[----:B------:R4:W-:Y:S04]  /*1e0a0*/  LDGSTS.E [R159+0x7c008], desc[UR60][R68.64], !P4 ;  /* 0x7c008000449f7fae */ /* 0x0009e8000e12187c */
[----:B------:R-:W-:Y:S04]  /*1e0b0*/  LDGSTS.E [R159+0x7000c], desc[UR60][R50.64], !P5 ;  /* 0x7000c000329f7fae */ /* 0x000fe8000e92187c */
[----:B------:R3:W-:Y:S01]  /*1e0c0*/  LDGSTS.E [R159+0x7400c], desc[UR60][R36.64], !P5 ;  /* 0x7400c000249f7fae */ /* 0x0007e2000e92187c */
[----:B------:R-:W-:-:S03]  /*1e0d0*/  VIADD R238, R240, 0xffffff7a ;  /* 0xffffff7af0ee7836 */ /* 0x000fc60000000000 */
[----:B------:R1:W-:Y:S04]  /*1e0e0*/  LDGSTS.E [R159+0x7800c], desc[UR60][R20.64], !P5 ;  /* 0x7800c000149f7fae */ /* 0x0003e8000e92187c */
[----:B------:R-:W3:Y:S04]  /*1e0f0*/  LDL.LU.64 R50, [R1+0x13e0] ;  /* 0x0013e00001327983 */ /* 0x000ee80000300a00 */
[----:B------:R-:W3:Y:S04]  /*1e100*/  LDL.LU.64 R98, [R1+0x13d8] ;  /* 0x0013d80001627983 */ /* 0x000ee80000300a00 */
[----:B------:R-:W3:Y:S04]  /*1e110*/  LDL.LU.64 R170, [R1+0x13d0] ;  /* 0x0013d00001aa7983 */ /* 0x000ee80000300a00 */
[----:B--2---:R-:W2:Y:S04]  /*1e120*/  LDL.LU.64 R82, [R1+0x13c8] ;  /* 0x0013c80001527983 */ /* 0x004ea80000300a00 */
[----:B------:R1:W-:Y:S01]  /*1e130*/  LDGSTS.E [R159+0x7c00c], desc[UR60][R6.64], !P5 ;  /* 0x7c00c000069f7fae */ /* 0x0003e2000e92187c */
[----:B----4-:R-:W-:-:S04]  /*1e140*/  IMAD.WIDE R68, R52, 0x4, R130 ;  /* 0x0000000434447825 */ /* 0x010fc800078e0282 */
[----:B---3--:R-:W-:Y:S01]  /*1e150*/  IMAD.WIDE R36, R52, 0x4, R66 ;  /* 0x0000000434247825 */ /* 0x008fe200078e0242 */
[----:B------:R-:W-:Y:S01]  /*1e160*/  ISETP.GE.U32.AND P3, PT, R238, 0x7ffffefb, PT ;  /* 0x7ffffefbee00780c */ /* 0x000fe20003f66070 */
[----:B------:R-:W3:Y:S04]  /*1e170*/  LDL.LU.64 R66, [R1+0x13c0] ;  /* 0x0013c00001427983 */ /* 0x000ee80000300a00 */
[----:B------:R-:W4:Y:S04]  /*1e180*/  LDL.LU.64 R114, [R1+0x13b8] ;  /* 0x0013b80001727983 */ /* 0x000f280000300a00 */
[----:B------:R-:W-:Y:S04]  /*1e190*/  STL.64 [R1+0x10c8], R68 ;  /* 0x0010c84401007387 */ /* 0x000fe80000100a00 */
[----:B------:R-:W4:Y:S01]  /*1e1a0*/  LDL.LU.64 R146, [R1+0x13b0] ;  /* 0x0013b00001927983 */ /* 0x000f220000300a00 */
[----:B-1----:R-:W-:-:S03]  /*1e1b0*/  IMAD.WIDE R20, R52, 0x4, R202 ;  /* 0x0000000434147825 */ /* 0x002fc600078e02ca */
[----:B------:R1:W-:Y:S01]  /*1e1c0*/  STL.64 [R1+0x10d0], R36 ;  /* 0x0010d02401007387 */ /* 0x0003e20000100a00 */
[----:B------:R-:W-:-:S03]  /*1e1d0*/  IMAD.WIDE R6, R52, 0x4, R186 ;  /* 0x0000000434067825 */ /* 0x000fc600078e02ba */
[----:B------:R-:W4:Y:S04]  /*1e1e0*/  LDL.LU.64 R130, [R1+0x13a8] ;  /* 0x0013a80001827983 */ /* 0x000f280000300a00 */
[----:B------:R-:W-:Y:S04]  /*1e1f0*/  LDGSTS.E [R246+0x40000], desc[UR60][R68.64], !P2 ;  /* 0x4000000044f67fae */ /* 0x000fe8000d12187c */
[----:B------:R1:W-:Y:S04]  /*1e200*/  STL.64 [R1+0x10d8], R20 ;  /* 0x0010d81401007387 */ /* 0x0003e80000100a00 */
[----:B------:R1:W-:Y:S04]  /*1e210*/  LDGSTS.E [R246+0x44000], desc[UR60][R36.64], !P2 ;  /* 0x4400000024f67fae */ /* 0x0003e8000d12187c */
[----:B------:R2:W-:Y:S04]  /*1e220*/  STL.64 [R1+0x10e0], R6 ;  /* 0x0010e00601007387 */ /* 0x0005e80000100a00 */
[----:B------:R2:W-:Y:S01]  /*1e230*/  LDGSTS.E [R246+0x48000], desc[UR60][R20.64], !P2 ;  /* 0x4800000014f67fae */ /* 0x0005e2000d12187c */
[----:B------:R-:W-:-:S03]  /*1e240*/  IMAD.WIDE R50, R52, 0x4, R50 ;  /* 0x0000000434327825 */ /* 0x000fc600078e0232 */
[----:B------:R-:W4:Y:S01]  /*1e250*/  LDL.LU.64 R218, [R1+0x13a0] ;  /* 0x0013a00001da7983 */ /* 0x000f220000300a00 */
[----:B-1----:R-:W-:-:S03]  /*1e260*/  IMAD.WIDE R36, R52, 0x4, R98 ;  /* 0x0000000434247825 */ /* 0x002fc600078e0262 */
[----:B------:R1:W-:Y:S04]  /*1e270*/  LDGSTS.E [R246+0x4c000], desc[UR60][R6.64], !P2 ;  /* 0x4c00000006f67fae */ /* 0x0003e8000d12187c */
[----:B------:R-:W4:Y:S01]  /*1e280*/  LDL.LU.64 R202, [R1+0x1398] ;  /* 0x0013980001ca7983 */ /* 0x000f220000300a00 */
[----:B--2---:R-:W-:-:S03]  /*1e290*/  IMAD.WIDE R20, R52, 0x4, R170 ;  /* 0x0000000434147825 */ /* 0x004fc600078e02aa */
[----:B------:R2:W-:Y:S01]  /*1e2a0*/  STL.64 [R1+0x10e8], R50 ;  /* 0x0010e83201007387 */ /* 0x0005e20000100a00 */
[----:B-1----:R-:W-:-:S03]  /*1e2b0*/  IMAD.WIDE R6, R52, 0x4, R82 ;  /* 0x0000000434067825 */ /* 0x002fc600078e0252 */
[----:B------:R-:W4:Y:S04]  /*1e2c0*/  LDL.LU.64 R186, [R1+0x1390] ;  /* 0x0013900001ba7983 */ /* 0x000f280000300a00 */
[----:B------:R4:W-:Y:S04]  /*1e2d0*/  STL.64 [R1+0x10f0], R36 ;  /* 0x0010f02401007387 */ /* 0x0009e80000100a00 */
[----:B------:R-:W4:Y:S04]  /*1e2e0*/  LDL.LU.64 R98, [R1+0x1388] ;  /* 0x0013880001627983 */ /* 0x000f280000300a00 */
[----:B------:R1:W-:Y:S04]  /*1e2f0*/  STL.64 [R1+0x10f8], R20 ;  /* 0x0010f81401007387 */ /* 0x0003e80000100a00 */
[----:B------:R1:W-:Y:S04]  /*1e300*/  STL.64 [R1+0x1100], R6 ;  /* 0x0011000601007387 */ /* 0x0003e80000100a00 */
[----:B------:R-:W4:Y:S04]  /*1e310*/  LDL.LU.64 R170, [R1+0x1080] ;  /* 0x0010800001aa7983 */ /* 0x000f280000300a00 */
[----:B------:R-:W-:Y:S04]  /*1e320*/  LDGSTS.E [R246+0x40004], desc[UR60][R50.64], !P3 ;  /* 0x4000400032f67fae */ /* 0x000fe8000d92187c */
[----:B------:R-:W4:Y:S04]  /*1e330*/  LDL.LU.64 R82, [R1+0x1078] ;  /* 0x0010780001527983 */ /* 0x000f280000300a00 */
[----:B------:R4:W-:Y:S04]  /*1e340*/  LDGSTS.E [R246+0x44004], desc[UR60][R36.64], !P3 ;  /* 0x4400400024f67fae */ /* 0x0009e8000d92187c */
[----:B--2---:R-:W2:Y:S04]  /*1e350*/  LDL.LU.64 R50, [R1+0x1070] ;  /* 0x0010700001327983 */ /* 0x004ea80000300a00 */
[----:B------:R1:W-:Y:S01]  /*1e360*/  LDGSTS.E [R246+0x48004], desc[UR60][R20.64], !P3 ;  /* 0x4800400014f67fae */ /* 0x0003e2000d92187c */
[----:B------:R-:W-:Y:S01]  /*1e370*/  IADD3 R240, R242, -0x87, RZ ;  /* 0xffffff79f2f07810 */ /* 0x000fe20007ffe0ff */
[----:B------:R-:W-:Y:S01]  /*1e380*/  VIADD R239, R243, 0xffffff78 ;  /* 0xffffff78f3ef7836 */ /* 0x000fe20000000000 */
[----:B------:R-:W2:Y:S01]  /*1e390*/  LDC R242, c[0x0][0x230] ;  /* 0x00008c00fff27b82 */ /* 0x000ea20000000800 */
[----:B------:R1:W-:Y:S01]  /*1e3a0*/  LDGSTS.E [R246+0x4c004], desc[UR60][R6.64], !P3 ;  /* 0x4c00400006f67fae */ /* 0x0003e2000d92187c */
[----:B---3--:R-:W-:-:S04]  /*1e3b0*/  IMAD.WIDE R66, R52, 0x4, R66 ;  /* 0x0000000434427825 */ /* 0x008fc800078e0242 */
[C---:B----4-:R-:W-:Y:S01]  /*1e3c0*/  IMAD.WIDE R36, R52.reuse, 0x4, R114 ;  /* 0x0000000434247825 */ /* 0x050fe200078e0272 */
[----:B------:R3:W-:Y:S03]  /*1e3d0*/  STL.64 [R1+0x13c0], R66 ;  /* 0x0013c04201007387 */ /* 0x0007e60000100a00 */
[----:B-1----:R-:W-:Y:S01]  /*1e3e0*/  IMAD.WIDE R20, R52, 0x4, R146 ;  /* 0x0000000434147825 */ /* 0x002fe200078e0292 */
[----:B------:R1:W-:Y:S01]  /*1e3f0*/  STL.64 [R1+0x13b8], R36 ;  /* 0x0013b82401007387 */ /* 0x0003e20000100a00 */
[----:B------:R-:W-:Y:S01]  /*1e400*/  ISETP.GE.U32.AND P4, PT, R240, 0x7ffffefa, PT ;  /* 0x7ffffefaf000780c */ /* 0x000fe20003f86070 */
[----:B------:R-:W4:Y:S02]  /*1e410*/  LDC R243, c[0x0][0x230] ;  /* 0x00008c00fff37b82 */ /* 0x000f240000000800 */
[----:B------:R1:W-:Y:S04]  /*1e420*/  STL.64 [R1+0x13b0], R20 ;  /* 0x0013b01401007387 */ /* 0x0003e80000100a00 */
[----:B------:R-:W4:Y:S01]  /*1e430*/  LDL.LU.64 R114, [R1+0x1068] ;  /* 0x0010680001727983 */ /* 0x000f220000300a00 */
[----:B------:R-:W-:Y:S01]  /*1e440*/  ISETP.GE.U32.AND P5, PT, R239, 0x7ffffef9, PT ;  /* 0x7ffffef9ef00780c */ /* 0x000fe20003fa6070 */
[----:B------:R-:W-:Y:S01]  /*1e450*/  IMAD.WIDE R6, R52, 0x4, R130 ;  /* 0x0000000434067825 */ /* 0x000fe200078e0282 */
[----:B------:R-:W4:Y:S03]  /*1e460*/  LDC R240, c[0x0][0x230] ;  /* 0x00008c00fff07b82 */ /* 0x000f260000000800 */
[----:B------:R-:W-:Y:S04]  /*1e470*/  LDGSTS.E [R246+0x40008], desc[UR60][R66.64], !P4 ;  /* 0x4000800042f67fae */ /* 0x000fe8000e12187c */
[----:B------:R1:W-:Y:S01]  /*1e480*/  STL.64 [R1+0x13a8], R6 ;  /* 0x0013a80601007387 */ /* 0x0003e20000100a00 */
[----:B------:R-:W-:Y:S01]  /*1e490*/  VIADD R238, R244, 0xffffff5b ;  /* 0xffffff5bf4ee7836 */ /* 0x000fe20000000000 */
[----:B------:R-:W4:Y:S02]  /*1e4a0*/  LDC R239, c[0x0][0x230] ;  /* 0x00008c00ffef7b82 */ /* 0x000f240000000800 */
[----:B------:R1:W-:Y:S04]  /*1e4b0*/  LDGSTS.E [R246+0x44008], desc[UR60][R36.64], !P4 ;  /* 0x4400800024f67fae */ /* 0x0003e8000e12187c */
[----:B---3--:R-:W3:Y:S01]  /*1e4c0*/  LDL.LU.64 R66, [R1+0x1060] ;  /* 0x0010600001427983 */ /* 0x008ee20000300a00 */
[----:B------:R-:W-:-:S02]  /*1e4d0*/  VIADD R159, R245, 0xffffff5a ;  /* 0xffffff5af59f7836 */ /* 0x000fc40000000000 */
[----:B------:R-:W-:Y:S01]  /*1e4e0*/  IMAD.WIDE R68, R52, 0x4, R218 ;  /* 0x0000000434447825 */ /* 0x000fe200078e02da */
[----:B------:R-:W3:Y:S01]  /*1e4f0*/  LDL.LU.64 R146, [R1+0x1058] ;  /* 0x0010580001927983 */ /* 0x000ee20000300a00 */
[----:B------:R-:W-:Y:S01]  /*1e500*/  ISETP.GE.U32.AND P6, PT, R238, 0x7ffffedc, PT ;  /* 0x7ffffedcee00780c */ /* 0x000fe20003fc6070 */
[----:B------:R-:W3:Y:S02]  /*1e510*/  LDC R244, c[0x0][0x230] ;  /* 0x00008c00fff47b82 */ /* 0x000ee40000000800 */
[----:B------:R1:W-:Y:S02]  /*1e520*/  LDGSTS.E [R246+0x48008], desc[UR60][R20.64], !P4 ;  /* 0x4800800014f67fae */ /* 0x0003e4000e12187c */
[C---:B-1----:R-:W-:Y:S02]  /*1e530*/  IMAD.WIDE R36, R52.reuse, 0x4, R202 ;  /* 0x0000000434247825 */ /* 0x042fe400078e02ca */
[----:B------:R1:W-:Y:S01]  /*1e540*/  LDGSTS.E [R246+0x4c008], desc[UR60][R6.64], !P4 ;  /* 0x4c00800006f67fae */ /* 0x0003e2000e12187c */
[----:B------:R-:W-:Y:S01]  /*1e550*/  ISETP.GE.U32.AND P1, PT, R159, 0x7ffffedb, PT ;  /* 0x7ffffedb9f00780c */ /* 0x000fe20003f26070 */
[----:B------:R-:W3:Y:S02]  /*1e560*/  LDC R238, c[0x0][0x230] ;  /* 0x00008c00ffee7b82 */ /* 0x000ee40000000800 */
[----:B------:R-:W3:Y:S01]  /*1e570*/  LDL.LU.64 R130, [R1+0x1050] ;  /* 0x0010500001827983 */ /* 0x000ee20000300a00 */
[----:B------:R-:W-:-:S03]  /*1e580*/  IMAD.WIDE R20, R52, 0x4, R186 ;  /* 0x0000000434147825 */ /* 0x000fc600078e02ba */
[----:B------:R1:W-:Y:S02]  /*1e590*/  STL.64 [R1+0x13a0], R68 ;  /* 0x0013a04401007387 */ /* 0x0003e40000100a00 */
[----:B------:R-:W3:Y:S02]  /*1e5a0*/  LDC R245, c[0x0][0x230] ;  /* 0x00008c00fff57b82 */ /* 0x000ee40000000800 */
[----:B------:R1:W-:Y:S02]  /*1e5b0*/  LDGSTS.E [R246+0x4000c], desc[UR60][R68.64], !P5 ;  /* 0x4000c00044f67fae */ /* 0x0003e4000e92187c */
[C---:B-1----:R-:W-:Y:S02]  /*1e5c0*/  IMAD.WIDE R6, R52.reuse, 0x4, R98 ;  /* 0x0000000434067825 */ /* 0x042fe400078e0262 */
[----:B------:R1:W-:Y:S04]  /*1e5d0*/  LDGSTS.E [R246+0x4400c], desc[UR60][R36.64], !P5 ;  /* 0x4400c00024f67fae */ /* 0x0003e8000e92187c */
[----:B------:R-:W3:Y:S04]  /*1e5e0*/  LDL.LU.64 R98, [R1+0x1048] ;  /* 0x0010480001627983 */ /* 0x000ee80000300a00 */
[----:B------:R1:W-:Y:S01]  /*1e5f0*/  STL.64 [R1+0x1398], R36 ;  /* 0x0013982401007387 */ /* 0x0003e20000100a00 */
[----:B------:R-:W-:-:S03]  /*1e600*/  IMAD.WIDE R68, R52, 0x4, R170 ;  /* 0x0000000434447825 */ /* 0x000fc600078e02aa */
[----:B------:R2:W-:Y:S04]  /*1e610*/  STL.64 [R1+0x1390], R20 ;  /* 0x0013901401007387 */ /* 0x0005e80000100a00 */
[----:B------:R2:W-:Y:S01]  /*1e620*/  LDGSTS.E [R246+0x4800c], desc[UR60][R20.64], !P5 ;  /* 0x4800c00014f67fae */ /* 0x0005e2000e92187c */
[----:B-1----:R-:W-:-:S03]  /*1e630*/  IMAD.WIDE R36, R52, 0x4, R82 ;  /* 0x0000000434247825 */ /* 0x002fc600078e0252 */
[----:B------:R4:W-:Y:S04]  /*1e640*/  STL.64 [R1+0x1388], R6 ;  /* 0x0013880601007387 */ /* 0x0009e80000100a00 */
[----:B------:R4:W-:Y:S01]  /*1e650*/  LDGSTS.E [R246+0x4c00c], desc[UR60][R6.64], !P5 ;  /* 0x4c00c00006f67fae */ /* 0x0009e2000e92187c */
[----:B--2---:R-:W-:-:S03]  /*1e660*/  IMAD.WIDE R20, R52, 0x4, R50 ;  /* 0x0000000434147825 */ /* 0x004fc600078e0232 */
[----:B------:R-:W-:Y:S04]  /*1e670*/  LDGSTS.E [R246+0x50000], desc[UR60][R68.64], !P6 ;  /* 0x5000000044f67fae */ /* 0x000fe8000f12187c */
[----:B------:R-:W2:Y:S04]  /*1e680*/  LDL.LU.64 R50, [R1+0x1040] ;  /* 0x0010400001327983 */ /* 0x000ea80000300a00 */
[----:B------:R-:W-:Y:S04]  /*1e690*/  STL.64 [R1+0x1938], R68 ;  /* 0x0019384401007387 */ /* 0x000fe80000100a00 */
[----:B------:R-:W2:Y:S04]  /*1e6a0*/  LDL.LU.64 R234, [R1+0x1038] ;  /* 0x0010380001ea7983 */ /* 0x000ea80000300a00 */
[----:B------:R1:W-:Y:S04]  /*1e6b0*/  STL.64 [R1+0x1940], R36 ;  /* 0x0019402401007387 */ /* 0x0003e80000100a00 */
[----:B------:R-:W2:Y:S04]  /*1e6c0*/  LDL.LU.64 R170, [R1+0x1030] ;  /* 0x0010300001aa7983 */ /* 0x000ea80000300a00 */
[----:B------:R1:W-:Y:S04]  /*1e6d0*/  STL.64 [R1+0x1948], R20 ;  /* 0x0019481401007387 */ /* 0x0003e80000100a00 */
[----:B------:R-:W2:Y:S04]  /*1e6e0*/  LDL.LU.64 R82, [R1+0x1028] ;  /* 0x0010280001527983 */ /* 0x000ea80000300a00 */
[----:B------:R1:W-:Y:S01]  /*1e6f0*/  LDGSTS.E [R246+0x54000], desc[UR60][R36.64], !P6 ;  /* 0x5400000024f67fae */ /* 0x0003e2000f12187c */
[----:B------:R-:W-:-:S02]  /*1e700*/  VIADD R159, R53, 0xffffff59 ;  /* 0xffffff59359f7836 */ /* 0x000fc40000000000 */
[----:B------:R-:W2:Y:S01]  /*1e710*/  LDC R53, c[0x0][0x230] ;  /* 0x00008c00ff357b82 */ /* 0x000ea20000000800 */
[----:B------:R1:W-:Y:S01]  /*1e720*/  LDGSTS.E [R246+0x58000], desc[UR60][R20.64], !P6 ;  /* 0x5800000014f67fae */ /* 0x0003e2000f12187c */
[----:B----4-:R-:W-:-:S05]  /*1e730*/  IMAD.WIDE R6, R52, 0x4, R114 ;  /* 0x0000000434067825 */ /* 0x010fca00078e0272 */
[----:B------:R4:W-:Y:S04]  /*1e740*/  STL.64 [R1+0x1950], R6 ;  /* 0x0019500601007387 */ /* 0x0009e80000100a00 */
[----:B------:R-:W2:Y:S04]  /*1e750*/  LDL.LU.64 R114, [R1+0x1020] ;  /* 0x0010200001727983 */ /* 0x000ea80000300a00 */
[----:B------:R4:W-:Y:S01]  /*1e760*/  LDGSTS.E [R246+0x5c000], desc[UR60][R6.64], !P6 ;  /* 0x5c00000006f67fae */ /* 0x0009e2000f12187c */
[----:B---3--:R-:W-:-:S04]  /*1e770*/  IMAD.WIDE R66, R52, 0x4, R66 ;  /* 0x0000000434427825 */ /* 0x008fc800078e0242 */
[----:B-1----:R-:W-:Y:S01]  /*1e780*/  IMAD.WIDE R36, R52, 0x4, R146 ;  /* 0x0000000434247825 */ /* 0x002fe200078e0292 */
[----:B------:R1:W-:Y:S04]  /*1e790*/  STL.64 [R1+0x1958], R66 ;  /* 0x0019584201007387 */ /* 0x0003e80000100a00 */
[----:B------:R-:W3:Y:S01]  /*1e7a0*/  LDL.LU.64 R218, [R1+0x1018] ;  /* 0x0010180001da7983 */ /* 0x000ee20000300a00 */
[----:B------:R-:W-:-:S03]  /*1e7b0*/  ISETP.GE.U32.AND P2, PT, R159, 0x7ffffeda, PT ;  /* 0x7ffffeda9f00780c */ /* 0x000fc60003f46070 */
[----:B------:R2:W-:Y:S01]  /*1e7c0*/  STL.64 [R1+0x1960], R36 ;  /* 0x0019602401007387 */ /* 0x0005e20000100a00 */
[----:B------:R-:W-:-:S03]  /*1e7d0*/  IMAD.WIDE R20, R52, 0x4, R130 ;  /* 0x0000000434147825 */ /* 0x000fc600078e0282 */
[----:B------:R-:W3:Y:S04]  /*1e7e0*/  LDL.LU.64 R202, [R1+0x1010] ;  /* 0x0010100001ca7983 */ /* 0x000ee80000300a00 */
[----:B------:R2:W-:Y:S04]  /*1e7f0*/  STL.64 [R1+0x1968], R20 ;  /* 0x0019681401007387 */ /* 0x0005e80000100a00 */
[----:B------:R-:W3:Y:S04]  /*1e800*/  LDL.LU.64 R186, [R1+0x1008] ;  /* 0x0010080001ba7983 */ /* 0x000ee80000300a00 */
[----:B------:R-:W-:Y:S01]  /*1e810*/  LDGSTS.E [R246+0x50004], desc[UR60][R66.64], !P1 ;  /* 0x5000400042f67fae */ /* 0x000fe2000c92187c */
[----:B----4-:R-:W-:-:S03]  /*1e820*/  IMAD.WIDE R6, R52, 0x4, R98 ;  /* 0x0000000434067825 */ /* 0x010fc600078e0262 */
[----:B------:R4:W-:Y:S04]  /*1e830*/  LDGSTS.E [R246+0x54004], desc[UR60][R36.64], !P1 ;  /* 0x5400400024f67fae */ /* 0x0009e8000c92187c */
[----:B------:R4:W-:Y:S04]  /*1e840*/  STL.64 [R1+0x1970], R6 ;  /* 0x0019700601007387 */ /* 0x0009e80000100a00 */
[----:B-1----:R-:W3:Y:S04]  /*1e850*/  LDL.LU.64 R66, [R1+0xd00] ;  /* 0x000d000001427983 */ /* 0x002ee80000300a00 */
[----:B------:R-:W3:Y:S04]  /*1e860*/  LDL.LU.64 R146, [R1+0xcf8] ;  /* 0x000cf80001927983 */ /* 0x000ee80000300a00 */
[----:B------:R-:W3:Y:S04]  /*1e870*/  LDL.LU.64 R130, [R1+0xcf0] ;  /* 0x000cf00001827983 */ /* 0x000ee80000300a00 */
[----:B------:R1:W-:Y:S04]  /*1e880*/  LDGSTS.E [R246+0x58004], desc[UR60][R20.64], !P1 ;  /* 0x5800400014f67fae */ /* 0x0003e8000c92187c */
[----:B------:R-:W3:Y:S01]  /*1e890*/  LDL.LU.64 R98, [R1+0xce8] ;  /* 0x000ce80001627983 */ /* 0x000ee20000300a00 */
[----:B--2---:R-:W-:-:S03]  /*1e8a0*/  IMAD.WIDE R50, R52, 0x4, R50 ;  /* 0x0000000434327825 */ /* 0x004fc600078e0232 */
[----:B------:R2:W-:Y:S01]  /*1e8b0*/  LDGSTS.E [R246+0x5c004], desc[UR60][R6.64], !P1 ;  /* 0x5c00400006f67fae */ /* 0x0005e2000c92187c */
[----:B----4-:R-:W-:-:S03]  /*1e8c0*/  IMAD.WIDE R36, R52, 0x4, R234 ;  /* 0x0000000434247825 */ /* 0x010fc600078e02ea */
[----:B------:R4:W-:Y:S01]  /*1e8d0*/  STL.64 [R1+0x1978], R50 ;  /* 0x0019783201007387 */ /* 0x0009e20000100a00 */
[----:B-1----:R-:W-:-:S03]  /*1e8e0*/  IMAD.WIDE R20, R52, 0x4, R170 ;  /* 0x0000000434147825 */ /* 0x002fc600078e02aa */
[----:B------:R3:W-:Y:S01]  /*1e8f0*/  STL.64 [R1+0x1980], R36 ;  /* 0x0019802401007387 */ /* 0x0007e20000100a00 */
[----:B--2---:R-:W-:-:S03]  /*1e900*/  IMAD.WIDE R6, R52, 0x4, R82 ;  /* 0x0000000434067825 */ /* 0x004fc600078e0252 */
[----:B------:R1:W-:Y:S04]  /*1e910*/  STL.64 [R1+0x1988], R20 ;  /* 0x0019881401007387 */ /* 0x0003e80000100a00 */
[----:B------:R-:W-:Y:S04]  /*1e920*/  LDGSTS.E [R246+0x50008], desc[UR60][R50.64], !P2 ;  /* 0x5000800032f67fae */ /* 0x000fe8000d12187c */
[----:B------:R2:W-:Y:S01]  /*1e930*/  STL.64 [R1+0x1990], R6 ;  /* 0x0019900601007387 */ /* 0x0005e20000100a00 */
[----:B------:R-:W-:-:S03]  /*1e940*/  IMAD.WIDE R68, R52, 0x4, R114 ;  /* 0x0000000434447825 */ /* 0x000fc600078e0272 */
[----:B----4-:R-:W4:Y:S04]  /*1e950*/  LDL.LU.64 R50, [R1+0xce0] ;  /* 0x000ce00001327983 */ /* 0x010f280000300a00 */
[----:B------:R-:W4:Y:S04]  /*1e960*/  LDL.LU.64 R170, [R1+0xcd8] ;  /* 0x000cd80001aa7983 */ /* 0x000f280000300a00 */
[----:B------:R-:W4:Y:S04]  /*1e970*/  LDL.LU.64 R82, [R1+0xcd0] ;  /* 0x000cd00001527983 */ /* 0x000f280000300a00 */
[----:B------:R-:W4:Y:S01]  /*1e980*/  LDL.LU.64 R114, [R1+0xcc8] ;  /* 0x000cc80001727983 */ /* 0x000f220000300a00 */
[----:B------:R-:W-:-:S02]  /*1e990*/  VIADD R159, R241, 0xffffff58 ;  /* 0xffffff58f19f7836 */ /* 0x000fc40000000000 */
[----:B------:R-:W4:Y:S01]  /*1e9a0*/  LDC R241, c[0x0][0x230] ;  /* 0x00008c00fff17b82 */ /* 0x000f220000000800 */
[----:B------:R3:W-:Y:S02]  /*1e9b0*/  LDGSTS.E [R246+0x54008], desc[UR60][R36.64], !P2 ;  /* 0x5400800024f67fae */ /* 0x0007e4000d12187c */
[----:B------:R-:W-:Y:S02]  /*1e9c0*/  ISETP.GE.U32.AND P3, PT, R159, 0x7ffffed9, PT ;  /* 0x7ffffed99f00780c */ /* 0x000fe40003f66070 */
[----:B------:R-:W-:Y:S01]  /*1e9d0*/  IADD3 R159, R238, -0xc5, RZ ;  /* 0xffffff3bee9f7810 */ /* 0x000fe20007ffe0ff */
[----:B------:R1:W-:Y:S02]  /*1e9e0*/  LDGSTS.E [R246+0x58008], desc[UR60][R20.64], !P2 ;  /* 0x5800800014f67fae */ /* 0x0003e4000d12187c */
[----:B------:R-:W4:Y:S01]  /*1e9f0*/  LDC R238, c[0x0][0x230] ;  /* 0x00008c00ffee7b82 */ /* 0x000f220000000800 */
[----:B------:R-:W-:Y:S01]  /*1ea00*/  ISETP.GE.U32.AND P4, PT, R159, 0x7ffffebc, PT ;  /* 0x7ffffebc9f00780c */ /* 0x000fe20003f86070 */
[----:B------:R2:W-:Y:S01]  /*1ea10*/  LDGSTS.E [R246+0x5c008], desc[UR60][R6.64], !P2 ;  /* 0x5c00800006f67fae */ /* 0x0005e2000d12187c */
[----:B---3--:R-:W-:-:S03]  /*1ea20*/  IMAD.WIDE R36, R52, 0x4, R218 ;  /* 0x0000000434247825 */ /* 0x008fc600078e02da */
[----:B------:R-:W-:Y:S01]  /*1ea30*/  STL.64 [R1+0x1998], R68 ;  /* 0x0019984401007387 */ /* 0x000fe20000100a00 */
[----:B-1----:R-:W-:-:S03]  /*1ea40*/  IMAD.WIDE R20, R52, 0x4, R202 ;  /* 0x0000000434147825 */ /* 0x002fc600078e02ca */
[----:B------:R-:W-:Y:S01]  /*1ea50*/  LDGSTS.E [R246+0x5000c], desc[UR60][R68.64], !P3 ;  /* 0x5000c00044f67fae */ /* 0x000fe2000d92187c */
[----:B--2---:R-:W-:-:S03]  /*1ea60*/  IMAD.WIDE R6, R52, 0x4, R186 ;  /* 0x0000000434067825 */ /* 0x004fc600078e02ba */
[----:B------:R1:W-:Y:S01]  /*1ea70*/  STL.64 [R1+0x19a0], R36 ;  /* 0x0019a02401007387 */ /* 0x0003e20000100a00 */
[----:B------:R-:W-:-:S03]  /*1ea80*/  VIADD R159, R242, 0xffffff3a ;  /* 0xffffff3af29f7836 */ /* 0x000fc60000000000 */
[----:B------:R1:W-:Y:S01]  /*1ea90*/  LDGSTS.E [R246+0x5400c], desc[UR60][R36.64], !P3 ;  /* 0x5400c00024f67fae */ /* 0x0003e2000d92187c */
[----:B------:R-:W2:Y:S03]  /*1eaa0*/  LDC R242, c[0x0][0x230] ;  /* 0x00008c00fff27b82 */ /* 0x000ea60000000800 */
[----:B------:R3:W-:Y:S04]  /*1eab0*/  STL.64 [R1+0x19a8], R20 ;  /* 0x0019a81401007387 */ /* 0x0007e80000100a00 */
[----:B------:R3:W-:Y:S01]  /*1eac0*/  LDGSTS.E [R246+0x5800c], desc[UR60][R20.64], !P3 ;  /* 0x5800c00014f67fae */ /* 0x0007e2000d92187c */
[----:B------:R-:W-:-:S03]  /*1ead0*/  IMAD.WIDE R66, R52, 0x4, R66 ;  /* 0x0000000434427825 */ /* 0x000fc600078e0242 */
[----:B------:R3:W-:Y:S01]  /*1eae0*/  STL.64 [R1+0x19b0], R6 ;  /* 0x0019b00601007387 */ /* 0x0007e20000100a00 */
[----:B-1----:R-:W-:-:S03]  /*1eaf0*/  IMAD.WIDE R36, R52, 0x4, R146 ;  /* 0x0000000434247825 */ /* 0x002fc600078e0292 */
[----:B------:R1:W-:Y:S01]  /*1eb00*/  LDGSTS.E [R246+0x5c00c], desc[UR60][R6.64], !P3 ;  /* 0x5c00c00006f67fae */ /* 0x0003e2000d92187c */
[----:B------:R-:W-:Y:S01]  /*1eb10*/  ISETP.GE.U32.AND P5, PT, R159, 0x7ffffebb, PT ;  /* 0x7ffffebb9f00780c */ /* 0x000fe20003fa6070 */
[C---:B---3--:R-:W-:Y:S02]  /*1eb20*/  IMAD.WIDE R20, R52.reuse, 0x4, R130 ;  /* 0x0000000434147825 */ /* 0x048fe400078e0282 */
[----:B------:R3:W-:Y:S04]  /*1eb30*/  STL.64 [R1+0x1d38], R66 ;  /* 0x001d384201007387 */ /* 0x0007e80000100a00 */
[----:B------:R-:W2:Y:S01]  /*1eb40*/  LDL.LU.64 R146, [R1+0xcc0] ;  /* 0x000cc00001927983 */ /* 0x000ea20000300a00 */
[----:B-1----:R-:W-:-:S03]  /*1eb50*/  IMAD.WIDE R6, R52, 0x4, R98 ;  /* 0x0000000434067825 */ /* 0x002fc600078e0262 */
[----:B------:R1:W-:Y:S04]  /*1eb60*/  STL.64 [R1+0x1d40], R36 ;  /* 0x001d402401007387 */ /* 0x0003e80000100a00 */
[----:B------:R1:W-:Y:S04]  /*1eb70*/  STL.64 [R1+0x1d48], R20 ;  /* 0x001d481401007387 */ /* 0x0003e80000100a00 */
[----:B------:R1:W-:Y:S04]  /*1eb80*/  STL.64 [R1+0x1d50], R6 ;  /* 0x001d500601007387 */ /* 0x0003e80000100a00 */
[----:B------:R-:W2:Y:S04]  /*1eb90*/  LDL.LU.64 R130, [R1+0xca0] ;  /* 0x000ca00001827983 */ /* 0x000ea80000300a00 */
[----:B------:R-:W-:Y:S04]  /*1eba0*/  LDGSTS.E [R246+0x60000], desc[UR60][R66.64], !P4 ;  /* 0x6000000042f67fae */ /* 0x000fe8000e12187c */
[----:B------:R1:W-:Y:S04]  /*1ebb0*/  LDGSTS.E [R246+0x64000], desc[UR60][R36.64], !P4 ;  /* 0x6400000024f67fae */ /* 0x0003e8000e12187c */
[----:B------:R1:W-:Y:S04]  /*1ebc0*/  LDGSTS.E [R246+0x68000], desc[UR60][R20.64], !P4 ;  /* 0x6800000014f67fae */ /* 0x0003e8000e12187c */
[----:B------:R-:W2:Y:S04]  /*1ebd0*/  LDL.LU.64 R98, [R1+0x980] ;  /* 0x0009800001627983 */ /* 0x000ea80000300a00 */
[----:B------:R1:W-:Y:S04]  /*1ebe0*/  LDGSTS.E [R246+0x6c000], desc[UR60][R6.64], !P4 ;  /* 0x6c00000006f67fae */ /* 0x0003e8000e12187c */
[----:B---3--:R-:W3:Y:S01]  /*1ebf0*/  LDL.LU.64 R66, [R1+0x960] ;  /* 0x0009600001427983 */ /* 0x008ee20000300a00 */
[----:B----4-:R-:W-:-:S04]  /*1ec00*/  IMAD.WIDE R50, R52, 0x4, R50 ;  /* 0x0000000434327825 */ /* 0x010fc800078e0232 */
[C---:B-1----:R-:W-:Y:S01]  /*1ec10*/  IMAD.WIDE R36, R52.reuse, 0x4, R170 ;  /* 0x0000000434247825 */ /* 0x042fe200078e02aa */
[----:B------:R1:W-:Y:S03]  /*1ec20*/  LDGSTS.E [R246+0x60004], desc[UR60][R50.64], !P5 ;  /* 0x6000400032f67fae */ /* 0x0003e6000e92187c */
[C---:B------:R-:W-:Y:S01]  /*1ec30*/  IMAD.WIDE R20, R52.reuse, 0x4, R82 ;  /* 0x0000000434147825 */ /* 0x040fe200078e0252 */
        /* <DEDUP_REMOVED lines=16> */
[----:B--2---:R-:W-:-:S03]  /*1ed40*/  IMAD.WIDE R204, R52, 0x4, R146 ;  /* 0x0000000434cc7825 */ /* 0x004fc600078e0292 */
[----:B------:R-:W2:Y:S04]  /*1ed50*/  LDL.LU.64 R146, [R1+0x978] ;  /* 0x0009780001927983 */ /* 0x000ea80000300a00 */
[----:B------:R-:W2:Y:S01]  /*1ed60*/  LDL.LU.64 R100, [R1+0x970] ;  /* 0x0009700001647983 */ /* 0x000ea20000300a00 */
[----:B------:R-:W-:-:S03]  /*1ed70*/  IMAD.WIDE R172, R52, 0x4, R130 ;  /* 0x0000000434ac7825 */ /* 0x000fc600078e0282 */
[----:B------:R-:W2:Y:S04]  /*1ed80*/  LDL.LU.64 R130, [R1+0x968] ;  /* 0x0009680001827983 */ /* 0x000ea80000300a00 */
[----:B------:R-:W2:Y:S04]  /*1ed90*/  LDL.LU.64 R84, [R1+0x958] ;  /* 0x0009580001547983 */ /* 0x000ea80000300a00 */
[----:B------:R-:W-:Y:S04]  /*1eda0*/  STL.64 [R1+0x1d78], R204 ;  /* 0x001d78cc01007387 */ /* 0x000fe80000100a00 */
[----:B------:R-:W2:Y:S01]  /*1edb0*/  LDL.LU.64 R114, [R1+0x950] ;  /* 0x0009500001727983 */ /* 0x000ea20000300a00 */
[----:B------:R-:W-:-:S03]  /*1edc0*/  IMAD.WIDE R148, R52, 0x4, R98 ;  /* 0x0000000434947825 */ /* 0x000fc600078e0262 */
[----:B------:R-:W2:Y:S04]  /*1edd0*/  LDL.LU.64 R68, [R1+0x948] ;  /* 0x0009480001447983 */ /* 0x000ea80000300a00 */
[----:B------:R-:W-:Y:S01]  /*1ede0*/  STL.64 [R1+0x1d98], R172 ;  /* 0x001d98ac01007387 */ /* 0x000fe20000100a00 */
[----:B---3--:R-:W-:-:S03]  /*1edf0*/  IMAD.WIDE R66, R52, 0x4, R66 ;  /* 0x0000000434427825 */ /* 0x008fc600078e0242 */
[----:B------:R-:W3:Y:S01]  /*1ee00*/  LDL.LU.64 R36, [R1+0x938] ;  /* 0x0009380001247983 */ /* 0x000ee20000300a00 */
        /* <DEDUP_REMOVED lines=10> */
[C---:B------:R-:W-:Y:S01]  /*1eeb0*/  IMAD.WIDE R202, R52.reuse, 0x4, R202 ;  /* 0x0000000434ca7825 */ /* 0x040fe200078e02ca */
[----:B------:R-:W-:Y:S01]  /*1eec0*/  STL.64 [R1+0x2178], R98 ;  /* 0x0021786201007387 */ /* 0x000fe20000100a00 */
[----:B------:R-:W1:Y:S01]  /*1eed0*/  LDC R240, c[0x0][0x230] ;  /* 0x00008c00fff07b82 */ /* 0x000e620000000800 */
[----:B------:R-:W-:Y:S01]  /*1eee0*/  ISETP.GE.U32.AND P6, PT, R159, 0x7ffffeba, PT ;  /* 0x7ffffeba9f00780c */ /* 0x000fe20003fc6070 */
[----:B------:R-:W-:Y:S02]  /*1eef0*/  VIADD R159, R239, 0xffffff38 ;  /* 0xffffff38ef9f7836 */ /* 0x000fe40000000000 */
[----:B------:R-:W-:-:S03]  /*1ef00*/  IMAD.WIDE R50, R52, 0x4, R50 ;  /* 0x0000000434327825 */ /* 0x000fc600078e0232 */
[----:B------:R-:W-:Y:S01]  /*1ef10*/  ISETP.GE.U32.AND P1, PT, R159, 0x7ffffeb9, PT ;  /* 0x7ffffeb99f00780c */ /* 0x000fe20003f26070 */
[----:B------:R-:W-:Y:S02]  /*1ef20*/  VIADD R159, R238, 0xffffff1b ;  /* 0xffffff1bee9f7836 */ /* 0x000fe40000000000 */
[C---:B------:R-:W-:Y:S01]  /*1ef30*/  IMAD.WIDE R186, R52.reuse, 0x4, R186 ;  /* 0x0000000434ba7825 */ /* 0x040fe200078e02ba */
[----:B------:R-:W-:Y:S01]  /*1ef40*/  STL.64 [R1+0x1d80], R202 ;  /* 0x001d80ca01007387 */ /* 0x000fe20000100a00 */
[----:B------:R-:W1:Y:S02]  /*1ef50*/  LDC R238, c[0x0][0x230] ;  /* 0x00008c00ffee7b82 */ /* 0x000e640000000800 */
[C---:B------:R-:W-:Y:S01]  /*1ef60*/  IMAD.WIDE R170, R52.reuse, 0x4, R170 ;  /* 0x0000000434aa7825 */ /* 0x040fe200078e02aa */
[----:B------:R-:W-:Y:S01]  /*1ef70*/  ISETP.GE.U32.AND P2, PT, R159, 0x7ffffe9c, PT ;  /* 0x7ffffe9c9f00780c */ /* 0x000fe20003f46070 */
[----:B------:R-:W-:Y:S02]  /*1ef80*/  STL.64 [R1+0x2198], R50 ;  /* 0x0021983201007387 */ /* 0x000fe40000100a00 */
[----:B------:R-:W-:-:S02]  /*1ef90*/  IMAD.WIDE R154, R52, 0x4, R132 ;  /* 0x00000004349a7825 */ /* 0x000fc400078e0284 */
[----:B------:R-:W-:Y:S01]  /*1efa0*/  STL.64 [R1+0x1d88], R188 ;  /* 0x001d88bc01007387 */ /* 0x000fe20000100a00 */
[----:B------:R-:W1:Y:S01]  /*1efb0*/  LDC R239, c[0x0][0x230] ;  /* 0x00008c00ffef7b82 */ /* 0x000e620000000800 */
[C---:B------:R-:W-:Y:S02]  /*1efc0*/  IMAD.WIDE R152, R52.reuse, 0x4, R116 ;  /* 0x0000000434987825 */ /* 0x040fe400078e0274 */
[----:B------:R-:W-:Y:S02]  /*1efd0*/  STL.64 [R1+0x1d90], R186 ;  /* 0x001d90ba01007387 */ /* 0x000fe40000100a00 */
[----:B------:R-:W-:Y:S02]  /*1efe0*/  VIADD R159, R241, 0xffffff1a ;  /* 0xffffff1af19f7836 */ /* 0x000fe40000000000 */
[C---:B--2---:R-:W-:Y:S01]  /*1eff0*/  IMAD.WIDE R146, R52.reuse, 0x4, R146 ;  /* 0x0000000434927825 */ /* 0x044fe200078e0292 */
[----:B------:R-:W-:Y:S01]  /*1f000*/  STL.64 [R1+0x1da0], R170 ;  /* 0x001da0aa01007387 */ /* 0x000fe20000100a00 */
[----:B------:R-:W2:Y:S02]  /*1f010*/  LDC R241, c[0x0][0x230] ;  /* 0x00008c00fff17b82 */ /* 0x000ea40000000800 */
[C---:B------:R-:W-:Y:S01]  /*1f020*/  IMAD.WIDE R132, R52.reuse, 0x4, R100 ;  /* 0x0000000434847825 */ /* 0x040fe200078e0264 */
[----:B------:R-:W-:Y:S03]  /*1f030*/  STL.64 [R1+0x1da8], R154 ;  /* 0x001da89a01007387 */ /* 0x000fe60000100a00 */
[----:B------:R-:W-:Y:S01]  /*1f040*/  IMAD.WIDE R130, R52, 0x4, R130 ;  /* 0x0000000434827825 */ /* 0x000fe200078e0282 */
[----:B------:R-:W-:Y:S01]  /*1f050*/  STL.64 [R1+0x1db0], R152 ;  /* 0x001db09801007387 */ /* 0x000fe20000100a00 */
[----:B------:R-:W-:-:S02]  /*1f060*/  ISETP.GE.U32.AND P3, PT, R159, 0x7ffffe9b, PT ;  /* 0x7ffffe9b9f00780c */ /* 0x000fc40003f66070 */
[C---:B------:R-:W-:Y:S01]  /*1f070*/  IMAD.WIDE R116, R52.reuse, 0x4, R84 ;  /* 0x0000000434747825 */ /* 0x040fe200078e0254 */
[----:B------:R-:W-:Y:S04]  /*1f080*/  STL.64 [R1+0x2140], R146 ;  /* 0x0021409201007387 */ /* 0x000fe80000100a00 */
[----:B------:R-:W-:Y:S01]  /*1f090*/  LDGSTS.E [R246+0x60008], desc[UR60][R204.64], !P6 ;  /* 0x60008000ccf67fae */ /* 0x000fe2000f12187c */
[----:B------:R-:W-:-:S03]  /*1f0a0*/  IMAD.WIDE R114, R52, 0x4, R114 ;  /* 0x0000000434727825 */ /* 0x000fc600078e0272 */
[----:B------:R-:W-:Y:S01]  /*1f0b0*/  STL.64 [R1+0x2148], R132 ;  /* 0x0021488401007387 */ /* 0x000fe20000100a00 */
[----:B------:R-:W-:-:S03]  /*1f0c0*/  IMAD.WIDE R100, R52, 0x4, R68 ;  /* 0x0000000434647825 */ /* 0x000fc600078e0244 */
[----:B------:R-:W-:Y:S04]  /*1f0d0*/  LDGSTS.E [R246+0x64008], desc[UR60][R202.64], !P6 ;  /* 0x64008000caf67fae */ /* 0x000fe8000f12187c */
[----:B------:R1:W-:Y:S01]  /*1f0e0*/  STL.64 [R1+0x2150], R130 ;  /* 0x0021508201007387 */ /* 0x0003e20000100a00 */
[----:B---3--:R-:W-:-:S03]  /*1f0f0*/  IMAD.WIDE R84, R52, 0x4, R36 ;  /* 0x0000000434547825 */ /* 0x008fc600078e0224 */
[----:B------:R-:W-:Y:S04]  /*1f100*/  LDGSTS.E [R246+0x68008], desc[UR60][R188.64], !P6 ;  /* 0x68008000bcf67fae */ /* 0x000fe8000f12187c */
[----:B------:R-:W-:Y:S04]  /*1f110*/  STL.64 [R1+0x2160], R116 ;  /* 0x0021607401007387 */ /* 0x000fe80000100a00 */
[----:B------:R-:W-:Y:S04]  /*1f120*/  LDGSTS.E [R246+0x6c008], desc[UR60][R186.64], !P6 ;  /* 0x6c008000baf67fae */ /* 0x000fe8000f12187c */
[----:B------:R-:W-:Y:S04]  /*1f130*/  STL.64 [R1+0x2168], R114 ;  /* 0x0021687201007387 */ /* 0x000fe80000100a00 */
[----:B------:R-:W-:Y:S04]  /*1f140*/  LDGSTS.E [R246+0x6000c], desc[UR60][R172.64], !P1 ;  /* 0x6000c000acf67fae */ /* 0x000fe8000c92187c */
[----:B------:R-:W-:Y:S04]  /*1f150*/  STL.64 [R1+0x2170], R100 ;  /* 0x0021706401007387 */ /* 0x000fe80000100a00 */
[----:B------:R-:W-:Y:S04]  /*1f160*/  LDGSTS.E [R246+0x6400c], desc[UR60][R170.64], !P1 ;  /* 0x6400c000aaf67fae */ /* 0x000fe8000c92187c */
[----:B------:R-:W-:Y:S04]  /*1f170*/  STL.64 [R1+0x2180], R84 ;  /* 0x0021805401007387 */ /* 0x000fe80000100a00 */
[----:B------:R-:W-:Y:S04]  /*1f180*/  LDGSTS.E [R246+0x6800c], desc[UR60][R154.64], !P1 ;  /* 0x6800c0009af67fae */ /* 0x000fe8000c92187c */
[----:B------:R-:W-:Y:S04]  /*1f190*/  LDGSTS.E [R246+0x6c00c], desc[UR60][R152.64], !P1 ;  /* 0x6c00c00098f67fae */ /* 0x000fe8000c92187c */
[----:B------:R-:W-:Y:S04]  /*1f1a0*/  LDGSTS.E [R246+0x70000], desc[UR60][R148.64], !P2 ;  /* 0x7000000094f67fae */ /* 0x000fe8000d12187c */
[----:B------:R-:W-:Y:S04]  /*1f1b0*/  LDGSTS.E [R246+0x74000], desc[UR60][R146.64], !P2 ;  /* 0x7400000092f67fae */ /* 0x000fe8000d12187c */
[----:B------:R-:W-:Y:S04]  /*1f1c0*/  LDGSTS.E [R246+0x78000], desc[UR60][R132.64], !P2 ;  /* 0x7800000084f67fae */ /* 0x000fe8000d12187c */
[----:B------:R-:W-:Y:S04]  /*1f1d0*/  LDGSTS.E [R246+0x7c000], desc[UR60][R130.64], !P2 ;  /* 0x7c00000082f67fae */ /* 0x000fe8000d12187c */
[----:B------:R-:W-:Y:S01]  /*1f1e0*/  LDGSTS.E [R246+0x70004], desc[UR60][R66.64], !P3 ;  /* 0x7000400042f67fae */ /* 0x000fe2000d92187c */
[----:B----4-:R-:W-:Y:S01]  /*1f1f0*/  IMAD.WIDE R82, R52, 0x4, R82 ;  /* 0x0000000434527825 */ /* 0x010fe200078e0252 */
[----:B------:R-:W-:-:S02]  /*1f200*/  IADD3 R159, R242, -0xe7, RZ ;  /* 0xffffff19f29f7810 */ /* 0x000fc40007ffe0ff */
[----:B------:R-:W-:Y:S01]  /*1f210*/  LDGSTS.E [R246+0x74004], desc[UR60][R116.64], !P3 ;  /* 0x7400400074f67fae */ /* 0x000fe2000d92187c */
[----:B------:R-:W3:Y:S01]  /*1f220*/  LDC R242, c[0x0][0x230] ;  /* 0x00008c00fff27b82 */ /* 0x000ee20000000800 */
[C---:B------:R-:W-:Y:S02]  /*1f230*/  IMAD.WIDE R68, R52.reuse, 0x4, R20 ;  /* 0x0000000434447825 */ /* 0x040fe400078e0214 */
[----:B------:R4:W-:Y:S02]  /*1f240*/  STL.64 [R1+0x2188], R82 ;  /* 0x0021885201007387 */ /* 0x0009e40000100a00 */
[----:B------:R-:W-:Y:S02]  /*1f250*/  IMAD.WIDE R36, R52, 0x4, R6 ;  /* 0x0000000434247825 */ /* 0x000fe400078e0206 */
[----:B------:R2:W-:Y:S01]  /*1f260*/  STL.64 [R1+0x2190], R68 ;  /* 0x0021904401007387 */ /* 0x0005e20000100a00 */
[----:B------:R-:W-:-:S03]  /*1f270*/  ISETP.GE.U32.AND P4, PT, R159, 0x7ffffe9a, PT ;  /* 0x7ffffe9a9f00780c */ /* 0x000fc60003f86070 */
[----:B------:R-:W-:Y:S01]  /*1f280*/  LDGSTS.E [R246+0x78004], desc[UR60][R114.64], !P3 ;  /* 0x7800400072f67fae */ /* 0x000fe2000d92187c */
[----:B------:R-:W-:-:S03]  /*1f290*/  IMAD.WIDE R20, R52, 0x4, R234 ;  /* 0x0000000434147825 */ /* 0x000fc600078e02ea */
[----:B------:R2:W-:Y:S01]  /*1f2a0*/  STL.64 [R1+0x21a0], R36 ;  /* 0x0021a02401007387 */ /* 0x0005e20000100a00 */
[----:B------:R-:W-:-:S03]  /*1f2b0*/  IMAD.WIDE R6, R52, 0x4, R218 ;  /* 0x0000000434067825 */ /* 0x000fc600078e02da */
[----:B------:R3:W-:Y:S04]  /*1f2c0*/  STL.64 [R1+0x21a8], R20 ;  /* 0x0021a81401007387 */ /* 0x0007e80000100a00 */
[----:B------:R3:W-:Y:S04]  /*1f2d0*/  STL.64 [R1+0x21b0], R6 ;  /* 0x0021b00601007387 */ /* 0x0007e80000100a00 */
[----:B-1----:R-:W2:Y:S04]  /*1f2e0*/  LDL.LU.64 R130, [R1+0x1380] ;  /* 0x0013800001827983 */ /* 0x002ea80000300a00 */
[----:B------:R-:W3:Y:S01]  /*1f2f0*/  LDL.LU.64 R66, [R1+0x1378] ;  /* 0x0013780001427983 */ /* 0x000ee20000300a00 */
[----:B------:R-:W-:-:S02]  /*1f300*/  VIADD R159, R240, 0xffffff18 ;  /* 0xffffff18f09f7836 */ /* 0x000fc40000000000 */
[----:B------:R-:W-:Y:S01]  /*1f310*/  VIADD R238, R238, 0xffffff77 ;  /* 0xffffff77eeee7836 */ /* 0x000fe20000000000 */
[----:B------:R-:W-:Y:S01]  /*1f320*/  LDGSTS.E [R246+0x7c004], desc[UR60][R100.64], !P3 ;  /* 0x7c00400064f67fae */ /* 0x000fe2000d92187c */
[----:B------:R-:W1:Y:S01]  /*1f330*/  LDC R240, c[0x0][0x230] ;  /* 0x00008c00fff07b82 */ /* 0x000e620000000800 */
[----:B------:R-:W-:Y:S02]  /*1f340*/  ISETP.GE.U32.AND P5, PT, R159, 0x7ffffe99, PT ;  /* 0x7ffffe999f00780c */ /* 0x000fe40003fa6070 */
[----:B------:R-:W-:Y:S04]  /*1f350*/  LDGSTS.E [R246+0x70008], desc[UR60][R98.64], !P4 ;  /* 0x7000800062f67fae */ /* 0x000fe8000e12187c */
[----:B------:R-:W-:Y:S04]  /*1f360*/  LDGSTS.E [R246+0x74008], desc[UR60][R84.64], !P4 ;  /* 0x7400800054f67fae */ /* 0x000fe8000e12187c */
[----:B------:R-:W3:Y:S04]  /*1f370*/  LDL.LU.64 R202, [R1+0x1370] ;  /* 0x0013700001ca7983 */ /* 0x000ee80000300a00 */
[----:B------:R-:W-:Y:S04]  /*1f380*/  LDGSTS.E [R246+0x78008], desc[UR60][R82.64], !P4 ;  /* 0x7800800052f67fae */ /* 0x000fe8000e12187c */
[----:B------:R-:W3:Y:S04]  /*1f390*/  LDL.LU.64 R186, [R1+0x1368] ;  /* 0x0013680001ba7983 */ /* 0x000ee80000300a00 */
[----:B------:R2:W-:Y:S04]  /*1f3a0*/  LDGSTS.E [R246+0x7c008], desc[UR60][R68.64], !P4 ;  /* 0x7c00800044f67fae */ /* 0x0005e8000e12187c */
[----:B------:R-:W-:Y:S04]  /*1f3b0*/  LDGSTS.E [R246+0x7000c], desc[UR60][R50.64], !P5 ;  /* 0x7000c00032f67fae */ /* 0x000fe8000e92187c */
[----:B------:R3:W-:Y:S01]  /*1f3c0*/  LDGSTS.E [R246+0x7400c], desc[UR60][R36.64], !P5 ;  /* 0x7400c00024f67fae */ /* 0x0007e2000e92187c */
[----:B------:R-:W-:Y:S01]  /*1f3d0*/  ISETP.GE.U32.AND P2, PT, R238, 0x7ffffef8, PT ;  /* 0x7ffffef8ee00780c */ /* 0x000fe20003f46070 */
[----:B------:R-:W-:-:S02]  /*1f3e0*/  VIADD R159, R239, 0xffffff76 ;  /* 0xffffff76ef9f7836 */ /* 0x000fc40000000000 */
[----:B------:R1:W-:Y:S04]  /*1f3f0*/  LDGSTS.E [R246+0x7800c], desc[UR60][R20.64], !P5 ;  /* 0x7800c00014f67fae */ /* 0x0003e8000e92187c */
[----:B------:R-:W3:Y:S04]  /*1f400*/  LDL.LU.64 R50, [R1+0x1360] ;  /* 0x0013600001327983 */ /* 0x000ee80000300a00 */
[----:B------:R-:W3:Y:S04]  /*1f410*/  LDL.LU.64 R98, [R1+0x1358] ;  /* 0x0013580001627983 */ /* 0x000ee80000300a00 */
[----:B------:R-:W3:Y:S04]  /*1f420*/  LDL.LU.64 R170, [R1+0x1350] ;  /* 0x0013500001aa7983 */ /* 0x000ee80000300a00 */
[----:B----4-:R-:W4:Y:S04]  /*1f430*/  LDL.LU.64 R82, [R1+0x1348] ;  /* 0x0013480001527983 */ /* 0x010f280000300a00 */
[----:B------:R1:W-:Y:S01]  /*1f440*/  LDGSTS.E [R246+0x7c00c], desc[UR60][R6.64], !P5 ;  /* 0x7c00c00006f67fae */ /* 0x0003e2000e92187c */
[----:B--2---:R-:W-:-:S04]  /*1f450*/  IMAD.WIDE R68, R52, 0x4, R130 ;  /* 0x0000000434447825 */ /* 0x004fc800078e0282 */
[----:B---3--:R-:W-:Y:S01]  /*1f460*/  IMAD.WIDE R36, R52, 0x4, R66 ;  /* 0x0000000434247825 */ /* 0x008fe200078e0242 */
[----:B------:R-:W-:Y:S01]  /*1f470*/  ISETP.GE.U32.AND P3, PT, R159, 0x7ffffef7, PT ;  /* 0x7ffffef79f00780c */ /* 0x000fe20003f66070 */
[----:B------:R-:W2:Y:S02]  /*1f480*/  LDL.LU.64 R66, [R1+0x1340] ;  /* 0x0013400001427983 */ /* 0x000ea40000300a00 */
[----:B-1----:R-:W-:Y:S01]  /*1f490*/  VIADD R240, R240, 0xffffff75 ;  /* 0xffffff75f0f07836 */ /* 0x002fe20000000000 */
[----:B------:R-:W-:Y:S01]  /*1f4a0*/  IADD3 R238, R243, -0xa9, RZ ;  /* 0xffffff57f3ee7810 */ /* 0x000fe20007ffe0ff */
[----:B------:R-:W3:Y:S01]  /*1f4b0*/  LDL.LU.64 R114, [R1+0x1338] ;  /* 0x0013380001727983 */ /* 0x000ee20000300a00 */
[----:B------:R-:W-:Y:S01]  /*1f4c0*/  VIADD R239, R242, 0xffffff74 ;  /* 0xffffff74f2ef7836 */ /* 0x000fe20000000000 */
[----:B------:R-:W1:Y:S02]  /*1f4d0*/  LDC R243, c[0x0][0x230] ;  /* 0x00008c00fff37b82 */ /* 0x000e640000000800 */
[----:B------:R-:W-:Y:S04]  /*1f4e0*/  STL.64 [R1+0x1048], R68 ;  /* 0x0010484401007387 */ /* 0x000fe80000100a00 */
[----:B------:R-:W3:Y:S01]  /*1f4f0*/  LDL.LU.64 R146, [R1+0x1330] ;  /* 0x0013300001927983 */ /* 0x000ee20000300a00 */
[C---:B------:R-:W-:Y:S01]  /*1f500*/  IMAD.WIDE R20, R52.reuse, 0x4, R202 ;  /* 0x0000000434147825 */ /* 0x040fe200078e02ca */
[----:B------:R-:W1:Y:S02]  /*1f510*/  LDC R246, c[0x0][0x230] ;  /* 0x00008c00fff67b82 */ /* 0x000e640000000800 */
[----:B------:R2:W-:Y:S04]  /*1f520*/  STL.64 [R1+0x1050], R36 ;  /* 0x0010502401007387 */ /* 0x0005e80000100a00 */
[----:B------:R-:W3:Y:S01]  /*1f530*/  LDL.LU.64 R130, [R1+0x1328] ;  /* 0x0013280001827983 */ /* 0x000ee20000300a00 */
[----:B------:R-:W-:-:S03]  /*1f540*/  IMAD.WIDE R6, R52, 0x4, R186 ;  /* 0x0000000434067825 */ /* 0x000fc600078e02ba */
[----:B------:R-:W-:Y:S01]  /*1f550*/  LDGSTS.E [R247+0x40000], desc[UR60][R68.64], !P2 ;  /* 0x4000000044f77fae */ /* 0x000fe2000d12187c */
[----:B------:R-:W-:-:S03]  /*1f560*/  IMAD.WIDE R50, R52, 0x4, R50 ;  /* 0x0000000434327825 */ /* 0x000fc600078e0232 */
[----:B------:R4:W-:Y:S01]  /*1f570*/  STL.64 [R1+0x1058], R20 ;  /* 0x0010581401007387 */ /* 0x0009e20000100a00 */
[----:B--2---:R-:W-:-:S03]  /*1f580*/  IMAD.WIDE R66, R52, 0x4, R66 ;  /* 0x0000000434427825 */ /* 0x004fc600078e0242 */
[----:B------:R2:W-:Y:S01]  /*1f590*/  LDGSTS.E [R247+0x44000], desc[UR60][R36.64], !P2 ;  /* 0x4400000024f77fae */ /* 0x0005e2000d12187c */
[----:B------:R-:W-:Y:S01]  /*1f5a0*/  ISETP.GE.U32.AND P4, PT, R240, 0x7ffffef6, PT ;  /* 0x7ffffef6f000780c */ /* 0x000fe20003f86070 */
[----:B------:R-:W1:Y:S02]  /*1f5b0*/  LDC R242, c[0x0][0x230] ;  /* 0x00008c00fff27b82 */ /* 0x000e640000000800 */
[----:B------:R3:W-:Y:S04]  /*1f5c0*/  STL.64 [R1+0x1060], R6 ;  /* 0x0010600601007387 */ /* 0x0007e80000100a00 */
[----:B------:R4:W-:Y:S01]  /*1f5d0*/  LDGSTS.E [R247+0x48000], desc[UR60][R20.64], !P2 ;  /* 0x4800000014f77fae */ /* 0x0009e2000d12187c */
[----:B------:R-:W-:Y:S01]  /*1f5e0*/  ISETP.GE.U32.AND P5, PT, R239, 0x7ffffef5, PT ;  /* 0x7ffffef5ef00780c */ /* 0x000fe20003fa6070 */
[----:B------:R-:W-:Y:S01]  /*1f5f0*/  VIADD R159, R244, 0xffffff56 ;  /* 0xffffff56f49f7836 */ /* 0x000fe20000000000 */
[----:B------:R-:W-:Y:S01]  /*1f600*/  ISETP.GE.U32.AND P6, PT, R238, 0x7ffffed8, PT ;  /* 0x7ffffed8ee00780c */ /* 0x000fe20003fc6070 */
[C---:B--2---:R-:W-:Y:S01]  /*1f610*/  IMAD.WIDE R36, R52.reuse, 0x4, R98 ;  /* 0x0000000434247825 */ /* 0x044fe200078e0262 */
[----:B------:R-:W2:Y:S01]  /*1f620*/  LDL.LU.64 R218, [R1+0x1320] ;  /* 0x0013200001da7983 */ /* 0x000ea20000300a00 */
[----:B------:R-:W1:Y:S03]  /*1f630*/  LDC R238, c[0x0][0x230] ;  /* 0x00008c00ffee7b82 */ /* 0x000e660000000800 */
[----:B------:R3:W-:Y:S01]  /*1f640*/  LDGSTS.E [R247+0x4c000], desc[UR60][R6.64], !P2 ;  /* 0x4c00000006f77fae */ /* 0x0007e2000d12187c */
[----:B----4-:R-:W-:-:S03]  /*1f650*/  IMAD.WIDE R20, R52, 0x4, R170 ;  /* 0x0000000434147825 */ /* 0x010fc600078e02aa */
[----:B------:R-:W4:Y:S01]  /*1f660*/  LDL.LU.64 R202, [R1+0x1318] ;  /* 0x0013180001ca7983 */ /* 0x000f220000300a00 */
[----:B------:R-:W1:Y:S03]  /*1f670*/  LDC R240, c[0x0][0x230] ;  /* 0x00008c00fff07b82 */ /* 0x000e660000000800 */
[----:B------:R1:W-:Y:S01]  /*1f680*/  STL.64 [R1+0x1068], R50 ;  /* 0x0010683201007387 */ /* 0x0003e20000100a00 */
[----:B---3--:R-:W-:-:S03]  /*1f690*/  IMAD.WIDE R6, R52, 0x4, R82 ;  /* 0x0000000434067825 */ /* 0x008fc600078e0252 */
[----:B------:R-:W3:Y:S01]  /*1f6a0*/  LDL.LU.64 R186, [R1+0x1310] ;  /* 0x0013100001ba7983 */ /* 0x000ee20000300a00 */
[----:B------:R-:W3:Y:S03]  /*1f6b0*/  LDC R239, c[0x0][0x230] ;  /* 0x00008c00ffef7b82 */ /* 0x000ee60000000800 */
[----:B------:R1:W-:Y:S04]  /*1f6c0*/  STL.64 [R1+0x1070], R36 ;  /* 0x0010702401007387 */ /* 0x0003e80000100a00 */
[----:B------:R-:W3:Y:S01]  /*1f6d0*/  LDL.LU.64 R98, [R1+0x1308] ;  /* 0x0013080001627983 */ /* 0x000ee20000300a00 */
[----:B------:R-:W3:Y:S03]  /*1f6e0*/  LDC R244, c[0x0][0x230] ;  /* 0x00008c00fff47b82 */ /* 0x000ee60000000800 */
[----:B------:R1:W-:Y:S04]  /*1f6f0*/  STL.64 [R1+0x1078], R20 ;  /* 0x0010781401007387 */ /* 0x0003e80000100a00 */
[----:B------:R1:W-:Y:S04]  /*1f700*/  STL.64 [R1+0x1080], R6 ;  /* 0x0010800601007387 */ /* 0x0003e80000100a00 */
[----:B------:R-:W3:Y:S04]  /*1f710*/  LDL.LU.64 R170, [R1+0x1000] ;  /* 0x0010000001aa7983 */ /* 0x000ee80000300a00 */
[----:B------:R-:W-:Y:S04]  /*1f720*/  LDGSTS.E [R247+0x40004], desc[UR60][R50.64], !P3 ;  /* 0x4000400032f77fae */ /* 0x000fe8000d92187c */
[----:B------:R-:W3:Y:S04]  /*1f730*/  LDL.LU.64 R82, [R1+0xff8] ;  /* 0x000ff80001527983 */ /* 0x000ee80000300a00 */
[----:B------:R1:W-:Y:S04]  /*1f740*/  LDGSTS.E [R247+0x44004], desc[UR60][R36.64], !P3 ;  /* 0x4400400024f77fae */ /* 0x0003e8000d92187c */
[----:B-1----:R-:W3:Y:S04]  /*1f750*/  LDL.LU.64 R50, [R1+0xff0] ;  /* 0x000ff00001327983 */ /* 0x002ee80000300a00 */
[----:B------:R1:W-:Y:S01]  /*1f760*/  LDGSTS.E [R247+0x48004], desc[UR60][R20.64], !P3 ;  /* 0x4800400014f77fae */ /* 0x0003e2000d92187c */
[----:B------:R-:W-:-:S03]  /*1f770*/  IMAD.WIDE R36, R52, 0x4, R114 ;  /* 0x0000000434247825 */ /* 0x000fc600078e0272 */
[----:B------:R1:W-:Y:S02]  /*1f780*/  STL.64 [R1+0x1088], R66 ;  /* 0x0010884201007387 */ /* 0x0003e40000100a00 */
[C---:B-1----:R-:W-:Y:S02]  /*1f790*/  IMAD.WIDE R20, R52.reuse, 0x4, R146 ;  /* 0x0000000434147825 */ /* 0x042fe400078e0292 */
[----:B------:R4:W-:Y:S04]  /*1f7a0*/  STL.64 [R1+0x1090], R36 ;  /* 0x0010902401007387 */ /* 0x0009e80000100a00 */
[----:B------:R3:W-:Y:S04]  /*1f7b0*/  STL.64 [R1+0x1098], R20 ;  /* 0x0010981401007387 */ /* 0x0007e80000100a00 */
[----:B------:R-:W3:Y:S04]  /*1f7c0*/  LDL.LU.64 R114, [R1+0xfe8] ;  /* 0x000fe80001727983 */ /* 0x000ee80000300a00 */
[----:B------:R1:W-:Y:S04]  /*1f7d0*/  LDGSTS.E [R247+0x4c004], desc[UR60][R6.64], !P3 ;  /* 0x4c00400006f77fae */ /* 0x0003e8000d92187c */
[----:B------:R-:W-:Y:S04]  /*1f7e0*/  LDGSTS.E [R247+0x40008], desc[UR60][R66.64], !P4 ;  /* 0x4000800042f77fae */ /* 0x000fe8000e12187c */
[----:B------:R4:W-:Y:S01]  /*1f7f0*/  LDGSTS.E [R247+0x44008], desc[UR60][R36.64], !P4 ;  /* 0x4400800024f77fae */ /* 0x0009e2000e12187c */
[----:B-1----:R-:W-:-:S03]  /*1f800*/  IMAD.WIDE R6, R52, 0x4, R130 ;  /* 0x0000000434067825 */ /* 0x002fc600078e0282 */
[----:B------:R3:W-:Y:S04]  /*1f810*/  LDGSTS.E [R247+0x48008], desc[UR60][R20.64], !P4 ;  /* 0x4800800014f77fae */ /* 0x0007e8000e12187c */
[----:B------:R1:W-:Y:S04]  /*1f820*/  STL.64 [R1+0x10a0], R6 ;  /* 0x0010a00601007387 */ /* 0x0003e80000100a00 */
[----:B------:R-:W3:Y:S04]  /*1f830*/  LDL.LU.64 R66, [R1+0xfe0] ;  /* 0x000fe00001427983 */ /* 0x000ee80000300a00 */
[----:B------:R-:W3:Y:S04]  /*1f840*/  LDL.LU.64 R146, [R1+0xfd8] ;  /* 0x000fd80001927983 */ /* 0x000ee80000300a00 */
[----:B------:R1:W-:Y:S04]  /*1f850*/  LDGSTS.E [R247+0x4c008], desc[UR60][R6.64], !P4 ;  /* 0x4c00800006f77fae */ /* 0x0003e8000e12187c */
[----:B------:R-:W3:Y:S01]  /*1f860*/  LDL.LU.64 R130, [R1+0xfd0] ;  /* 0x000fd00001827983 */ /* 0x000ee20000300a00 */
[----:B--2---:R-:W-:-:S05]  /*1f870*/  IMAD.WIDE R68, R52, 0x4, R218 ;  /* 0x0000000434447825 */ /* 0x004fca00078e02da */
[----:B------:R2:W-:Y:S01]  /*1f880*/  STL.64 [R1+0x10a8], R68 ;  /* 0x0010a84401007387 */ /* 0x0005e20000100a00 */
[----:B----4-:R-:W-:-:S03]  /*1f890*/  IMAD.WIDE R36, R52, 0x4, R202 ;  /* 0x0000000434247825 */ /* 0x010fc600078e02ca */
[----:B------:R2:W-:Y:S04]  /*1f8a0*/  LDGSTS.E [R247+0x4000c], desc[UR60][R68.64], !P5 ;  /* 0x4000c00044f77fae */ /* 0x0005e8000e92187c */
[----:B------:R4:W-:Y:S01]  /*1f8b0*/  LDGSTS.E [R247+0x4400c], desc[UR60][R36.64], !P5 ;  /* 0x4400c00024f77fae */ /* 0x0009e2000e92187c */
[----:B---3--:R-:W-:-:S05]  /*1f8c0*/  IMAD.WIDE R20, R52, 0x4, R186 ;  /* 0x0000000434147825 */ /* 0x008fca00078e02ba */
[----:B------:R3:W-:Y:S01]  /*1f8d0*/  LDGSTS.E [R247+0x4800c], desc[UR60][R20.64], !P5 ;  /* 0x4800c00014f77fae */ /* 0x0007e2000e92187c */
[----:B-1----:R-:W-:-:S03]  /*1f8e0*/  IMAD.WIDE R6, R52, 0x4, R98 ;  /* 0x0000000434067825 */ /* 0x002fc600078e0262 */
[----:B------:R-:W3:Y:S04]  /*1f8f0*/  LDL.LU.64 R98, [R1+0xfc8] ;  /* 0x000fc80001627983 */ /* 0x000ee80000300a00 */
[----:B------:R4:W-:Y:S04]  /*1f900*/  STL.64 [R1+0x10b0], R36 ;  /* 0x0010b02401007387 */ /* 0x0009e80000100a00 */
[----:B------:R3:W-:Y:S01]  /*1f910*/  STL.64 [R1+0x10b8], R20 ;  /* 0x0010b81401007387 */ /* 0x0007e20000100a00 */
[----:B--2---:R-:W-:-:S03]  /*1f920*/  IMAD.WIDE R68, R52, 0x4, R170 ;  /* 0x0000000434447825 */ /* 0x004fc600078e02aa */
[----:B------:R1:W-:Y:S04]  /*1f930*/  STL.64 [R1+0x10c0], R6 ;  /* 0x0010c00601007387 */ /* 0x0003e80000100a00 */
[----:B------:R1:W-:Y:S01]  /*1f940*/  LDGSTS.E [R247+0x4c00c], desc[UR60][R6.64], !P5 ;  /* 0x4c00c00006f77fae */ /* 0x0003e2000e92187c */
[C---:B----4-:R-:W-:Y:S01]  /*1f950*/  IMAD.WIDE R36, R52.reuse, 0x4, R82 ;  /* 0x0000000434247825 */ /* 0x050fe200078e0252 */
[----:B------:R-:W-:Y:S02]  /*1f960*/  ISETP.GE.U32.AND P1, PT, R159, 0x7ffffed7, PT ;  /* 0x7ffffed79f00780c */ /* 0x000fe40003f26070 */
[----:B------:R-:W-:Y:S04]  /*1f970*/  LDGSTS.E [R247+0x50000], desc[UR60][R68.64], !P6 ;  /* 0x5000000044f77fae */ /* 0x000fe8000f12187c */
[----:B------:R2:W-:Y:S01]  /*1f980*/  LDGSTS.E [R247+0x54000], desc[UR60][R36.64], !P6 ;  /* 0x5400000024f77fae */ /* 0x0005e2000f12187c */
[----:B---3--:R-:W-:-:S03]  /*1f990*/  IMAD.WIDE R20, R52, 0x4, R50 ;  /* 0x0000000434147825 */ /* 0x008fc600078e0232 */
[----:B------:R-:W3:Y:S04]  /*1f9a0*/  LDL.LU.64 R50, [R1+0xfc0] ;  /* 0x000fc00001327983 */ /* 0x000ee80000300a00 */
[----:B------:R-:W-:Y:S04]  /*1f9b0*/  STL.64 [R1+0x13c8], R68 ;  /* 0x0013c84401007387 */ /* 0x000fe80000100a00 */
[----:B------:R-:W4:Y:S04]  /*1f9c0*/  LDL.LU.64 R234, [R1+0xfb8] ;  /* 0x000fb80001ea7983 */ /* 0x000f280000300a00 */
[----:B------:R2:W-:Y:S04]  /*1f9d0*/  STL.64 [R1+0x13d0], R36 ;  /* 0x0013d02401007387 */ /* 0x0005e80000100a00 */
[----:B------:R-:W4:Y:S04]  /*1f9e0*/  LDL.LU.64 R170, [R1+0xfb0] ;  /* 0x000fb00001aa7983 */ /* 0x000f280000300a00 */
[----:B------:R2:W-:Y:S04]  /*1f9f0*/  STL.64 [R1+0x13d8], R20 ;  /* 0x0013d81401007387 */ /* 0x0005e80000100a00 */
[----:B------:R-:W4:Y:S01]  /*1fa00*/  LDL.LU.64 R82, [R1+0xfa8] ;  /* 0x000fa80001527983 */ /* 0x000f220000300a00 */
[----:B-1----:R-:W-:-:S03]  /*1fa10*/  IMAD.WIDE R6, R52, 0x4, R114 ;  /* 0x0000000434067825 */ /* 0x002fc600078e0272 */
[----:B------:R1:W-:Y:S04]  /*1fa20*/  LDGSTS.E [R247+0x58000], desc[UR60][R20.64], !P6 ;  /* 0x5800000014f77fae */ /* 0x0003e8000f12187c */
[----:B------:R1:W-:Y:S04]  /*1fa30*/  STL.64 [R1+0x13e0], R6 ;  /* 0x0013e00601007387 */ /* 0x0003e80000100a00 */
[----:B------:R-:W4:Y:S01]  /*1fa40*/  LDL.LU.64 R114, [R1+0xfa0] ;  /* 0x000fa00001727983 */ /* 0x000f220000300a00 */
[----:B------:R-:W-:Y:S02]  /*1fa50*/  VIADD R159, R245, 0xffffff55 ;  /* 0xffffff55f59f7836 */ /* 0x000fe40000000000 */
[----:B------:R-:W4:Y:S01]  /*1fa60*/  LDC R245, c[0x0][0x230] ;  /* 0x00008c00fff57b82 */ /* 0x000f220000000800 */
[----:B------:R1:W-:Y:S01]  /*1fa70*/  LDGSTS.E [R247+0x5c000], desc[UR60][R6.64], !P6 ;  /* 0x5c00000006f77fae */ /* 0x0003e2000f12187c */
[----:B------:R-:W-:-:S04]  /*1fa80*/  IMAD.WIDE R66, R52, 0x4, R66 ;  /* 0x0000000434427825 */ /* 0x000fc800078e0242 */
[C---:B--2---:R-:W-:Y:S01]  /*1fa90*/  IMAD.WIDE R36, R52.reuse, 0x4, R146 ;  /* 0x0000000434247825 */ /* 0x044fe200078e0292 */
[----:B------:R2:W-:Y:S04]  /*1faa0*/  STL.64 [R1+0x13e8], R66 ;  /* 0x0013e84201007387 */ /* 0x0005e80000100a00 */
[----:B------:R-:W4:Y:S01]  /*1fab0*/  LDL.LU.64 R218, [R1+0xf98] ;  /* 0x000f980001da7983 */ /* 0x000f220000300a00 */
[----:B-1----:R-:W-:-:S03]  /*1fac0*/  IMAD.WIDE R20, R52, 0x4, R130 ;  /* 0x0000000434147825 */ /* 0x002fc600078e0282 */
[----:B------:R4:W-:Y:S01]  /*1fad0*/  STL.64 [R1+0x13f0], R36 ;  /* 0x0013f02401007387 */ /* 0x0009e20000100a00 */
[----:B------:R-:W-:-:S03]  /*1fae0*/  ISETP.GE.U32.AND P2, PT, R159, 0x7ffffed6, PT ;  /* 0x7ffffed69f00780c */ /* 0x000fc60003f46070 */
[----:B------:R-:W4:Y:S04]  /*1faf0*/  LDL.LU.64 R202, [R1+0xf90] ;  /* 0x000f900001ca7983 */ /* 0x000f280000300a00 */
[----:B------:R1:W-:Y:S04]  /*1fb00*/  STL.64 [R1+0x13f8], R20 ;  /* 0x0013f81401007387 */ /* 0x0003e80000100a00 */
[----:B------:R-:W4:Y:S04]  /*1fb10*/  LDL.LU.64 R186, [R1+0xf88] ;  /* 0x000f880001ba7983 */ /* 0x000f280000300a00 */
[----:B------:R-:W-:Y:S04]  /*1fb20*/  LDGSTS.E [R247+0x50004], desc[UR60][R66.64], !P1 ;  /* 0x5000400042f77fae */ /* 0x000fe8000c92187c */
[----:B------:R4:W-:Y:S04]  /*1fb30*/  LDGSTS.E [R247+0x54004], desc[UR60][R36.64], !P1 ;  /* 0x5400400024f77fae */ /* 0x0009e8000c92187c */
[----:B------:R1:W-:Y:S01]  /*1fb40*/  LDGSTS.E [R247+0x58004], desc[UR60][R20.64], !P1 ;  /* 0x5800400014f77fae */ /* 0x0003e2000c92187c */
[----:B------:R-:W-:-:S05]  /*1fb50*/  IMAD.WIDE R6, R52, 0x4, R98 ;  /* 0x0000000434067825 */ /* 0x000fca00078e0262 */
[----:B------:R1:W-:Y:S04]  /*1fb60*/  STL.64 [R1+0x1400], R6 ;  /* 0x0014000601007387 */ /* 0x0003e80000100a00 */
[----:B--2---:R-:W2:Y:S04]  /*1fb70*/  LDL.LU.64 R66, [R1+0xc80] ;  /* 0x000c800001427983 */ /* 0x004ea80000300a00 */
[----:B------:R-:W2:Y:S04]  /*1fb80*/  LDL.LU.64 R146, [R1+0xc78] ;  /* 0x000c780001927983 */ /* 0x000ea80000300a00 */
[----:B------:R-:W2:Y:S04]  /*1fb90*/  LDL.LU.64 R130, [R1+0xc70] ;  /* 0x000c700001827983 */ /* 0x000ea80000300a00 */
[----:B------:R-:W2:Y:S04]  /*1fba0*/  LDL.LU.64 R98, [R1+0xc68] ;  /* 0x000c680001627983 */ /* 0x000ea80000300a00 */
[----:B------:R1:W-:Y:S01]  /*1fbb0*/  LDGSTS.E [R247+0x5c004], desc[UR60][R6.64], !P1 ;  /* 0x5c00400006f77fae */ /* 0x0003e2000c92187c */
[----:B---3--:R-:W-:-:S04]  /*1fbc0*/  IMAD.WIDE R50, R52, 0x4, R50 ;  /* 0x0000000434327825 */ /* 0x008fc800078e0232 */
[C---:B----4-:R-:W-:Y:S01]  /*1fbd0*/  IMAD.WIDE R36, R52.reuse, 0x4, R234 ;  /* 0x0000000434247825 */ /* 0x050fe200078e02ea */
[----:B------:R3:W-:Y:S03]  /*1fbe0*/  STL.64 [R1+0x1470], R50 ;  /* 0x0014703201007387 */ /* 0x0007e60000100a00 */
[C---:B-1----:R-:W-:Y:S01]  /*1fbf0*/  IMAD.WIDE R20, R52.reuse, 0x4, R170 ;  /* 0x0000000434147825 */ /* 0x042fe200078e02aa */
[----:B------:R1:W-:Y:S03]  /*1fc00*/  STL.64 [R1+0x1478], R36 ;  /* 0x0014782401007387 */ /* 0x0003e60000100a00 */
[C---:B------:R-:W-:Y:S01]  /*1fc10*/  IMAD.WIDE R6, R52.reuse, 0x4, R82 ;  /* 0x0000000434067825 */ /* 0x040fe200078e0252 */
[----:B------:R4:W-:Y:S04]  /*1fc20*/  STL.64 [R1+0x1480], R20 ;  /* 0x0014801401007387 */ /* 0x0009e80000100a00 */
[----:B------:R-:W-:Y:S04]  /*1fc30*/  LDGSTS.E [R247+0x50008], desc[UR60][R50.64], !P2 ;  /* 0x5000800032f77fae */ /* 0x000fe8000d12187c */
[----:B------:R4:W-:Y:S01]  /*1fc40*/  STL.64 [R1+0x1488], R6 ;  /* 0x0014880601007387 */ /* 0x0009e20000100a00 */
[----:B------:R-:W-:-:S03]  /*1fc50*/  IMAD.WIDE R68, R52, 0x4, R114 ;  /* 0x0000000434447825 */ /* 0x000fc600078e0272 */
[----:B------:R1:W-:Y:S04]  /*1fc60*/  LDGSTS.E [R247+0x54008], desc[UR60][R36.64], !P2 ;  /* 0x5400800024f77fae */ /* 0x0003e8000d12187c */
[----:B---3--:R-:W3:Y:S04]  /*1fc70*/  LDL.LU.64 R50, [R1+0xc60] ;  /* 0x000c600001327983 */ /* 0x008ee80000300a00 */
[----:B------:R-:W3:Y:S04]  /*1fc80*/  LDL.LU.64 R170, [R1+0xc58] ;  /* 0x000c580001aa7983 */ /* 0x000ee80000300a00 */
[----:B------:R-:W3:Y:S04]  /*1fc90*/  LDL.LU.64 R82, [R1+0xc50] ;  /* 0x000c500001527983 */ /* 0x000ee80000300a00 */
[----:B------:R-:W3:Y:S01]  /*1fca0*/  LDL.LU.64 R114, [R1+0xc48] ;  /* 0x000c480001727983 */ /* 0x000ee20000300a00 */
[----:B------:R-:W-:-:S02]  /*1fcb0*/  VIADD R159, R241, 0xffffff54 ;  /* 0xffffff54f19f7836 */ /* 0x000fc40000000000 */
[----:B------:R-:W3:Y:S01]  /*1fcc0*/  LDC R241, c[0x0][0x230] ;  /* 0x00008c00fff17b82 */ /* 0x000ee20000000800 */
[----:B------:R4:W-:Y:S02]  /*1fcd0*/  LDGSTS.E [R247+0x58008], desc[UR60][R20.64], !P2 ;  /* 0x5800800014f77fae */ /* 0x0009e4000d12187c */
[----:B------:R-:W-:Y:S01]  /*1fce0*/  ISETP.GE.U32.AND P3, PT, R159, 0x7ffffed5, PT ;  /* 0x7ffffed59f00780c */ /* 0x000fe20003f66070 */
[----:B------:R-:W-:Y:S01]  /*1fcf0*/  VIADD R159, R238, 0xffffff37 ;  /* 0xffffff37ee9f7836 */ /* 0x000fe20000000000 */
[----:B------:R4:W-:Y:S01]  /*1fd00*/  LDGSTS.E [R247+0x5c008], desc[UR60][R6.64], !P2 ;  /* 0x5c00800006f77fae */ /* 0x0009e2000d12187c */
[C---:B-1----:R-:W-:Y:S02]  /*1fd10*/  IMAD.WIDE R36, R52.reuse, 0x4, R218 ;  /* 0x0000000434247825 */ /* 0x042fe400078e02da */
[----:B------:R-:W1:Y:S01]  /*1fd20*/  LDC R238, c[0x0][0x230] ;  /* 0x00008c00ffee7b82 */ /* 0x000e620000000800 */
[----:B------:R-:W-:Y:S01]  /*1fd30*/  ISETP.GE.U32.AND P4, PT, R159, 0x7ffffeb8, PT ;  /* 0x7ffffeb89f00780c */ /* 0x000fe20003f86070 */
[----:B------:R-:W-:Y:S01]  /*1fd40*/  STL.64 [R1+0x1490], R68 ;  /* 0x0014904401007387 */ /* 0x000fe20000100a00 */
[----:B----4-:R-:W-:-:S03]  /*1fd50*/  IMAD.WIDE R20, R52, 0x4, R202 ;  /* 0x0000000434147825 */ /* 0x010fc600078e02ca */
[----:B------:R4:W-:Y:S01]  /*1fd60*/  STL.64 [R1+0x1498], R36 ;  /* 0x0014982401007387 */ /* 0x0009e20000100a00 */
[----:B------:R-:W-:-:S03]  /*1fd70*/  IMAD.WIDE R6, R52, 0x4, R186 ;  /* 0x0000000434067825 */ /* 0x000fc600078e02ba */
[----:B------:R-:W-:Y:S01]  /*1fd80*/  LDGSTS.E [R247+0x5000c], desc[UR60][R68.64], !P3 ;  /* 0x5000c00044f77fae */ /* 0x000fe2000d92187c */
[----:B------:R-:W-:-:S03]  /*1fd90*/  VIADD R159, R242, 0xffffff36 ;  /* 0xffffff36f29f7836 */ /* 0x000fc60000000000 */
[----:B------:R4:W-:Y:S01]  /*1fda0*/  LDGSTS.E [R247+0x5400c], desc[UR60][R36.64], !P3 ;  /* 0x5400c00024f77fae */ /* 0x0009e2000d92187c */
[----:B------:R-:W1:Y:S03]  /*1fdb0*/  LDC R242, c[0x0][0x230] ;  /* 0x00008c00fff27b82 */ /* 0x000e660000000800 */
[----:B------:R4:W-:Y:S04]  /*1fdc0*/  STL.64 [R1+0x14a0], R20 ;  /* 0x0014a01401007387 */ /* 0x0009e80000100a00 */
[----:B------:R4:W-:Y:S01]  /*1fdd0*/  LDGSTS.E [R247+0x5800c], desc[UR60][R20.64], !P3 ;  /* 0x5800c00014f77fae */ /* 0x0009e2000d92187c */
[----:B------:R-:W-:-:S03]  /*1fde0*/  ISETP.GE.U32.AND P5, PT, R159, 0x7ffffeb7, PT ;  /* 0x7ffffeb79f00780c */ /* 0x000fc60003fa6070 */
[----:B------:R4:W-:Y:S04]  /*1fdf0*/  STL.64 [R1+0x14a8], R6 ;  /* 0x0014a80601007387 */ /* 0x0009e80000100a00 */
[----:B------:R4:W-:Y:S01]  /*1fe00*/  LDGSTS.E [R247+0x5c00c], desc[UR60][R6.64], !P3 ;  /* 0x5c00c00006f77fae */ /* 0x0009e2000d92187c */
[----:B--2---:R-:W-:-:S04]  /*1fe10*/  IMAD.WIDE R66, R52, 0x4, R66 ;  /* 0x0000000434427825 */ /* 0x004fc800078e0242 */
[C---:B----4-:R-:W-:Y:S01]  /*1fe20*/  IMAD.WIDE R36, R52.reuse, 0x4, R146 ;  /* 0x0000000434247825 */ /* 0x050fe200078e0292 */
[----:B------:R2:W-:Y:S03]  /*1fe30*/  STL.64 [R1+0x1db8], R66 ;  /* 0x001db84201007387 */ /* 0x0005e60000100a00 */
[C---:B------:R-:W-:Y:S01]  /*1fe40*/  IMAD.WIDE R20, R52.reuse, 0x4, R130 ;  /* 0x0000000434147825 */ /* 0x040fe200078e0282 */
[----:B------:R-:W4:Y:S03]  /*1fe50*/  LDL.LU.64 R146, [R1+0xc40] ;  /* 0x000c400001927983 */ /* 0x000f260000300a00 */
[C---:B------:R-:W-:Y:S01]  /*1fe60*/  IMAD.WIDE R6, R52.reuse, 0x4, R98 ;  /* 0x0000000434067825 */ /* 0x040fe200078e0262 */
[----:B------:R1:W-:Y:S04]  /*1fe70*/  STL.64 [R1+0x1dc0], R36 ;  /* 0x001dc02401007387 */ /* 0x0003e80000100a00 */
[----:B------:R1:W-:Y:S04]  /*1fe80*/  STL.64 [R1+0x1dc8], R20 ;  /* 0x001dc81401007387 */ /* 0x0003e80000100a00 */
[----:B------:R1:W-:Y:S04]  /*1fe90*/  STL.64 [R1+0x1dd0], R6 ;  /* 0x001dd00601007387 */ /* 0x0003e80000100a00 */
[----:B------:R-:W4:Y:S04]  /*1fea0*/  LDL.LU.64 R130, [R1+0xc20] ;  /* 0x000c200001827983 */ /* 0x000f280000300a00 */
[----:B------:R-:W-:Y:S04]  /*1feb0*/  LDGSTS.E [R247+0x60000], desc[UR60][R66.64], !P4 ;  /* 0x6000000042f77fae */ /* 0x000fe8000e12187c */
[----:B------:R1:W-:Y:S04]  /*1fec0*/  LDGSTS.E [R247+0x64000], desc[UR60][R36.64], !P4 ;  /* 0x6400000024f77fae */ /* 0x0003e8000e12187c */
[----:B------:R1:W-:Y:S04]  /*1fed0*/  LDGSTS.E [R247+0x68000], desc[UR60][R20.64], !P4 ;  /* 0x6800000014f77fae */ /* 0x0003e8000e12187c */
[----:B------:R-:W4:Y:S04]  /*1fee0*/  LDL.LU.64 R98, [R1+0x900] ;  /* 0x0009000001627983 */ /* 0x000f280000300a00 */
[----:B------:R1:W-:Y:S04]  /*1fef0*/  LDGSTS.E [R247+0x6c000], desc[UR60][R6.64], !P4 ;  /* 0x6c00000006f77fae */ /* 0x0003e8000e12187c */
[----:B--2---:R-:W2:Y:S01]  /*1ff00*/  LDL.LU.64 R66, [R1+0x8e0] ;  /* 0x0008e00001427983 */ /* 0x004ea20000300a00 */
[----:B---3--:R-:W-:-:S04]  /*1ff10*/  IMAD.WIDE R50, R52, 0x4, R50 ;  /* 0x0000000434327825 */ /* 0x008fc800078e0232 */
[C---:B-1----:R-:W-:Y:S01]  /*1ff20*/  IMAD.WIDE R36, R52.reuse, 0x4, R170 ;  /* 0x0000000434247825 */ /* 0x042fe200078e02aa */
[----:B------:R1:W-:Y:S03]  /*1ff30*/  LDGSTS.E [R247+0x60004], desc[UR60][R50.64], !P5 ;  /* 0x6000400032f77fae */ /* 0x0003e6000e92187c */
[C---:B------:R-:W-:Y:S01]  /*1ff40*/  IMAD.WIDE R20, R52.reuse, 0x4, R82 ;  /* 0x0000000434147825 */ /* 0x040fe200078e0252 */
[----:B------:R3:W-:Y:S03]  /*1ff50*/  LDGSTS.E [R247+0x64004], desc[UR60][R36.64], !P5 ;  /* 0x6400400024f77fae */ /* 0x0007e6000e92187c */
[C---:B------:R-:W-:Y:S01]  /*1ff60*/  IMAD.WIDE R6, R52.reuse, 0x4, R114 ;  /* 0x0000000434067825 */ /* 0x040fe200078e0272 */
[----:B------:R-:W3:Y:S04]  /*1ff70*/  LDL.LU.64 R82, [R1+0x8c0] ;  /* 0x0008c00001527983 */ /* 0x000ee80000300a00 */
[----:B------:R1:W-:Y:S04]  /*1ff80*/  STL.64 [R1+0x1dd8], R50 ;  /* 0x001dd83201007387 */ /* 0x0003e80000100a00 */
[----:B------:R2:W-:Y:S04]  /*1ff90*/  STL.64 [R1+0x1de0], R36 ;  /* 0x001de02401007387 */ /* 0x0005e80000100a00 */
[----:B------:R3:W-:Y:S04]  /*1ffa0*/  STL.64 [R1+0x1de8], R20 ;  /* 0x001de81401007387 */ /* 0x0007e80000100a00 */
[----:B-1----:R-:W3:Y:S04]  /*1ffb0*/  LDL.LU.64 R50, [R1+0x8a0] ;  /* 0x0008a00001327983 */ /* 0x002ee80000300a00 */
[----:B------:R1:W-:Y:S04]  /*1ffc0*/  STL.64 [R1+0x1df0], R6 ;  /* 0x001df00601007387 */ /* 0x0003e80000100a00 */
[----:B------:R-:W3:Y:S04]  /*1ffd0*/  LDL.LU.64 R202, [R1+0xc38] ;  /* 0x000c380001ca7983 */ /* 0x000ee80000300a00 */
[----:B------:R-:W3:Y:S04]  /*1ffe0*/  LDL.LU.64 R218, [R1+0xc30] ;  /* 0x000c300001da7983 */ /* 0x000ee80000300a00 */
[----:B------:R-:W3:Y:S04]  /*1fff0*/  LDL.LU.64 R186, [R1+0xc28] ;  /* 0x000c280001ba7983 */ /* 0x000ee80000300a00 */
[----:B------:R-:W3:Y:S04]  /*20000*/  LDL.LU.64 R170, [R1+0xc18] ;  /* 0x000c180001aa7983 */ /* 0x000ee80000300a00 */
[----:B------:R-:W3:Y:S04]  /*20010*/  LDL.LU.64 R132, [R1+0xc10] ;  /* 0x000c100001847983 */ /* 0x000ee80000300a00 */
[----:B------:R-:W3:Y:S04]  /*20020*/  LDL.LU.64 R116, [R1+0xc08] ;  /* 0x000c080001747983 */ /* 0x000ee80000300a00 */
[----:B------:R1:W-:Y:S04]  /*20030*/  LDGSTS.E [R247+0x68004], desc[UR60][R20.64], !P5 ;  /* 0x6800400014f77fae */ /* 0x0003e8000e92187c */
[----:B------:R1:W-:Y:S01]  /*20040*/  LDGSTS.E [R247+0x6c004], desc[UR60][R6.64], !P5 ;  /* 0x6c00400006f77fae */ /* 0x0003e2000e92187c */
[----:B----4-:R-:W-:-:S03]  /*20050*/  IMAD.WIDE R204, R52, 0x4, R146 ;  /* 0x0000000434cc7825 */ /* 0x010fc600078e0292 */
[----:B------:R-:W4:Y:S04]  /*20060*/  LDL.LU.64 R146, [R1+0x8f8] ;  /* 0x0008f80001927983 */ /* 0x000f280000300a00 */
[----:B------:R-:W4:Y:S01]  /*20070*/  LDL.LU.64 R100, [R1+0x8f0] ;  /* 0x0008f00001647983 */ /* 0x000f220000300a00 */
[----:B------:R-:W-:-:S03]  /*20080*/  IMAD.WIDE R172, R52, 0x4, R130 ;  /* 0x0000000434ac7825 */ /* 0x000fc600078e0282 */
[----:B------:R-:W4:Y:S04]  /*20090*/  LDL.LU.64 R130, [R1+0x8e8] ;  /* 0x0008e80001827983 */ /* 0x000f280000300a00 */
[----:B------:R-:W4:Y:S04]  /*200a0*/  LDL.LU.64 R84, [R1+0x8d8] ;  /* 0x0008d80001547983 */ /* 0x000f280000300a00 */
[----:B------:R-:W-:Y:S04]  /*200b0*/  STL.64 [R1+0x1df8], R204 ;  /* 0x001df8cc01007387 */ /* 0x000fe80000100a00 */
[----:B------:R-:W4:Y:S01]  /*200c0*/  LDL.LU.64 R114, [R1+0x8d0] ;  /* 0x0008d00001727983 */ /* 0x000f220000300a00 */
[----:B------:R-:W-:-:S03]  /*200d0*/  IMAD.WIDE R148, R52, 0x4, R98 ;  /* 0x0000000434947825 */ /* 0x000fc600078e0262 */
[----:B------:R-:W4:Y:S04]  /*200e0*/  LDL.LU.64 R68, [R1+0x8c8] ;  /* 0x0008c80001447983 */ /* 0x000f280000300a00 */
[----:B------:R-:W-:Y:S01]  /*200f0*/  STL.64 [R1+0x1e18], R172 ;  /* 0x001e18ac01007387 */ /* 0x000fe20000100a00 */
[----:B--2---:R-:W-:-:S03]  /*20100*/  IMAD.WIDE R66, R52, 0x4, R66 ;  /* 0x0000000434427825 */ /* 0x004fc600078e0242 */
[----:B------:R-:W2:Y:S01]  /*20110*/  LDL.LU.64 R36, [R1+0x8b8] ;  /* 0x0008b80001247983 */ /* 0x000ea20000300a00 */
[----:B---3--:R-:W-:-:S03]  /*20120*/  IMAD.WIDE R98, R52, 0x4, R82 ;  /* 0x0000000434627825 */ /* 0x008fc600078e0252 */
[----:B------:R-:W3:Y:S04]  /*20130*/  LDL.LU.64 R82, [R1+0x8b0] ;  /* 0x0008b00001527983 */ /* 0x000ee80000300a00 */
[----:B------:R-:W-:Y:S04]  /*20140*/  STL.64 [R1+0x21b8], R148 ;  /* 0x0021b89401007387 */ /* 0x000fe80000100a00 */
[----:B------:R-:W3:Y:S04]  /*20150*/  LDL.LU.64 R20, [R1+0x8a8] ;  /* 0x0008a80001147983 */ /* 0x000ee80000300a00 */
[----:B-1----:R-:W3:Y:S04]  /*20160*/  LDL.LU.64 R6, [R1+0x898] ;  /* 0x0008980001067983 */ /* 0x002ee80000300a00 */
[----:B------:R-:W-:Y:S04]  /*20170*/  STL.64 [R1+0x21d8], R66 ;  /* 0x0021d84201007387 */ /* 0x000fe80000100a00 */
[----:B------:R-:W3:Y:S01]  /*20180*/  LDL.LU.64 R234, [R1+0x890] ;  /* 0x0008900001ea7983 */ /* 0x000ee20000300a00 */
[----:B------:R-:W-:-:S03]  /*20190*/  IMAD.WIDE R188, R52, 0x4, R218 ;  /* 0x0000000434bc7825 */ /* 0x000fc600078e02da */
[----:B------:R-:W3:Y:S01]  /*201a0*/  LDL.LU.64 R218, [R1+0x888] ;  /* 0x0008880001da7983 */ /* 0x000ee20000300a00 */
[----:B------:R-:W-:Y:S01]  /*201b0*/  IADD3 R159, R240, -0xcb, RZ ;  /* 0xffffff35f09f7810 */ /* 0x000fe20007ffe0ff */
[C---:B------:R-:W-:Y:S01]  /*201c0*/  IMAD.WIDE R202, R52.reuse, 0x4, R202 ;  /* 0x0000000434ca7825 */ /* 0x040fe200078e02ca */
[----:B------:R-:W1:Y:S02]  /*201d0*/  LDC R240, c[0x0][0x230] ;  /* 0x00008c00fff07b82 */ /* 0x000e640000000800 */
[----:B------:R-:W-:Y:S01]  /*201e0*/  ISETP.GE.U32.AND P6, PT, R159, 0x7ffffeb6, PT ;  /* 0x7ffffeb69f00780c */ /* 0x000fe20003fc6070 */
[----:B------:R-:W-:Y:S02]  /*201f0*/  VIADD R159, R239, 0xffffff34 ;  /* 0xffffff34ef9f7836 */ /* 0x000fe40000000000 */
[----:B------:R-:W-:-:S03]  /*20200*/  IMAD.WIDE R50, R52, 0x4, R50 ;  /* 0x0000000434327825 */ /* 0x000fc600078e0232 */
[----:B------:R-:W-:Y:S01]  /*20210*/  ISETP.GE.U32.AND P1, PT, R159, 0x7ffffeb5, PT ;  /* 0x7ffffeb59f00780c */ /* 0x000fe20003f26070 */
[----:B------:R-:W-:Y:S01]  /*20220*/  VIADD R159, R238, 0xffffff17 ;  /* 0xffffff17ee9f7836 */ /* 0x000fe20000000000 */
[----:B------:R-:W-:Y:S01]  /*20230*/  STL.64 [R1+0x21f8], R98 ;  /* 0x0021f86201007387 */ /* 0x000fe20000100a00 */
[C---:B------:R-:W-:Y:S01]  /*20240*/  IMAD.WIDE R186, R52.reuse, 0x4, R186 ;  /* 0x0000000434ba7825 */ /* 0x040fe200078e02ba */
[----:B------:R-:W1:Y:S02]  /*20250*/  LDC R238, c[0x0][0x230] ;  /* 0x00008c00ffee7b82 */ /* 0x000e640000000800 */
[----:B------:R-:W-:Y:S01]  /*20260*/  STL.64 [R1+0x1e00], R202 ;  /* 0x001e00ca01007387 */ /* 0x000fe20000100a00 */
[C---:B------:R-:W-:Y:S01]  /*20270*/  IMAD.WIDE R170, R52.reuse, 0x4, R170 ;  /* 0x0000000434aa7825 */ /* 0x040fe200078e02aa */
[----:B------:R-:W-:Y:S02]  /*20280*/  ISETP.GE.U32.AND P2, PT, R159, 0x7ffffe98, PT ;  /* 0x7ffffe989f00780c */ /* 0x000fe40003f46070 */
[----:B------:R-:W-:Y:S01]  /*20290*/  STL.64 [R1+0x2218], R50 ;  /* 0x0022183201007387 */ /* 0x000fe20000100a00 */
[C---:B------:R-:W-:Y:S01]  /*202a0*/  IMAD.WIDE R154, R52.reuse, 0x4, R132 ;  /* 0x00000004349a7825 */ /* 0x040fe200078e0284 */
[----:B------:R-:W1:Y:S02]  /*202b0*/  LDC R239, c[0x0][0x230] ;  /* 0x00008c00ffef7b82 */ /* 0x000e640000000800 */
[----:B------:R-:W-:Y:S01]  /*202c0*/  STL.64 [R1+0x1e08], R188 ;  /* 0x001e08bc01007387 */ /* 0x000fe20000100a00 */
[----:B------:R-:W-:-:S03]  /*202d0*/  IMAD.WIDE R152, R52, 0x4, R116 ;  /* 0x0000000434987825 */ /* 0x000fc600078e0274 */
[----:B------:R-:W-:Y:S01]  /*202e0*/  STL.64 [R1+0x1e10], R186 ;  /* 0x001e10ba01007387 */ /* 0x000fe20000100a00 */
[----:B------:R-:W-:Y:S02]  /*202f0*/  VIADD R159, R241, 0xffffff16 ;  /* 0xffffff16f19f7836 */ /* 0x000fe40000000000 */
[----:B------:R-:W1:Y:S01]  /*20300*/  LDC R241, c[0x0][0x230] ;  /* 0x00008c00fff17b82 */ /* 0x000e620000000800 */
[----:B------:R-:W-:Y:S02]  /*20310*/  STL.64 [R1+0x1e20], R170 ;  /* 0x001e20aa01007387 */ /* 0x000fe40000100a00 */
[----:B------:R-:W-:Y:S02]  /*20320*/  ISETP.GE.U32.AND P3, PT, R159, 0x7ffffe97, PT ;  /* 0x7ffffe979f00780c */ /* 0x000fe40003f66070 */
[----:B------:R-:W-:Y:S04]  /*20330*/  STL.64 [R1+0x1e28], R154 ;  /* 0x001e289a01007387 */ /* 0x000fe80000100a00 */
        /* <DEDUP_REMOVED lines=10> */
[----:B----4-:R-:W-:-:S04]  /*203e0*/  IMAD.WIDE R146, R52, 0x4, R146 ;  /* 0x0000000434927825 */ /* 0x010fc800078e0292 */
        /* <DEDUP_REMOVED lines=17> */
[----:B---3--:R-:W-:-:S03]  /*20500*/  IMAD.WIDE R82, R52, 0x4, R82 ;  /* 0x0000000434527825 */ /* 0x008fc600078e0252 */
[----:B------:R-:W-:Y:S01]  /*20510*/  LDGSTS.E [R247+0x74004], desc[UR60][R116.64], !P3 ;  /* 0x7400400074f77fae */ /* 0x000fe2000d92187c */
[----:B------:R-:W-:-:S03]  /*20520*/  IMAD.WIDE R68, R52, 0x4, R20 ;  /* 0x0000000434447825 */ /* 0x000fc600078e0214 */
[----:B------:R2:W-:Y:S01]  /*20530*/  STL.64 [R1+0x2208], R82 ;  /* 0x0022085201007387 */ /* 0x0005e20000100a00 */
[----:B------:R-:W-:-:S03]  /*20540*/  IMAD.WIDE R36, R52, 0x4, R6 ;  /* 0x0000000434247825 */ /* 0x000fc600078e0206 */
[----:B------:R3:W-:Y:S01]  /*20550*/  STL.64 [R1+0x2210], R68 ;  /* 0x0022104401007387 */ /* 0x0007e20000100a00 */
[----:B------:R-:W-:-:S03]  /*20560*/  VIADD R159, R242, 0xffffff15 ;  /* 0xffffff15f29f7836 */ /* 0x000fc60000000000 */
[----:B------:R-:W-:Y:S01]  /*20570*/  LDGSTS.E [R247+0x78004], desc[UR60][R114.64], !P3 ;  /* 0x7800400072f77fae */ /* 0x000fe2000d92187c */
[----:B-1----:R-:W-:Y:S01]  /*20580*/  IADD3 R238, R238, -0x8d, RZ ;  /* 0xffffff73eeee7810 */ /* 0x002fe20007ffe0ff */
[----:B------:R-:W1:Y:S01]  /*20590*/  LDC R242, c[0x0][0x230] ;  /* 0x00008c00fff27b82 */ /* 0x000e620000000800 */
[C---:B------:R-:W-:Y:S01]  /*205a0*/  IMAD.WIDE R20, R52.reuse, 0x4, R234 ;  /* 0x0000000434147825 */ /* 0x040fe200078e02ea */
[----:B------:R3:W-:Y:S03]  /*205b0*/  STL.64 [R1+0x2220], R36 ;  /* 0x0022202401007387 */ /* 0x0007e60000100a00 */
[----:B------:R-:W-:Y:S01]  /*205c0*/  IMAD.WIDE R6, R52, 0x4, R218 ;  /* 0x0000000434067825 */ /* 0x000fe200078e02da */
[----:B------:R3:W-:Y:S04]  /*205d0*/  STL.64 [R1+0x2228], R20 ;  /* 0x0022281401007387 */ /* 0x0007e80000100a00 */
[----:B------:R3:W-:Y:S04]  /*205e0*/  STL.64 [R1+0x2230], R6 ;  /* 0x0022300601007387 */ /* 0x0007e80000100a00 */
[----:B----4-:R-:W3:Y:S04]  /*205f0*/  LDL.LU.64 R130, [R1+0x1300] ;  /* 0x0013000001827983 */ /* 0x010ee80000300a00 */
[----:B------:R-:W4:Y:S01]  /*20600*/  LDL.LU.64 R66, [R1+0x12f8] ;  /* 0x0012f80001427983 */ /* 0x000f220000300a00 */
[----:B------:R-:W-:Y:S01]  /*20610*/  ISETP.GE.U32.AND P4, PT, R159, 0x7ffffe96, PT ;  /* 0x7ffffe969f00780c */ /* 0x000fe20003f86070 */
[----:B------:R-:W-:-:S02]  /*20620*/  VIADD R159, R240, 0xffffff14 ;  /* 0xffffff14f09f7836 */ /* 0x000fc40000000000 */
[----:B------:R-:W-:Y:S01]  /*20630*/  LDGSTS.E [R247+0x7c004], desc[UR60][R100.64], !P3 ;  /* 0x7c00400064f77fae */ /* 0x000fe2000d92187c */
[----:B------:R-:W-:Y:S01]  /*20640*/  ISETP.GE.U32.AND P2, PT, R238, 0x7ffffef4, PT ;  /* 0x7ffffef4ee00780c */ /* 0x000fe20003f46070 */
[----:B------:R-:W1:Y:S01]  /*20650*/  LDC R240, c[0x0][0x230] ;  /* 0x00008c00fff07b82 */ /* 0x000e620000000800 */
[----:B------:R-:W-:Y:S01]  /*20660*/  ISETP.GE.U32.AND P5, PT, R159, 0x7ffffe95, PT ;  /* 0x7ffffe959f00780c */ /* 0x000fe20003fa6070 */
[----:B------:R-:W4:Y:S04]  /*20670*/  LDL.LU.64 R202, [R1+0x12f0] ;  /* 0x0012f00001ca7983 */ /* 0x000f280000300a00 */
[----:B------:R-:W4:Y:S04]  /*20680*/  LDL.LU.64 R186, [R1+0x12e8] ;  /* 0x0012e80001ba7983 */ /* 0x000f280000300a00 */
        /* <DEDUP_REMOVED lines=8> */
[----:B------:R-:W4:Y:S04]  /*20710*/  LDL.LU.64 R50, [R1+0x12e0] ;  /* 0x0012e00001327983 */ /* 0x000f280000300a00 */
[----:B------:R-:W4:Y:S04]  /*20720*/  LDL.LU.64 R98, [R1+0x12d8] ;  /* 0x0012d80001627983 */ /* 0x000f280000300a00 */
[----:B------:R-:W4:Y:S04]  /*20730*/  LDL.LU.64 R170, [R1+0x12d0] ;  /* 0x0012d00001aa7983 */ /* 0x000f280000300a00 */
[----:B--2---:R-:W2:Y:S04]  /*20740*/  LDL.LU.64 R82, [R1+0x12c8] ;  /* 0x0012c80001527983 */ /* 0x004ea80000300a00 */
[----:B------:R1:W-:Y:S01]  /*20750*/  LDGSTS.E [R247+0x7c00c], desc[UR60][R6.64], !P5 ;  /* 0x7c00c00006f77fae */ /* 0x0003e2000e92187c */
[----:B---3--:R-:W-:-:S04]  /*20760*/  IMAD.WIDE R68, R52, 0x4, R130 ;  /* 0x0000000434447825 */ /* 0x008fc800078e0282 */
[C---:B----4-:R-:W-:Y:S01]  /*20770*/  IMAD.WIDE R36, R52.reuse, 0x4, R66 ;  /* 0x0000000434247825 */ /* 0x050fe200078e0242 */
        /* <DEDUP_REMOVED lines=33> */
[----:B------:R-:W-:-:S02]  /*20990*/  VIADD R240, R240, 0xffffff71 ;  /* 0xffffff71f0f07836 */ /* 0x000fc40000000000 */
[----:B------:R-:W-:Y:S01]  /*209a0*/  VIADD R239, R242, 0xffffff70 ;  /* 0xffffff70f2ef7836 */ /* 0x000fe20000000000 */
[----:B------:R1:W-:Y:S01]  /*209b0*/  LDGSTS.E [R248+0x4c004], desc[UR60][R6.64], !P3 ;  /* 0x4c00400006f87fae */ /* 0x0003e2000d92187c */
[----:B------:R-:W-:Y:S02]  /*209c0*/  VIADD R238, R243, 0xffffff53 ;  /* 0xffffff53f3ee7836 */ /* 0x000fe40000000000 */
        /* <DEDUP_REMOVED lines=10> */
[----:B------:R-:W-:-:S04]  /*20a70*/  IMAD.WIDE R6, R52, 0x4, R130 ;  /* 0x0000000434067825 */ /* 0x000fc800078e0282 */
[----:B------:R-:W-:Y:S01]  /*20a80*/  IMAD.WIDE R68, R52, 0x4, R218 ;  /* 0x0000000434447825 */ /* 0x000fe200078e02da */
[----:B------:R-:W-:Y:S01]  /*20a90*/  LDGSTS.E [R248+0x40008], desc[UR60][R66.64], !P4 ;  /* 0x4000800042f87fae */ /* 0x000fe2000e12187c */
[----:B------:R-:W-:Y:S01]  /*20aa0*/  ISETP.GE.U32.AND P6, PT, R238, 0x7ffffed4, PT ;  /* 0x7ffffed4ee00780c */ /* 0x000fe20003fc6070 */
[----:B------:R-:W4:Y:S02]  /*20ab0*/  LDC R240, c[0x0][0x230] ;  /* 0x00008c00fff07b82 */ /* 0x000f240000000800 */
[----:B------:R1:W-:Y:S04]  /*20ac0*/  STL.64 [R1+0x1020], R6 ;  /* 0x0010200601007387 */ /* 0x0003e80000100a00 */
[----:B------:R1:W-:Y:S01]  /*20ad0*/  LDGSTS.E [R248+0x44008], desc[UR60][R36.64], !P4 ;  /* 0x4400800024f87fae */ /* 0x0003e2000e12187c */
[----:B------:R-:W-:Y:S01]  /*20ae0*/  VIADD R159, R244, 0xffffff52 ;  /* 0xffffff52f49f7836 */ /* 0x000fe20000000000 */
[----:B------:R-:W4:Y:S02]  /*20af0*/  LDC R238, c[0x0][0x230] ;  /* 0x00008c00ffee7b82 */ /* 0x000f240000000800 */
[----:B---3--:R-:W3:Y:S04]  /*20b00*/  LDL.LU.64 R66, [R1+0xf60] ;  /* 0x000f600001427983 */ /* 0x008ee80000300a00 */
[----:B------:R-:W3:Y:S02]  /*20b10*/  LDL.LU.64 R146, [R1+0xf58] ;  /* 0x000f580001927983 */ /* 0x000ee40000300a00 */
[----:B------:R-:W3:Y:S02]  /*20b20*/  LDC R239, c[0x0][0x230] ;  /* 0x00008c00ffef7b82 */ /* 0x000ee40000000800 */
[----:B------:R1:W-:Y:S02]  /*20b30*/  LDGSTS.E [R248+0x48008], desc[UR60][R20.64], !P4 ;  /* 0x4800800014f87fae */ /* 0x0003e4000e12187c */
[----:B-1----:R-:W-:-:S02]  /*20b40*/  IMAD.WIDE R36, R52, 0x4, R202 ;  /* 0x0000000434247825 */ /* 0x002fc400078e02ca */
[----:B------:R1:W-:Y:S02]  /*20b50*/  LDGSTS.E [R248+0x4c008], desc[UR60][R6.64], !P4 ;  /* 0x4c00800006f87fae */ /* 0x0003e4000e12187c */
[----:B------:R-:W3:Y:S02]  /*20b60*/  LDC R243, c[0x0][0x230] ;  /* 0x00008c00fff37b82 */ /* 0x000ee40000000800 */
[----:B------:R-:W3:Y:S01]  /*20b70*/  LDL.LU.64 R130, [R1+0xf50] ;  /* 0x000f500001827983 */ /* 0x000ee20000300a00 */
[----:B------:R-:W-:-:S03]  /*20b80*/  IMAD.WIDE R20, R52, 0x4, R186 ;  /* 0x0000000434147825 */ /* 0x000fc600078e02ba */
[----:B------:R2:W-:Y:S02]  /*20b90*/  STL.64 [R1+0x1028], R68 ;  /* 0x0010284401007387 */ /* 0x0005e40000100a00 */
[----:B------:R-:W3:Y:S01]  /*20ba0*/  LDC R244, c[0x0][0x230] ;  /* 0x00008c00fff47b82 */ /* 0x000ee20000000800 */
[C---:B-1----:R-:W-:Y:S01]  /*20bb0*/  IMAD.WIDE R6, R52.reuse, 0x4, R98 ;  /* 0x0000000434067825 */ /* 0x042fe200078e0262 */
[----:B------:R2:W-:Y:S04]  /*20bc0*/  LDGSTS.E [R248+0x4000c], desc[UR60][R68.64], !P5 ;  /* 0x4000c00044f87fae */ /* 0x0005e8000e92187c */
[----:B------:R-:W3:Y:S04]  /*20bd0*/  LDL.LU.64 R98, [R1+0xf48] ;  /* 0x000f480001627983 */ /* 0x000ee80000300a00 */
[----:B------:R1:W-:Y:S01]  /*20be0*/  STL.64 [R1+0x1030], R36 ;  /* 0x0010302401007387 */ /* 0x0003e20000100a00 */
[----:B--2---:R-:W-:-:S03]  /*20bf0*/  IMAD.WIDE R68, R52, 0x4, R170 ;  /* 0x0000000434447825 */ /* 0x004fc600078e02aa */
[----:B------:R1:W-:Y:S04]  /*20c00*/  LDGSTS.E [R248+0x4400c], desc[UR60][R36.64], !P5 ;  /* 0x4400c00024f87fae */ /* 0x0003e8000e92187c */
[----:B------:R2:W-:Y:S04]  /*20c10*/  STL.64 [R1+0x1038], R20 ;  /* 0x0010381401007387 */ /* 0x0005e80000100a00 */
[----:B------:R2:W-:Y:S01]  /*20c20*/  LDGSTS.E [R248+0x4800c], desc[UR60][R20.64], !P5 ;  /* 0x4800c00014f87fae */ /* 0x0005e2000e92187c */
[----:B-1----:R-:W-:-:S03]  /*20c30*/  IMAD.WIDE R36, R52, 0x4, R82 ;  /* 0x0000000434247825 */ /* 0x002fc600078e0252 */
[----:B------:R4:W-:Y:S04]  /*20c40*/  STL.64 [R1+0x1040], R6 ;  /* 0x0010400601007387 */ /* 0x0009e80000100a00 */
[----:B------:R4:W-:Y:S01]  /*20c50*/  LDGSTS.E [R248+0x4c00c], desc[UR60][R6.64], !P5 ;  /* 0x4c00c00006f87fae */ /* 0x0009e2000e92187c */
[C---:B--2---:R-:W-:Y:S01]  /*20c60*/  IMAD.WIDE R20, R52.reuse, 0x4, R50 ;  /* 0x0000000434147825 */ /* 0x044fe200078e0232 */
[----:B------:R-:W-:Y:S02]  /*20c70*/  ISETP.GE.U32.AND P1, PT, R159, 0x7ffffed3, PT ;  /* 0x7ffffed39f00780c */ /* 0x000fe40003f26070 */
[----:B------:R-:W2:Y:S04]  /*20c80*/  LDL.LU.64 R50, [R1+0xf40] ;  /* 0x000f400001327983 */ /* 0x000ea80000300a00 */
[----:B------:R-:W-:Y:S04]  /*20c90*/  STL.64 [R1+0x1308], R68 ;  /* 0x0013084401007387 */ /* 0x000fe80000100a00 */
[----:B------:R-:W2:Y:S04]  /*20ca0*/  LDL.LU.64 R234, [R1+0xf38] ;  /* 0x000f380001ea7983 */ /* 0x000ea80000300a00 */
[----:B------:R1:W-:Y:S04]  /*20cb0*/  STL.64 [R1+0x1310], R36 ;  /* 0x0013102401007387 */ /* 0x0003e80000100a00 */
[----:B------:R-:W2:Y:S04]  /*20cc0*/  LDL.LU.64 R170, [R1+0xf30] ;  /* 0x000f300001aa7983 */ /* 0x000ea80000300a00 */
[----:B------:R1:W-:Y:S04]  /*20cd0*/  STL.64 [R1+0x1318], R20 ;  /* 0x0013181401007387 */ /* 0x0003e80000100a00 */
[----:B------:R-:W2:Y:S04]  /*20ce0*/  LDL.LU.64 R82, [R1+0xf28] ;  /* 0x000f280001527983 */ /* 0x000ea80000300a00 */
[----:B------:R-:W-:Y:S04]  /*20cf0*/  LDGSTS.E [R248+0x50000], desc[UR60][R68.64], !P6 ;  /* 0x5000000044f87fae */ /* 0x000fe8000f12187c */
[----:B------:R1:W-:Y:S01]  /*20d00*/  LDGSTS.E [R248+0x54000], desc[UR60][R36.64], !P6 ;  /* 0x5400000024f87fae */ /* 0x0003e2000f12187c */
[----:B----4-:R-:W-:-:S03]  /*20d10*/  IMAD.WIDE R6, R52, 0x4, R114 ;  /* 0x0000000434067825 */ /* 0x010fc600078e0272 */
[----:B------:R4:W-:Y:S04]  /*20d20*/  LDGSTS.E [R248+0x58000], desc[UR60][R20.64], !P6 ;  /* 0x5800000014f87fae */ /* 0x0009e8000f12187c */
[----:B------:R4:W-:Y:S04]  /*20d30*/  STL.64 [R1+0x1320], R6 ;  /* 0x0013200601007387 */ /* 0x0009e80000100a00 */
[----:B------:R-:W2:Y:S01]  /*20d40*/  LDL.LU.64 R114, [R1+0xf20] ;  /* 0x000f200001727983 */ /* 0x000ea20000300a00 */
[----:B------:R-:W-:Y:S02]  /*20d50*/  IADD3 R159, R245, -0xaf, RZ ;  /* 0xffffff51f59f7810 */ /* 0x000fe40007ffe0ff */
[----:B------:R-:W2:Y:S01]  /*20d60*/  LDC R245, c[0x0][0x230] ;  /* 0x00008c00fff57b82 */ /* 0x000ea20000000800 */
[----:B------:R4:W-:Y:S01]  /*20d70*/  LDGSTS.E [R248+0x5c000], desc[UR60][R6.64], !P6 ;  /* 0x5c00000006f87fae */ /* 0x0009e2000f12187c */
[----:B------:R-:W-:Y:S01]  /*20d80*/  ISETP.GE.U32.AND P2, PT, R159, 0x7ffffed2, PT ;  /* 0x7ffffed29f00780c */ /* 0x000fe20003f46070 */
[----:B---3--:R-:W-:-:S04]  /*20d90*/  IMAD.WIDE R66, R52, 0x4, R66 ;  /* 0x0000000434427825 */ /* 0x008fc800078e0242 */
[C---:B-1----:R-:W-:Y:S01]  /*20da0*/  IMAD.WIDE R36, R52.reuse, 0x4, R146 ;  /* 0x0000000434247825 */ /* 0x042fe200078e0292 */
[----:B------:R1:W-:Y:S04]  /*20db0*/  STL.64 [R1+0x1328], R66 ;  /* 0x0013284201007387 */ /* 0x0003e80000100a00 */
[----:B------:R-:W3:Y:S04]  /*20dc0*/  LDL.LU.64 R218, [R1+0xf18] ;  /* 0x000f180001da7983 */ /* 0x000ee80000300a00 */
[----:B------:R2:W-:Y:S01]  /*20dd0*/  STL.64 [R1+0x1330], R36 ;  /* 0x0013302401007387 */ /* 0x0005e20000100a00 */
[----:B----4-:R-:W-:-:S03]  /*20de0*/  IMAD.WIDE R20, R52, 0x4, R130 ;  /* 0x0000000434147825 */ /* 0x010fc600078e0282 */
[----:B------:R-:W4:Y:S04]  /*20df0*/  LDL.LU.64 R202, [R1+0xf10] ;  /* 0x000f100001ca7983 */ /* 0x000f280000300a00 */
[----:B------:R2:W-:Y:S04]  /*20e00*/  STL.64 [R1+0x1338], R20 ;  /* 0x0013381401007387 */ /* 0x0005e80000100a00 */
[----:B------:R-:W4:Y:S01]  /*20e10*/  LDL.LU.64 R186, [R1+0xf08] ;  /* 0x000f080001ba7983 */ /* 0x000f220000300a00 */
[----:B------:R-:W-:-:S03]  /*20e20*/  IMAD.WIDE R6, R52, 0x4, R98 ;  /* 0x0000000434067825 */ /* 0x000fc600078e0262 */
[----:B------:R-:W-:Y:S04]  /*20e30*/  LDGSTS.E [R248+0x50004], desc[UR60][R66.64], !P1 ;  /* 0x5000400042f87fae */ /* 0x000fe8000c92187c */
[----:B------:R2:W-:Y:S04]  /*20e40*/  STL.64 [R1+0x1340], R6 ;  /* 0x0013400601007387 */ /* 0x0005e80000100a00 */
[----:B------:R2:W-:Y:S04]  /*20e50*/  LDGSTS.E [R248+0x54004], desc[UR60][R36.64], !P1 ;  /* 0x5400400024f87fae */ /* 0x0005e8000c92187c */
[----:B-1----:R-:W4:Y:S04]  /*20e60*/  LDL.LU.64 R66, [R1+0xc00] ;  /* 0x000c000001427983 */ /* 0x002f280000300a00 */
[----:B------:R-:W4:Y:S04]  /*20e70*/  LDL.LU.64 R146, [R1+0xbf8] ;  /* 0x000bf80001927983 */ /* 0x000f280000300a00 */
[----:B------:R-:W4:Y:S04]  /*20e80*/  LDL.LU.64 R130, [R1+0xbf0] ;  /* 0x000bf00001827983 */ /* 0x000f280000300a00 */
[----:B------:R1:W-:Y:S04]  /*20e90*/  LDGSTS.E [R248+0x58004], desc[UR60][R20.64], !P1 ;  /* 0x5800400014f87fae */ /* 0x0003e8000c92187c */
[----:B------:R-:W4:Y:S01]  /*20ea0*/  LDL.LU.64 R98, [R1+0xbe8] ;  /* 0x000be80001627983 */ /* 0x000f220000300a00 */
[----:B--2---:R-:W-:-:S03]  /*20eb0*/  IMAD.WIDE R50, R52, 0x4, R50 ;  /* 0x0000000434327825 */ /* 0x004fc600078e0232 */
[----:B------:R2:W-:Y:S01]  /*20ec0*/  LDGSTS.E [R248+0x5c004], desc[UR60][R6.64], !P1 ;  /* 0x5c00400006f87fae */ /* 0x0005e2000c92187c */
[----:B------:R-:W-:-:S03]  /*20ed0*/  IMAD.WIDE R36, R52, 0x4, R234 ;  /* 0x0000000434247825 */ /* 0x000fc600078e02ea */
        /* <DEDUP_REMOVED lines=8> */
[----:B------:R-:W2:Y:S04]  /*20f60*/  LDL.LU.64 R50, [R1+0xbe0] ;  /* 0x000be00001327983 */ /* 0x000ea80000300a00 */
[----:B------:R-:W2:Y:S04]  /*20f70*/  LDL.LU.64 R170, [R1+0xbd8] ;  /* 0x000bd80001aa7983 */ /* 0x000ea80000300a00 */
[----:B------:R-:W2:Y:S04]  /*20f80*/  LDL.LU.64 R82, [R1+0xbd0] ;  /* 0x000bd00001527983 */ /* 0x000ea80000300a00 */
[----:B------:R-:W2:Y:S01]  /*20f90*/  LDL.LU.64 R114, [R1+0xbc8] ;  /* 0x000bc80001727983 */ /* 0x000ea20000300a00 */
[----:B------:R-:W-:-:S02]  /*20fa0*/  VIADD R159, R241, 0xffffff50 ;  /* 0xffffff50f19f7836 */ /* 0x000fc40000000000 */
[----:B------:R-:W2:Y:S01]  /*20fb0*/  LDC R241, c[0x0][0x230] ;  /* 0x00008c00fff17b82 */ /* 0x000ea20000000800 */
[----:B------:R3:W-:Y:S02]  /*20fc0*/  LDGSTS.E [R248+0x54008], desc[UR60][R36.64], !P2 ;  /* 0x5400800024f87fae */ /* 0x0007e4000d12187c */
[----:B------:R-:W-:Y:S01]  /*20fd0*/  ISETP.GE.U32.AND P3, PT, R159, 0x7ffffed1, PT ;  /* 0x7ffffed19f00780c */ /* 0x000fe20003f66070 */
[----:B------:R-:W-:Y:S01]  /*20fe0*/  VIADD R159, R238, 0xffffff33 ;  /* 0xffffff33ee9f7836 */ /* 0x000fe20000000000 */
[----:B------:R4:W-:Y:S03]  /*20ff0*/  LDGSTS.E [R248+0x58008], desc[UR60][R20.64], !P2 ;  /* 0x5800800014f87fae */ /* 0x0009e6000d12187c */
[----:B------:R-:W2:Y:S01]  /*21000*/  LDC R238, c[0x0][0x230] ;  /* 0x00008c00ffee7b82 */ /* 0x000ea20000000800 */
[----:B------:R1:W-:Y:S01]  /*21010*/  LDGSTS.E [R248+0x5c008], desc[UR60][R6.64], !P2 ;  /* 0x5c00800006f87fae */ /* 0x0003e2000d12187c */
[----:B------:R-:W-:Y:S01]  /*21020*/  ISETP.GE.U32.AND P4, PT, R159, 0x7ffffeb4, PT ;  /* 0x7ffffeb49f00780c */ /* 0x000fe20003f86070 */
[----:B------:R-:W-:-:S02]  /*21030*/  VIADD R159, R242, 0xffffff32 ;  /* 0xffffff32f29f7836 */ /* 0x000fc40000000000 */
[----:B------:R-:W-:Y:S04]  /*21040*/  STL.64 [R1+0x1368], R68 ;  /* 0x0013684401007387 */ /* 0x000fe80000100a00 */
[----:B------:R-:W-:Y:S01]  /*21050*/  LDGSTS.E [R248+0x5000c], desc[UR60][R68.64], !P3 ;  /* 0x5000c00044f87fae */ /* 0x000fe2000d92187c */
[C---:B---3--:R-:W-:Y:S01]  /*21060*/  IMAD.WIDE R36, R52.reuse, 0x4, R218 ;  /* 0x0000000434247825 */ /* 0x048fe200078e02da */
[----:B------:R-:W3:Y:S03]  /*21070*/  LDC R242, c[0x0][0x230] ;  /* 0x00008c00fff27b82 */ /* 0x000ee60000000800 */
[C---:B----4-:R-:W-:Y:S01]  /*21080*/  IMAD.WIDE R20, R52.reuse, 0x4, R202 ;  /* 0x0000000434147825 */ /* 0x050fe200078e02ca */
[----:B------:R4:W-:Y:S04]  /*21090*/  STL.64 [R1+0x1370], R36 ;  /* 0x0013702401007387 */ /* 0x0009e80000100a00 */
[----:B------:R4:W-:Y:S01]  /*210a0*/  LDGSTS.E [R248+0x5400c], desc[UR60][R36.64], !P3 ;  /* 0x5400c00024f87fae */ /* 0x0009e2000d92187c */
[----:B-1----:R-:W-:-:S03]  /*210b0*/  IMAD.WIDE R6, R52, 0x4, R186 ;  /* 0x0000000434067825 */ /* 0x002fc600078e02ba */
[----:B------:R1:W-:Y:S04]  /*210c0*/  STL.64 [R1+0x1378], R20 ;  /* 0x0013781401007387 */ /* 0x0003e80000100a00 */
[----:B------:R1:W-:Y:S01]  /*210d0*/  LDGSTS.E [R248+0x5800c], desc[UR60][R20.64], !P3 ;  /* 0x5800c00014f87fae */ /* 0x0003e2000d92187c */
[----:B------:R-:W-:-:S03]  /*210e0*/  ISETP.GE.U32.AND P5, PT, R159, 0x7ffffeb3, PT ;  /* 0x7ffffeb39f00780c */ /* 0x000fc60003fa6070 */
[----:B------:R1:W-:Y:S04]  /*210f0*/  STL.64 [R1+0x1380], R6 ;  /* 0x0013800601007387 */ /* 0x0003e80000100a00 */
[----:B------:R3:W-:Y:S01]  /*21100*/  LDGSTS.E [R248+0x5c00c], desc[UR60][R6.64], !P3 ;  /* 0x5c00c00006f87fae */ /* 0x0007e2000d92187c */
[----:B------:R-:W-:-:S04]  /*21110*/  IMAD.WIDE R66, R52, 0x4, R66 ;  /* 0x0000000434427825 */ /* 0x000fc800078e0242 */
[C---:B----4-:R-:W-:Y:S01]  /*21120*/  IMAD.WIDE R36, R52.reuse, 0x4, R146 ;  /* 0x0000000434247825 */ /* 0x050fe200078e0292 */
[----:B------:R4:W-:Y:S03]  /*21130*/  STL.64 [R1+0x1e38], R66 ;  /* 0x001e384201007387 */ /* 0x0009e60000100a00 */
[C---:B-1----:R-:W-:Y:S01]  /*21140*/  IMAD.WIDE R20, R52.reuse, 0x4, R130 ;  /* 0x0000000434147825 */ /* 0x042fe200078e0282 */
[----:B------:R-:W2:Y:S04]  /*21150*/  LDL.LU.64 R146, [R1+0xbc0] ;  /* 0x000bc00001927983 */ /* 0x000ea80000300a00 */
[----:B------:R1:W-:Y:S01]  /*21160*/  STL.64 [R1+0x1e40], R36 ;  /* 0x001e402401007387 */ /* 0x0003e20000100a00 */
[----:B---3--:R-:W-:-:S03]  /*21170*/  IMAD.WIDE R6, R52, 0x4, R98 ;  /* 0x0000000434067825 */ /* 0x008fc600078e0262 */
        /* <DEDUP_REMOVED lines=8> */
[----:B----4-:R-:W4:Y:S01]  /*21200*/  LDL.LU.64 R66, [R1+0x860] ;  /* 0x0008600001427983 */ /* 0x010f220000300a00 */
[----:B--2---:R-:W-:-:S04]  /*21210*/  IMAD.WIDE R50, R52, 0x4, R50 ;  /* 0x0000000434327825 */ /* 0x004fc800078e0232 */
[C---:B-1----:R-:W-:Y:S01]  /*21220*/  IMAD.WIDE R36, R52.reuse, 0x4, R170 ;  /* 0x0000000434247825 */ /* 0x042fe200078e02aa */
[----:B------:R1:W-:Y:S03]  /*21230*/  LDGSTS.E [R248+0x60004], desc[UR60][R50.64], !P5 ;  /* 0x6000400032f87fae */ /* 0x0003e6000e92187c */
[C---:B---3--:R-:W-:Y:S01]  /*21240*/  IMAD.WIDE R20, R52.reuse, 0x4, R82 ;  /* 0x0000000434147825 */ /* 0x048fe200078e0252 */
[----:B------:R2:W-:Y:S03]  /*21250*/  LDGSTS.E [R248+0x64004], desc[UR60][R36.64], !P5 ;  /* 0x6400400024f87fae */ /* 0x0005e6000e92187c */
[C---:B------:R-:W-:Y:S01]  /*21260*/  IMAD.WIDE R6, R52.reuse, 0x4, R114 ;  /* 0x0000000434067825 */ /* 0x040fe200078e0272 */
[----:B------:R-:W3:Y:S04]  /*21270*/  LDL.LU.64 R82, [R1+0x840] ;  /* 0x0008400001527983 */ /* 0x000ee80000300a00 */
[----:B------:R1:W-:Y:S04]  /*21280*/  STL.64 [R1+0x1e58], R50 ;  /* 0x001e583201007387 */ /* 0x0003e80000100a00 */
[----:B------:R4:W-:Y:S04]  /*21290*/  STL.64 [R1+0x1e60], R36 ;  /* 0x001e602401007387 */ /* 0x0009e80000100a00 */
[----:B------:R3:W-:Y:S04]  /*212a0*/  STL.64 [R1+0x1e68], R20 ;  /* 0x001e681401007387 */ /* 0x0007e80000100a00 */
[----:B-1----:R-:W2:Y:S04]  /*212b0*/  LDL.LU.64 R50, [R1+0x820] ;  /* 0x0008200001327983 */ /* 0x002ea80000300a00 */
[----:B------:R1:W-:Y:S04]  /*212c0*/  STL.64 [R1+0x1e70], R6 ;  /* 0x001e700601007387 */ /* 0x0003e80000100a00 */
[----:B------:R-:W2:Y:S04]  /*212d0*/  LDL.LU.64 R202, [R1+0xbb8] ;  /* 0x000bb80001ca7983 */ /* 0x000ea80000300a00 */
[----:B------:R-:W2:Y:S04]  /*212e0*/  LDL.LU.64 R218, [R1+0xbb0] ;  /* 0x000bb00001da7983 */ /* 0x000ea80000300a00 */
[----:B------:R-:W2:Y:S04]  /*212f0*/  LDL.LU.64 R186, [R1+0xba8] ;  /* 0x000ba80001ba7983 */ /* 0x000ea80000300a00 */
[----:B------:R-:W2:Y:S04]  /*21300*/  LDL.LU.64 R170, [R1+0xb98] ;  /* 0x000b980001aa7983 */ /* 0x000ea80000300a00 */
[----:B------:R-:W2:Y:S04]  /*21310*/  LDL.LU.64 R132, [R1+0xb90] ;  /* 0x000b900001847983 */ /* 0x000ea80000300a00 */
[----:B------:R-:W2:Y:S04]  /*21320*/  LDL.LU.64 R116, [R1+0xb88] ;  /* 0x000b880001747983 */ /* 0x000ea80000300a00 */
[----:B------:R2:W-:Y:S04]  /*21330*/  LDGSTS.E [R248+0x68004], desc[UR60][R20.64], !P5 ;  /* 0x6800400014f87fae */ /* 0x0005e8000e92187c */
[----:B------:R2:W-:Y:S01]  /*21340*/  LDGSTS.E [R248+0x6c004], desc[UR60][R6.64], !P5 ;  /* 0x6c00400006f87fae */ /* 0x0005e2000e92187c */
[----:B------:R-:W-:-:S03]  /*21350*/  IMAD.WIDE R204, R52, 0x4, R146 ;  /* 0x0000000434cc7825 */ /* 0x000fc600078e0292 */
        /* <DEDUP_REMOVED lines=10> */
[----:B----4-:R-:W-:-:S03]  /*21400*/  IMAD.WIDE R66, R52, 0x4, R66 ;  /* 0x0000000434427825 */ /* 0x010fc600078e0242 */
[----:B------:R-:W4:Y:S01]  /*21410*/  LDL.LU.64 R36, [R1+0x838] ;  /* 0x0008380001247983 */ /* 0x000f220000300a00 */
[----:B---3--:R-:W-:-:S03]  /*21420*/  IMAD.WIDE R98, R52, 0x4, R82 ;  /* 0x0000000434627825 */ /* 0x008fc600078e0252 */
[----:B------:R-:W3:Y:S04]  /*21430*/  LDL.LU.64 R82, [R1+0x830] ;  /* 0x0008300001527983 */ /* 0x000ee80000300a00 */
[----:B------:R-:W-:Y:S04]  /*21440*/  STL.64 [R1+0x2238], R148 ;  /* 0x0022389401007387 */ /* 0x000fe80000100a00 */
[----:B------:R-:W3:Y:S04]  /*21450*/  LDL.LU.64 R20, [R1+0x828] ;  /* 0x0008280001147983 */ /* 0x000ee80000300a00 */
[----:B-1----:R-:W3:Y:S04]  /*21460*/  LDL.LU.64 R6, [R1+0x818] ;  /* 0x0008180001067983 */ /* 0x002ee80000300a00 */
[----:B------:R-:W-:Y:S04]  /*21470*/  STL.64 [R1+0x2258], R66 ;  /* 0x0022584201007387 */ /* 0x000fe80000100a00 */
[----:B------:R-:W3:Y:S01]  /*21480*/  LDL.LU.64 R234, [R1+0x810] ;  /* 0x0008100001ea7983 */ /* 0x000ee20000300a00 */
[----:B--2---:R-:W-:-:S03]  /*21490*/  IMAD.WIDE R188, R52, 0x4, R218 ;  /* 0x0000000434bc7825 */ /* 0x004fc600078e02da */
[----:B------:R-:W2:Y:S01]  /*214a0*/  LDL.LU.64 R218, [R1+0x808] ;  /* 0x0008080001da7983 */ /* 0x000ea20000300a00 */
        /* <DEDUP_REMOVED lines=8> */
[----:B------:R-:W-:Y:S01]  /*21530*/  IMAD.WIDE R186, R52, 0x4, R186 ;  /* 0x0000000434ba7825 */ /* 0x000fe200078e02ba */
[----:B------:R-:W-:Y:S01]  /*21540*/  IADD3 R159, R238, -0xed, RZ ;  /* 0xffffff13ee9f7810 */ /* 0x000fe20007ffe0ff */
[----:B------:R-:W-:Y:S01]  /*21550*/  STL.64 [R1+0x1e80], R202 ;  /* 0x001e80ca01007387 */ /* 0x000fe20000100a00 */
[----:B------:R-:W1:Y:S01]  /*21560*/  LDC R238, c[0x0][0x230] ;  /* 0x00008c00ffee7b82 */ /* 0x000e620000000800 */
[C---:B------:R-:W-:Y:S01]  /*21570*/  IMAD.WIDE R170, R52.reuse, 0x4, R170 ;  /* 0x0000000434aa7825 */ /* 0x040fe200078e02aa */
[----:B------:R-:W-:Y:S01]  /*21580*/  ISETP.GE.U32.AND P2, PT, R159, 0x7ffffe94, PT ;  /* 0x7ffffe949f00780c */ /* 0x000fe20003f46070 */
[----:B------:R-:W-:Y:S02]  /*21590*/  STL.64 [R1+0x2298], R50 ;  /* 0x0022983201007387 */ /* 0x000fe40000100a00 */
[C---:B------:R-:W-:Y:S02]  /*215a0*/  IMAD.WIDE R154, R52.reuse, 0x4, R132 ;  /* 0x00000004349a7825 */ /* 0x040fe400078e0284 */
[----:B------:R-:W-:Y:S01]  /*215b0*/  STL.64 [R1+0x1e88], R188 ;  /* 0x001e88bc01007387 */ /* 0x000fe20000100a00 */
[----:B------:R-:W2:Y:S01]  /*215c0*/  LDC R239, c[0x0][0x230] ;  /* 0x00008c00ffef7b82 */ /* 0x000ea20000000800 */
[----:B------:R-:W-:-:S02]  /*215d0*/  IMAD.WIDE R152, R52, 0x4, R116 ;  /* 0x0000000434987825 */ /* 0x000fc400078e0274 */
[----:B------:R-:W-:Y:S02]  /*215e0*/  STL.64 [R1+0x1e90], R186 ;  /* 0x001e90ba01007387 */ /* 0x000fe40000100a00 */
[----:B------:R-:W-:Y:S02]  /*215f0*/  VIADD R159, R241, 0xffffff12 ;  /* 0xffffff12f19f7836 */ /* 0x000fe40000000000 */
[----:B------:R-:W-:Y:S01]  /*21600*/  STL.64 [R1+0x1ea0], R170 ;  /* 0x001ea0aa01007387 */ /* 0x000fe20000100a00 */
[----:B------:R-:W2:Y:S01]  /*21610*/  LDC R241, c[0x0][0x230] ;  /* 0x00008c00fff17b82 */ /* 0x000ea20000000800 */
[C---:B------:R-:W-:Y:S02]  /*21620*/  IMAD.WIDE R146, R52.reuse, 0x4, R146 ;  /* 0x0000000434927825 */ /* 0x040fe400078e0292 */
[----:B------:R-:W-:Y:S02]  /*21630*/  STL.64 [R1+0x1ea8], R154 ;  /* 0x001ea89a01007387 */ /* 0x000fe40000100a00 */
[----:B------:R-:W-:-:S02]  /*21640*/  IMAD.WIDE R132, R52, 0x4, R100 ;  /* 0x0000000434847825 */ /* 0x000fc400078e0264 */
[----:B------:R-:W-:Y:S01]  /*21650*/  STL.64 [R1+0x1eb0], R152 ;  /* 0x001eb09801007387 */ /* 0x000fe20000100a00 */
[----:B------:R-:W-:-:S03]  /*21660*/  ISETP.GE.U32.AND P3, PT, R159, 0x7ffffe93, PT ;  /* 0x7ffffe939f00780c */ /* 0x000fc60003f66070 */
[----:B------:R-:W-:Y:S04]  /*21670*/  STL.64 [R1+0x2240], R146 ;  /* 0x0022409201007387 */ /* 0x000fe80000100a00 */
[----:B------:R-:W-:Y:S01]  /*21680*/  LDGSTS.E [R248+0x60008], desc[UR60][R204.64], !P6 ;  /* 0x60008000ccf87fae */ /* 0x000fe2000f12187c */
[----:B------:R-:W-:-:S03]  /*21690*/  IMAD.WIDE R130, R52, 0x4, R130 ;  /* 0x0000000434827825 */ /* 0x000fc600078e0282 */
[----:B------:R-:W-:Y:S01]  /*216a0*/  STL.64 [R1+0x2248], R132 ;  /* 0x0022488401007387 */ /* 0x000fe20000100a00 */
[----:B------:R-:W-:-:S03]  /*216b0*/  IMAD.WIDE R116, R52, 0x4, R84 ;  /* 0x0000000434747825 */ /* 0x000fc600078e0254 */
[----:B------:R-:W-:Y:S04]  /*216c0*/  LDGSTS.E [R248+0x64008], desc[UR60][R202.64], !P6 ;  /* 0x64008000caf87fae */ /* 0x000fe8000f12187c */
[----:B------:R2:W-:Y:S01]  /*216d0*/  STL.64 [R1+0x2250], R130 ;  /* 0x0022508201007387 */ /* 0x0005e20000100a00 */
[----:B------:R-:W-:-:S03]  /*216e0*/  IMAD.WIDE R114, R52, 0x4, R114 ;  /* 0x0000000434727825 */ /* 0x000fc600078e0272 */
[----:B------:R-:W-:Y:S01]  /*216f0*/  LDGSTS.E [R248+0x68008], desc[UR60][R188.64], !P6 ;  /* 0x68008000bcf87fae */ /* 0x000fe2000f12187c */
[----:B------:R-:W-:-:S03]  /*21700*/  IMAD.WIDE R100, R52, 0x4, R68 ;  /* 0x0000000434647825 */ /* 0x000fc600078e0244 */
[----:B------:R-:W-:Y:S04]  /*21710*/  STL.64 [R1+0x2260], R116 ;  /* 0x0022607401007387 */ /* 0x000fe80000100a00 */
[----:B------:R-:W-:Y:S01]  /*21720*/  LDGSTS.E [R248+0x6c008], desc[UR60][R186.64], !P6 ;  /* 0x6c008000baf87fae */ /* 0x000fe2000f12187c */
[----:B----4-:R-:W-:-:S03]  /*21730*/  IMAD.WIDE R84, R52, 0x4, R36 ;  /* 0x0000000434547825 */ /* 0x010fc600078e0224 */
        /* <DEDUP_REMOVED lines=24> */
[----:B--2---:R-:W-:Y:S01]  /*218c0*/  IMAD.WIDE R6, R52, 0x4, R218 ;  /* 0x0000000434067825 */ /* 0x004fe200078e02da */
[----:B------:R2:W-:Y:S04]  /*218d0*/  STL.64 [R1+0x22a8], R20 ;  /* 0x0022a81401007387 */ /* 0x0005e80000100a00 */
[----:B------:R2:W-:Y:S04]  /*218e0*/  STL.64 [R1+0x22b0], R6 ;  /* 0x0022b00601007387 */ /* 0x0005e80000100a00 */
[----:B------:R-:W4:Y:S04]  /*218f0*/  LDL.LU.64 R130, [R1+0x1280] ;  /* 0x0012800001827983 */ /* 0x000f280000300a00 */
[----:B------:R-:W2:Y:S01]  /*21900*/  LDL.LU.64 R66, [R1+0x1278] ;  /* 0x0012780001427983 */ /* 0x000ea20000300a00 */
[----:B------:R-:W-:Y:S01]  /*21910*/  ISETP.GE.U32.AND P4, PT, R159, 0x7ffffe92, PT ;  /* 0x7ffffe929f00780c */ /* 0x000fe20003f86070 */
[----:B------:R-:W-:-:S02]  /*21920*/  VIADD R159, R240, 0xffffff10 ;  /* 0xffffff10f09f7836 */ /* 0x000fc40000000000 */
[----:B------:R-:W-:Y:S01]  /*21930*/  LDGSTS.E [R248+0x7c004], desc[UR60][R100.64], !P3 ;  /* 0x7c00400064f87fae */ /* 0x000fe2000d92187c */
[----:B------:R-:W-:Y:S01]  /*21940*/  ISETP.GE.U32.AND P2, PT, R238, 0x7ffffef0, PT ;  /* 0x7ffffef0ee00780c */ /* 0x000fe20003f46070 */
[----:B------:R-:W1:Y:S01]  /*21950*/  LDC R240, c[0x0][0x230] ;  /* 0x00008c00fff07b82 */ /* 0x000e620000000800 */
[----:B------:R-:W-:Y:S01]  /*21960*/  ISETP.GE.U32.AND P5, PT, R159, 0x7ffffe91, PT ;  /* 0x7ffffe919f00780c */ /* 0x000fe20003fa6070 */
[----:B------:R-:W2:Y:S04]  /*21970*/  LDL.LU.64 R202, [R1+0x1270] ;  /* 0x0012700001ca7983 */ /* 0x000ea80000300a00 */
[----:B------:R-:W2:Y:S04]  /*21980*/  LDL.LU.64 R186, [R1+0x1268] ;  /* 0x0012680001ba7983 */ /* 0x000ea80000300a00 */
        /* <DEDUP_REMOVED lines=8> */
[----:B------:R-:W2:Y:S04]  /*21a10*/  LDL.LU.64 R50, [R1+0x1260] ;  /* 0x0012600001327983 */ /* 0x000ea80000300a00 */
[----:B------:R-:W2:Y:S04]  /*21a20*/  LDL.LU.64 R98, [R1+0x1258] ;  /* 0x0012580001627983 */ /* 0x000ea80000300a00 */
[----:B------:R-:W2:Y:S04]  /*21a30*/  LDL.LU.64 R170, [R1+0x1250] ;  /* 0x0012500001aa7983 */ /* 0x000ea80000300a00 */
[----:B---3--:R-:W3:Y:S04]  /*21a40*/  LDL.LU.64 R82, [R1+0x1248] ;  /* 0x0012480001527983 */ /* 0x008ee80000300a00 */
[----:B------:R1:W-:Y:S01]  /*21a50*/  LDGSTS.E [R248+0x7c00c], desc[UR60][R6.64], !P5 ;  /* 0x7c00c00006f87fae */ /* 0x0003e2000e92187c */
[----:B----4-:R-:W-:-:S04]  /*21a60*/  IMAD.WIDE R68, R52, 0x4, R130 ;  /* 0x0000000434447825 */ /* 0x010fc800078e0282 */
[C---:B--2---:R-:W-:Y:S01]  /*21a70*/  IMAD.WIDE R36, R52.reuse, 0x4, R66 ;  /* 0x0000000434247825 */ /* 0x044fe200078e0242 */
[----:B------:R-:W-:Y:S01]  /*21a80*/  ISETP.GE.U32.AND P3, PT, R159, 0x7ffffeef, PT ;  /* 0x7ffffeef9f00780c */ /* 0x000fe20003f66070 */
[----:B------:R-:W2:Y:S04]  /*21a90*/  LDL.LU.64 R66, [R1+0x1240] ;  /* 0x0012400001427983 */ /* 0x000ea80000300a00 */
        /* <DEDUP_REMOVED lines=17> */
[----:B---3--:R-:W-:-:S03]  /*21bb0*/  IMAD.WIDE R20, R52, 0x4, R170 ;  /* 0x0000000434147825 */ /* 0x008fc600078e02aa */
        /* <DEDUP_REMOVED lines=11> */
[----:B---3--:R-:W3:Y:S04]  /*21c70*/  LDL.LU.64 R50, [R1+0xef0] ;  /* 0x000ef00001327983 */ /* 0x008ee80000300a00 */
[----:B------:R1:W-:Y:S01]  /*21c80*/  LDGSTS.E [R249+0x48004], desc[UR60][R20.64], !P3 ;  /* 0x4800400014f97fae */ /* 0x0003e2000d92187c */
[----:B------:R-:W-:Y:S01]  /*21c90*/  IADD3 R240, R240, -0x93, RZ ;  /* 0xffffff6df0f07810 */ /* 0x000fe20007ffe0ff */
[----:B------:R-:W-:-:S02]  /*21ca0*/  VIADD R239, R242, 0xffffff6c ;  /* 0xffffff6cf2ef7836 */ /* 0x000fc40000000000 */
[----:B------:R1:W-:Y:S01]  /*21cb0*/  LDGSTS.E [R249+0x4c004], desc[UR60][R6.64], !P3 ;  /* 0x4c00400006f97fae */ /* 0x0003e2000d92187c */
[----:B--2---:R-:W-:-:S04]  /*21cc0*/  IMAD.WIDE R66, R52, 0x4, R66 ;  /* 0x0000000434427825 */ /* 0x004fc800078e0242 */
        /* <DEDUP_REMOVED lines=16> */
[----:B--2---:R-:W2:Y:S01]  /*21dd0*/  LDL.LU.64 R66, [R1+0xee0] ;  /* 0x000ee00001427983 */ /* 0x004ea20000300a00 */
[----:B------:R-:W-:-:S02]  /*21de0*/  VIADD R159, R244, 0xffffff4e ;  /* 0xffffff4ef49f7836 */ /* 0x000fc40000000000 */
[----:B------:R-:W-:Y:S01]  /*21df0*/  IMAD.WIDE R68, R52, 0x4, R218 ;  /* 0x0000000434447825 */ /* 0x000fe200078e02da */
[----:B------:R-:W2:Y:S01]  /*21e00*/  LDL.LU.64 R146, [R1+0xed8] ;  /* 0x000ed80001927983 */ /* 0x000ea20000300a00 */
[----:B------:R-:W-:Y:S01]  /*21e10*/  ISETP.GE.U32.AND P6, PT, R238, 0x7ffffed0, PT ;  /* 0x7ffffed0ee00780c */ /* 0x000fe20003fc6070 */
[----:B------:R-:W2:Y:S02]  /*21e20*/  LDC R243, c[0x0][0x230] ;  /* 0x00008c00fff37b82 */ /* 0x000ea40000000800 */
[----:B------:R1:W-:Y:S02]  /*21e30*/  LDGSTS.E [R249+0x48008], desc[UR60][R20.64], !P4 ;  /* 0x4800800014f97fae */ /* 0x0003e4000e12187c */
[C---:B-1----:R-:W-:Y:S02]  /*21e40*/  IMAD.WIDE R36, R52.reuse, 0x4, R202 ;  /* 0x0000000434247825 */ /* 0x042fe400078e02ca */
[----:B------:R1:W-:Y:S01]  /*21e50*/  LDGSTS.E [R249+0x4c008], desc[UR60][R6.64], !P4 ;  /* 0x4c00800006f97fae */ /* 0x0003e2000e12187c */
[----:B------:R-:W-:Y:S01]  /*21e60*/  ISETP.GE.U32.AND P1, PT, R159, 0x7ffffecf, PT ;  /* 0x7ffffecf9f00780c */ /* 0x000fe20003f26070 */
[----:B------:R-:W2:Y:S02]  /*21e70*/  LDC R238, c[0x0][0x230] ;  /* 0x00008c00ffee7b82 */ /* 0x000ea40000000800 */
[----:B------:R-:W2:Y:S01]  /*21e80*/  LDL.LU.64 R130, [R1+0xed0] ;  /* 0x000ed00001827983 */ /* 0x000ea20000300a00 */
[----:B------:R-:W-:-:S03]  /*21e90*/  IMAD.WIDE R20, R52, 0x4, R186 ;  /* 0x0000000434147825 */ /* 0x000fc600078e02ba */
[----:B------:R1:W-:Y:S02]  /*21ea0*/  STL.64 [R1+0xfa8], R68 ;  /* 0x000fa84401007387 */ /* 0x0003e40000100a00 */
[----:B------:R-:W2:Y:S02]  /*21eb0*/  LDC R244, c[0x0][0x230] ;  /* 0x00008c00fff47b82 */ /* 0x000ea40000000800 */
[----:B------:R1:W-:Y:S02]  /*21ec0*/  LDGSTS.E [R249+0x4000c], desc[UR60][R68.64], !P5 ;  /* 0x4000c00044f97fae */ /* 0x0003e4000e92187c */
[C---:B-1----:R-:W-:Y:S02]  /*21ed0*/  IMAD.WIDE R6, R52.reuse, 0x4, R98 ;  /* 0x0000000434067825 */ /* 0x042fe400078e0262 */
[----:B------:R1:W-:Y:S04]  /*21ee0*/  LDGSTS.E [R249+0x4400c], desc[UR60][R36.64], !P5 ;  /* 0x4400c00024f97fae */ /* 0x0003e8000e92187c */
[----:B------:R-:W2:Y:S04]  /*21ef0*/  LDL.LU.64 R98, [R1+0xec8] ;  /* 0x000ec80001627983 */ /* 0x000ea80000300a00 */
[----:B------:R1:W-:Y:S01]  /*21f00*/  STL.64 [R1+0xfb0], R36 ;  /* 0x000fb02401007387 */ /* 0x0003e20000100a00 */
[----:B------:R-:W-:-:S03]  /*21f10*/  IMAD.WIDE R68, R52, 0x4, R170 ;  /* 0x0000000434447825 */ /* 0x000fc600078e02aa */
[----:B------:R3:W-:Y:S04]  /*21f20*/  STL.64 [R1+0xfb8], R20 ;  /* 0x000fb81401007387 */ /* 0x0007e80000100a00 */
[----:B------:R3:W-:Y:S01]  /*21f30*/  LDGSTS.E [R249+0x4800c], desc[UR60][R20.64], !P5 ;  /* 0x4800c00014f97fae */ /* 0x0007e2000e92187c */
[----:B-1----:R-:W-:-:S03]  /*21f40*/  IMAD.WIDE R36, R52, 0x4, R82 ;  /* 0x0000000434247825 */ /* 0x002fc600078e0252 */
[----:B------:R4:W-:Y:S04]  /*21f50*/  STL.64 [R1+0xfc0], R6 ;  /* 0x000fc00601007387 */ /* 0x0009e80000100a00 */
[----:B------:R4:W-:Y:S01]  /*21f60*/  LDGSTS.E [R249+0x4c00c], desc[UR60][R6.64], !P5 ;  /* 0x4c00c00006f97fae */ /* 0x0009e2000e92187c */
[----:B---3--:R-:W-:-:S03]  /*21f70*/  IMAD.WIDE R20, R52, 0x4, R50 ;  /* 0x0000000434147825 */ /* 0x008fc600078e0232 */
[----:B------:R-:W-:Y:S04]  /*21f80*/  LDGSTS.E [R249+0x50000], desc[UR60][R68.64], !P6 ;  /* 0x5000000044f97fae */ /* 0x000fe8000f12187c */
[----:B------:R-:W3:Y:S04]  /*21f90*/  LDL.LU.64 R50, [R1+0xec0] ;  /* 0x000ec00001327983 */ /* 0x000ee80000300a00 */
[----:B------:R-:W-:Y:S04]  /*21fa0*/  STL.64 [R1+0x1288], R68 ;  /* 0x0012884401007387 */ /* 0x000fe80000100a00 */
[----:B------:R-:W3:Y:S04]  /*21fb0*/  LDL.LU.64 R234, [R1+0xeb8] ;  /* 0x000eb80001ea7983 */ /* 0x000ee80000300a00 */
[----:B------:R1:W-:Y:S04]  /*21fc0*/  STL.64 [R1+0x1290], R36 ;  /* 0x0012902401007387 */ /* 0x0003e80000100a00 */
[----:B------:R-:W3:Y:S04]  /*21fd0*/  LDL.LU.64 R170, [R1+0xeb0] ;  /* 0x000eb00001aa7983 */ /* 0x000ee80000300a00 */
[----:B------:R1:W-:Y:S04]  /*21fe0*/  STL.64 [R1+0x1298], R20 ;  /* 0x0012981401007387 */ /* 0x0003e80000100a00 */
[----:B------:R-:W3:Y:S04]  /*21ff0*/  LDL.LU.64 R82, [R1+0xea8] ;  /* 0x000ea80001527983 */ /* 0x000ee80000300a00 */
[----:B------:R1:W-:Y:S01]  /*22000*/  LDGSTS.E [R249+0x54000], desc[UR60][R36.64], !P6 ;  /* 0x5400000024f97fae */ /* 0x0003e2000f12187c */
[----:B------:R-:W-:-:S02]  /*22010*/  VIADD R159, R245, 0xffffff4d ;  /* 0xffffff4df59f7836 */ /* 0x000fc40000000000 */
[----:B------:R-:W3:Y:S01]  /*22020*/  LDC R245, c[0x0][0x230] ;  /* 0x00008c00fff57b82 */ /* 0x000ee20000000800 */
[----:B------:R1:W-:Y:S01]  /*22030*/  LDGSTS.E [R249+0x58000], desc[UR60][R20.64], !P6 ;  /* 0x5800000014f97fae */ /* 0x0003e2000f12187c */
[----:B----4-:R-:W-:-:S05]  /*22040*/  IMAD.WIDE R6, R52, 0x4, R114 ;  /* 0x0000000434067825 */ /* 0x010fca00078e0272 */
[----:B------:R4:W-:Y:S04]  /*22050*/  STL.64 [R1+0x12a0], R6 ;  /* 0x0012a00601007387 */ /* 0x0009e80000100a00 */
[----:B------:R-:W3:Y:S04]  /*22060*/  LDL.LU.64 R114, [R1+0xea0] ;  /* 0x000ea00001727983 */ /* 0x000ee80000300a00 */
[----:B------:R4:W-:Y:S01]  /*22070*/  LDGSTS.E [R249+0x5c000], desc[UR60][R6.64], !P6 ;  /* 0x5c00000006f97fae */ /* 0x0009e2000f12187c */
[----:B--2---:R-:W-:-:S04]  /*22080*/  IMAD.WIDE R66, R52, 0x4, R66 ;  /* 0x0000000434427825 */ /* 0x004fc800078e0242 */
[----:B-1----:R-:W-:Y:S01]  /*22090*/  IMAD.WIDE R36, R52, 0x4, R146 ;  /* 0x0000000434247825 */ /* 0x002fe200078e0292 */
[----:B------:R1:W-:Y:S04]  /*220a0*/  STL.64 [R1+0x12a8], R66 ;  /* 0x0012a84201007387 */ /* 0x0003e80000100a00 */
[----:B------:R-:W2:Y:S01]  /*220b0*/  LDL.LU.64 R218, [R1+0xe98] ;  /* 0x000e980001da7983 */ /* 0x000ea20000300a00 */
[----:B------:R-:W-:-:S03]  /*220c0*/  ISETP.GE.U32.AND P2, PT, R159, 0x7ffffece, PT ;  /* 0x7ffffece9f00780c */ /* 0x000fc60003f46070 */
[----:B------:R3:W-:Y:S01]  /*220d0*/  STL.64 [R1+0x12b0], R36 ;  /* 0x0012b02401007387 */ /* 0x0007e20000100a00 */
[----:B------:R-:W-:-:S03]  /*220e0*/  IMAD.WIDE R20, R52, 0x4, R130 ;  /* 0x0000000434147825 */ /* 0x000fc600078e0282 */
[----:B------:R-:W2:Y:S04]  /*220f0*/  LDL.LU.64 R202, [R1+0xe90] ;  /* 0x000e900001ca7983 */ /* 0x000ea80000300a00 */
[----:B------:R3:W-:Y:S04]  /*22100*/  STL.64 [R1+0x12b8], R20 ;  /* 0x0012b81401007387 */ /* 0x0007e80000100a00 */
[----:B------:R-:W2:Y:S04]  /*22110*/  LDL.LU.64 R186, [R1+0xe88] ;  /* 0x000e880001ba7983 */ /* 0x000ea80000300a00 */
[----:B------:R-:W-:Y:S01]  /*22120*/  LDGSTS.E [R249+0x50004], desc[UR60][R66.64], !P1 ;  /* 0x5000400042f97fae */ /* 0x000fe2000c92187c */
[----:B----4-:R-:W-:-:S03]  /*22130*/  IMAD.WIDE R6, R52, 0x4, R98 ;  /* 0x0000000434067825 */ /* 0x010fc600078e0262 */
[----:B------:R4:W-:Y:S04]  /*22140*/  LDGSTS.E [R249+0x54004], desc[UR60][R36.64], !P1 ;  /* 0x5400400024f97fae */ /* 0x0009e8000c92187c */
[----:B------:R4:W-:Y:S04]  /*22150*/  STL.64 [R1+0x12c0], R6 ;  /* 0x0012c00601007387 */ /* 0x0009e80000100a00 */
[----:B-1----:R-:W2:Y:S04]  /*22160*/  LDL.LU.64 R66, [R1+0xb80] ;  /* 0x000b800001427983 */ /* 0x002ea80000300a00 */
[----:B------:R-:W2:Y:S04]  /*22170*/  LDL.LU.64 R146, [R1+0xb78] ;  /* 0x000b780001927983 */ /* 0x000ea80000300a00 */
[----:B------:R-:W2:Y:S04]  /*22180*/  LDL.LU.64 R130, [R1+0xb70] ;  /* 0x000b700001827983 */ /* 0x000ea80000300a00 */
[----:B------:R1:W-:Y:S04]  /*22190*/  LDGSTS.E [R249+0x58004], desc[UR60][R20.64], !P1 ;  /* 0x5800400014f97fae */ /* 0x0003e8000c92187c */
[----:B------:R-:W2:Y:S01]  /*221a0*/  LDL.LU.64 R98, [R1+0xb68] ;  /* 0x000b680001627983 */ /* 0x000ea20000300a00 */
[----:B---3--:R-:W-:-:S03]  /*221b0*/  IMAD.WIDE R50, R52, 0x4, R50 ;  /* 0x0000000434327825 */ /* 0x008fc600078e0232 */
[----:B------:R3:W-:Y:S01]  /*221c0*/  LDGSTS.E [R249+0x5c004], desc[UR60][R6.64], !P1 ;  /* 0x5c00400006f97fae */ /* 0x0007e2000c92187c */
[----:B----4-:R-:W-:-:S03]  /*221d0*/  IMAD.WIDE R36, R52, 0x4, R234 ;  /* 0x0000000434247825 */ /* 0x010fc600078e02ea */
[----:B------:R4:W-:Y:S01]  /*221e0*/  STL.64 [R1+0x12c8], R50 ;  /* 0x0012c83201007387 */ /* 0x0009e20000100a00 */
[----:B-1----:R-:W-:-:S03]  /*221f0*/  IMAD.WIDE R20, R52, 0x4, R170 ;  /* 0x0000000434147825 */ /* 0x002fc600078e02aa */
[----:B------:R2:W-:Y:S01]  /*22200*/  STL.64 [R1+0x12d0], R36 ;  /* 0x0012d02401007387 */ /* 0x0005e20000100a00 */
[----:B---3--:R-:W-:-:S03]  /*22210*/  IMAD.WIDE R6, R52, 0x4, R82 ;  /* 0x0000000434067825 */ /* 0x008fc600078e0252 */
        /* <DEDUP_REMOVED lines=17> */
[----:B--2---:R-:W-:-:S03]  /*22330*/  IMAD.WIDE R36, R52, 0x4, R218 ;  /* 0x0000000434247825 */ /* 0x004fc600078e02da */
[----:B------:R-:W-:Y:S01]  /*22340*/  STL.64 [R1+0x12e8], R68 ;  /* 0x0012e84401007387 */ /* 0x000fe20000100a00 */
[----:B-1----:R-:W-:-:S03]  /*22350*/  IMAD.WIDE R20, R52, 0x4, R202 ;  /* 0x0000000434147825 */ /* 0x002fc600078e02ca */
[----:B------:R-:W-:Y:S01]  /*22360*/  LDGSTS.E [R249+0x5000c], desc[UR60][R68.64], !P3 ;  /* 0x5000c00044f97fae */ /* 0x000fe2000d92187c */
[----:B---3--:R-:W-:-:S03]  /*22370*/  IMAD.WIDE R6, R52, 0x4, R186 ;  /* 0x0000000434067825 */ /* 0x008fc600078e02ba */
        /* <DEDUP_REMOVED lines=159> */
[C---:B---3--:R-:W-:Y:S01]  /*22d70*/  IMAD.WIDE R36, R52.reuse, 0x4, R66 ;  /* 0x0000000434247825 */ /* 0x048fe200078e0242 */
[----:B------:R-:W-:Y:S01]  /*22d80*/  ISETP.GE.U32.AND P3, PT, R159, 0x7ffffeeb, PT ;  /* 0x7ffffeeb9f00780c */ /* 0x000fe20003f66070 */
[----:B------:R-:W2:Y:S04]  /*22d90*/  LDL.LU.64 R66, [R1+0x11c0] ;  /* 0x0011c00001427983 */ /* 0x000ea80000300a00 */
[----:B------:R-:W3:Y:S04]  /*22da0*/  LDL.LU.64 R114, [R1+0x11b8] ;  /* 0x0011b80001727983 */ /* 0x000ee80000300a00 */
[----:B------:R-:W-:Y:S04]  /*22db0*/  STL.64 [R1+0xec8], R68 ;  /* 0x000ec84401007387 */ /* 0x000fe80000100a00 */
[----:B------:R-:W3:Y:S01]  /*22dc0*/  LDL.LU.64 R146, [R1+0x11b0] ;  /* 0x0011b00001927983 */ /* 0x000ee20000300a00 */
[----:B-1----:R-:W-:-:S03]  /*22dd0*/  IMAD.WIDE R20, R52, 0x4, R202 ;  /* 0x0000000434147825 */ /* 0x002fc600078e02ca */
[----:B------:R1:W-:Y:S04]  /*22de0*/  STL.64 [R1+0xed0], R36 ;  /* 0x000ed02401007387 */ /* 0x0003e80000100a00 */
[----:B------:R-:W3:Y:S01]  /*22df0*/  LDL.LU.64 R130, [R1+0x11a8] ;  /* 0x0011a80001827983 */ /* 0x000ee20000300a00 */
[----:B------:R-:W-:-:S03]  /*22e00*/  IMAD.WIDE R6, R52, 0x4, R186 ;  /* 0x0000000434067825 */ /* 0x000fc600078e02ba */
[----:B------:R-:W-:Y:S04]  /*22e10*/  LDGSTS.E [R250+0x40000], desc[UR60][R68.64], !P2 ;  /* 0x4000000044fa7fae */ /* 0x000fe8000d12187c */
[----:B------:R1:W-:Y:S04]  /*22e20*/  STL.64 [R1+0xed8], R20 ;  /* 0x000ed81401007387 */ /* 0x0003e80000100a00 */
[----:B------:R1:W-:Y:S04]  /*22e30*/  LDGSTS.E [R250+0x44000], desc[UR60][R36.64], !P2 ;  /* 0x4400000024fa7fae */ /* 0x0003e8000d12187c */
[----:B------:R4:W-:Y:S04]  /*22e40*/  STL.64 [R1+0xee0], R6 ;  /* 0x000ee00601007387 */ /* 0x0009e80000100a00 */
[----:B------:R4:W-:Y:S01]  /*22e50*/  LDGSTS.E [R250+0x48000], desc[UR60][R20.64], !P2 ;  /* 0x4800000014fa7fae */ /* 0x0009e2000d12187c */
[----:B------:R-:W-:-:S03]  /*22e60*/  IMAD.WIDE R50, R52, 0x4, R50 ;  /* 0x0000000434327825 */ /* 0x000fc600078e0232 */
[----:B------:R-:W3:Y:S01]  /*22e70*/  LDL.LU.64 R218, [R1+0x11a0] ;  /* 0x0011a00001da7983 */ /* 0x000ee20000300a00 */
[----:B-1----:R-:W-:-:S03]  /*22e80*/  IMAD.WIDE R36, R52, 0x4, R98 ;  /* 0x0000000434247825 */ /* 0x002fc600078e0262 */
[----:B------:R1:W-:Y:S04]  /*22e90*/  LDGSTS.E [R250+0x4c000], desc[UR60][R6.64], !P2 ;  /* 0x4c00000006fa7fae */ /* 0x0003e8000d12187c */
[----:B------:R-:W3:Y:S01]  /*22ea0*/  LDL.LU.64 R202, [R1+0x1198] ;  /* 0x0011980001ca7983 */ /* 0x000ee20000300a00 */
[----:B----4-:R-:W-:-:S03]  /*22eb0*/  IMAD.WIDE R20, R52, 0x4, R170 ;  /* 0x0000000434147825 */ /* 0x010fc600078e02aa */
[----:B------:R4:W-:Y:S01]  /*22ec0*/  STL.64 [R1+0xee8], R50 ;  /* 0x000ee83201007387 */ /* 0x0009e20000100a00 */
[----:B-1----:R-:W-:-:S03]  /*22ed0*/  IMAD.WIDE R6, R52, 0x4, R82 ;  /* 0x0000000434067825 */ /* 0x002fc600078e0252 */
[----:B------:R-:W3:Y:S04]  /*22ee0*/  LDL.LU.64 R186, [R1+0x1190] ;  /* 0x0011900001ba7983 */ /* 0x000ee80000300a00 */
[----:B------:R3:W-:Y:S04]  /*22ef0*/  STL.64 [R1+0xef0], R36 ;  /* 0x000ef02401007387 */ /* 0x0007e80000100a00 */
[----:B------:R-:W3:Y:S04]  /*22f00*/  LDL.LU.64 R98, [R1+0x1188] ;  /* 0x0011880001627983 */ /* 0x000ee80000300a00 */
[----:B------:R1:W-:Y:S04]  /*22f10*/  STL.64 [R1+0xef8], R20 ;  /* 0x000ef81401007387 */ /* 0x0003e80000100a00 */
[----:B------:R1:W-:Y:S04]  /*22f20*/  STL.64 [R1+0xf00], R6 ;  /* 0x000f000601007387 */ /* 0x0003e80000100a00 */
[----:B------:R-:W3:Y:S04]  /*22f30*/  LDL.LU.64 R170, [R1+0xe80] ;  /* 0x000e800001aa7983 */ /* 0x000ee80000300a00 */
[----:B------:R-:W-:Y:S04]  /*22f40*/  LDGSTS.E [R250+0x40004], desc[UR60][R50.64], !P3 ;  /* 0x4000400032fa7fae */ /* 0x000fe8000d92187c */
[----:B------:R-:W3:Y:S04]  /*22f50*/  LDL.LU.64 R82, [R1+0xe78] ;  /* 0x000e780001527983 */ /* 0x000ee80000300a00 */
[----:B------:R3:W-:Y:S04]  /*22f60*/  LDGSTS.E [R250+0x44004], desc[UR60][R36.64], !P3 ;  /* 0x4400400024fa7fae */ /* 0x0007e8000d92187c */
[----:B----4-:R-:W4:Y:S04]  /*22f70*/  LDL.LU.64 R50, [R1+0xe70] ;  /* 0x000e700001327983 */ /* 0x010f280000300a00 */
[----:B------:R1:W-:Y:S01]  /*22f80*/  LDGSTS.E [R250+0x48004], desc[UR60][R20.64], !P3 ;  /* 0x4800400014fa7fae */ /* 0x0003e2000d92187c */
[----:B------:R-:W-:-:S02]  /*22f90*/  VIADD R240, R240, 0xffffff69 ;  /* 0xffffff69f0f07836 */ /* 0x000fc40000000000 */
[----:B------:R-:W-:Y:S01]  /*22fa0*/  VIADD R239, R242, 0xffffff68 ;  /* 0xffffff68f2ef7836 */ /* 0x000fe20000000000 */
[----:B------:R1:W-:Y:S01]  /*22fb0*/  LDGSTS.E [R250+0x4c004], desc[UR60][R6.64], !P3 ;  /* 0x4c00400006fa7fae */ /* 0x0003e2000d92187c */
[----:B------:R-:W-:Y:S01]  /*22fc0*/  IADD3 R238, R243, -0xb5, RZ ;  /* 0xffffff4bf3ee7810 */ /* 0x000fe20007ffe0ff */
[----:B------:R-:W-:Y:S02]  /*22fd0*/  VIADD R159, R244, 0xffffff4a ;  /* 0xffffff4af49f7836 */ /* 0x000fe40000000000 */
[----:B--2---:R-:W-:-:S04]  /*22fe0*/  IMAD.WIDE R66, R52, 0x4, R66 ;  /* 0x0000000434427825 */ /* 0x004fc800078e0242 */
[C---:B---3--:R-:W-:Y:S01]  /*22ff0*/  IMAD.WIDE R36, R52.reuse, 0x4, R114 ;  /* 0x0000000434247825 */ /* 0x048fe200078e0272 */
[----:B------:R2:W-:Y:S03]  /*23000*/  STL.64 [R1+0xf08], R66 ;  /* 0x000f084201007387 */ /* 0x0005e60000100a00 */
[----:B-1----:R-:W-:Y:S01]  /*23010*/  IMAD.WIDE R20, R52, 0x4, R146 ;  /* 0x0000000434147825 */ /* 0x002fe200078e0292 */
[----:B------:R1:W-:Y:S01]  /*23020*/  STL.64 [R1+0xf10], R36 ;  /* 0x000f102401007387 */ /* 0x0003e20000100a00 */
[----:B------:R-:W-:Y:S01]  /*23030*/  ISETP.GE.U32.AND P4, PT, R240, 0x7ffffeea, PT ;  /* 0x7ffffeeaf000780c */ /* 0x000fe20003f86070 */
[----:B------:R-:W3:Y:S02]  /*23040*/  LDC R242, c[0x0][0x230] ;  /* 0x00008c00fff27b82 */ /* 0x000ee40000000800 */
[----:B------:R1:W-:Y:S04]  /*23050*/  STL.64 [R1+0xf18], R20 ;  /* 0x000f181401007387 */ /* 0x0003e80000100a00 */
[----:B------:R-:W3:Y:S01]  /*23060*/  LDL.LU.64 R114, [R1+0xe68] ;  /* 0x000e680001727983 */ /* 0x000ee20000300a00 */
[----:B------:R-:W-:Y:S01]  /*23070*/  ISETP.GE.U32.AND P5, PT, R239, 0x7ffffee9, PT ;  /* 0x7ffffee9ef00780c */ /* 0x000fe20003fa6070 */
[----:B------:R-:W-:-:S04]  /*23080*/  IMAD.WIDE R6, R52, 0x4, R130 ;  /* 0x0000000434067825 */ /* 0x000fc800078e0282 */
[----:B------:R-:W-:Y:S01]  /*23090*/  IMAD.WIDE R68, R52, 0x4, R218 ;  /* 0x0000000434447825 */ /* 0x000fe200078e02da */
[----:B------:R-:W-:Y:S01]  /*230a0*/  LDGSTS.E [R250+0x40008], desc[UR60][R66.64], !P4 ;  /* 0x4000800042fa7fae */ /* 0x000fe2000e12187c */
[----:B------:R-:W-:Y:S01]  /*230b0*/  ISETP.GE.U32.AND P6, PT, R238, 0x7ffffecc, PT ;  /* 0x7ffffeccee00780c */ /* 0x000fe20003fc6070 */
[----:B------:R-:W3:Y:S02]  /*230c0*/  LDC R240, c[0x0][0x230] ;  /* 0x00008c00fff07b82 */ /* 0x000ee40000000800 */
[----:B------:R1:W-:Y:S04]  /*230d0*/  STL.64 [R1+0xf20], R6 ;  /* 0x000f200601007387 */ /* 0x0003e80000100a00 */
[----:B------:R1:W-:Y:S01]  /*230e0*/  LDGSTS.E [R250+0x44008], desc[UR60][R36.64], !P4 ;  /* 0x4400800024fa7fae */ /* 0x0003e2000e12187c */
[----:B------:R-:W-:Y:S01]  /*230f0*/  ISETP.GE.U32.AND P1, PT, R159, 0x7ffffecb, PT ;  /* 0x7ffffecb9f00780c */ /* 0x000fe20003f26070 */
[----:B------:R-:W3:Y:S02]  /*23100*/  LDC R238, c[0x0][0x230] ;  /* 0x00008c00ffee7b82 */ /* 0x000ee40000000800 */
[----:B--2---:R-:W2:Y:S04]  /*23110*/  LDL.LU.64 R66, [R1+0xe60] ;  /* 0x000e600001427983 */ /* 0x004ea80000300a00 */
[----:B------:R-:W2:Y:S02]  /*23120*/  LDL.LU.64 R146, [R1+0xe58] ;  /* 0x000e580001927983 */ /* 0x000ea40000300a00 */
[----:B------:R-:W2:Y:S02]  /*23130*/  LDC R239, c[0x0][0x230] ;  /* 0x00008c00ffef7b82 */ /* 0x000ea40000000800 */
[----:B------:R1:W-:Y:S02]  /*23140*/  LDGSTS.E [R250+0x48008], desc[UR60][R20.64], !P4 ;  /* 0x4800800014fa7fae */ /* 0x0003e4000e12187c */
[----:B-1----:R-:W-:-:S02]  /*23150*/  IMAD.WIDE R36, R52, 0x4, R202 ;  /* 0x0000000434247825 */ /* 0x002fc400078e02ca */
[----:B------:R1:W-:Y:S02]  /*23160*/  LDGSTS.E [R250+0x4c008], desc[UR60][R6.64], !P4 ;  /* 0x4c00800006fa7fae */ /* 0x0003e4000e12187c */
[----:B------:R-:W2:Y:S02]  /*23170*/  LDC R243, c[0x0][0x230] ;  /* 0x00008c00fff37b82 */ /* 0x000ea40000000800 */
[----:B------:R-:W2:Y:S01]  /*23180*/  LDL.LU.64 R130, [R1+0xe50] ;  /* 0x000e500001827983 */ /* 0x000ea20000300a00 */
[----:B------:R-:W-:-:S03]  /*23190*/  IMAD.WIDE R20, R52, 0x4, R186 ;  /* 0x0000000434147825 */ /* 0x000fc600078e02ba */
[----:B------:R4:W-:Y:S02]  /*231a0*/  STL.64 [R1+0xf28], R68 ;  /* 0x000f284401007387 */ /* 0x0009e40000100a00 */
[----:B------:R-:W2:Y:S01]  /*231b0*/  LDC R244, c[0x0][0x230] ;  /* 0x00008c00fff47b82 */ /* 0x000ea20000000800 */
[C---:B-1----:R-:W-:Y:S01]  /*231c0*/  IMAD.WIDE R6, R52.reuse, 0x4, R98 ;  /* 0x0000000434067825 */ /* 0x042fe200078e0262 */
[----:B------:R4:W-:Y:S04]  /*231d0*/  LDGSTS.E [R250+0x4000c], desc[UR60][R68.64], !P5 ;  /* 0x4000c00044fa7fae */ /* 0x0009e8000e92187c */
[----:B------:R-:W2:Y:S04]  /*231e0*/  LDL.LU.64 R98, [R1+0xe48] ;  /* 0x000e480001627983 */ /* 0x000ea80000300a00 */
[----:B------:R1:W-:Y:S01]  /*231f0*/  STL.64 [R1+0xf30], R36 ;  /* 0x000f302401007387 */ /* 0x0003e20000100a00 */
[----:B----4-:R-:W-:-:S03]  /*23200*/  IMAD.WIDE R68, R52, 0x4, R170 ;  /* 0x0000000434447825 */ /* 0x010fc600078e02aa */
[----:B------:R1:W-:Y:S04]  /*23210*/  LDGSTS.E [R250+0x4400c], desc[UR60][R36.64], !P5 ;  /* 0x4400c00024fa7fae */ /* 0x0003e8000e92187c */
[----:B------:R4:W-:Y:S04]  /*23220*/  STL.64 [R1+0xf38], R20 ;  /* 0x000f381401007387 */ /* 0x0009e80000100a00 */
[----:B------:R4:W-:Y:S01]  /*23230*/  LDGSTS.E [R250+0x4800c], desc[UR60][R20.64], !P5 ;  /* 0x4800c00014fa7fae */ /* 0x0009e2000e92187c */
[----:B-1----:R-:W-:-:S03]  /*23240*/  IMAD.WIDE R36, R52, 0x4, R82 ;  /* 0x0000000434247825 */ /* 0x002fc600078e0252 */
[----:B------:R3:W-:Y:S04]  /*23250*/  STL.64 [R1+0xf40], R6 ;  /* 0x000f400601007387 */ /* 0x0007e80000100a00 */
[----:B------:R3:W-:Y:S01]  /*23260*/  LDGSTS.E [R250+0x4c00c], desc[UR60][R6.64], !P5 ;  /* 0x4c00c00006fa7fae */ /* 0x0007e2000e92187c */
[----:B----4-:R-:W-:-:S03]  /*23270*/  IMAD.WIDE R20, R52, 0x4, R50 ;  /* 0x0000000434147825 */ /* 0x010fc600078e0232 */
[----:B------:R-:W-:Y:S04]  /*23280*/  LDGSTS.E [R250+0x50000], desc[UR60][R68.64], !P6 ;  /* 0x5000000044fa7fae */ /* 0x000fe8000f12187c */
[----:B------:R-:W4:Y:S04]  /*23290*/  LDL.LU.64 R50, [R1+0xe40] ;  /* 0x000e400001327983 */ /* 0x000f280000300a00 */
[----:B------:R-:W-:Y:S04]  /*232a0*/  STL.64 [R1+0x1208], R68 ;  /* 0x0012084401007387 */ /* 0x000fe80000100a00 */
[----:B------:R-:W4:Y:S04]  /*232b0*/  LDL.LU.64 R234, [R1+0xe38] ;  /* 0x000e380001ea7983 */ /* 0x000f280000300a00 */
[----:B------:R1:W-:Y:S04]  /*232c0*/  STL.64 [R1+0x1210], R36 ;  /* 0x0012102401007387 */ /* 0x0003e80000100a00 */
[----:B------:R-:W4:Y:S04]  /*232d0*/  LDL.LU.64 R170, [R1+0xe30] ;  /* 0x000e300001aa7983 */ /* 0x000f280000300a00 */
[----:B------:R1:W-:Y:S04]  /*232e0*/  STL.64 [R1+0x1218], R20 ;  /* 0x0012181401007387 */ /* 0x0003e80000100a00 */
[----:B------:R-:W4:Y:S04]  /*232f0*/  LDL.LU.64 R82, [R1+0xe28] ;  /* 0x000e280001527983 */ /* 0x000f280000300a00 */
[----:B------:R1:W-:Y:S01]  /*23300*/  LDGSTS.E [R250+0x54000], desc[UR60][R36.64], !P6 ;  /* 0x5400000024fa7fae */ /* 0x0003e2000f12187c */
[----:B------:R-:W-:-:S02]  /*23310*/  VIADD R159, R245, 0xffffff49 ;  /* 0xffffff49f59f7836 */ /* 0x000fc40000000000 */
[----:B------:R-:W4:Y:S01]  /*23320*/  LDC R245, c[0x0][0x230] ;  /* 0x00008c00fff57b82 */ /* 0x000f220000000800 */
[----:B------:R1:W-:Y:S01]  /*23330*/  LDGSTS.E [R250+0x58000], desc[UR60][R20.64], !P6 ;  /* 0x5800000014fa7fae */ /* 0x0003e2000f12187c */
[----:B---3--:R-:W-:-:S05]  /*23340*/  IMAD.WIDE R6, R52, 0x4, R114 ;  /* 0x0000000434067825 */ /* 0x008fca00078e0272 */
[----:B------:R3:W-:Y:S04]  /*23350*/  STL.64 [R1+0x1220], R6 ;  /* 0x0012200601007387 */ /* 0x0007e80000100a00 */
[----:B------:R-:W4:Y:S04]  /*23360*/  LDL.LU.64 R114, [R1+0xe20] ;  /* 0x000e200001727983 */ /* 0x000f280000300a00 */
[----:B------:R3:W-:Y:S01]  /*23370*/  LDGSTS.E [R250+0x5c000], desc[UR60][R6.64], !P6 ;  /* 0x5c00000006fa7fae */ /* 0x0007e2000f12187c */
[----:B------:R-:W-:Y:S01]  /*23380*/  ISETP.GE.U32.AND P2, PT, R159, 0x7ffffeca, PT ;  /* 0x7ffffeca9f00780c */ /* 0x000fe20003f46070 */
[----:B--2---:R-:W-:-:S04]  /*23390*/  IMAD.WIDE R66, R52, 0x4, R66 ;  /* 0x0000000434427825 */ /* 0x004fc800078e0242 */
[C---:B-1----:R-:W-:Y:S01]  /*233a0*/  IMAD.WIDE R36, R52.reuse, 0x4, R146 ;  /* 0x0000000434247825 */ /* 0x042fe200078e0292 */
[----:B------:R1:W-:Y:S04]  /*233b0*/  STL.64 [R1+0x1228], R66 ;  /* 0x0012284201007387 */ /* 0x0003e80000100a00 */
[----:B------:R-:W2:Y:S04]  /*233c0*/  LDL.LU.64 R218, [R1+0xe18] ;  /* 0x000e180001da7983 */ /* 0x000ea80000300a00 */
[----:B------:R4:W-:Y:S01]  /*233d0*/  STL.64 [R1+0x1230], R36 ;  /* 0x0012302401007387 */ /* 0x0009e20000100a00 */
[----:B------:R-:W-:-:S03]  /*233e0*/  IMAD.WIDE R20, R52, 0x4, R130 ;  /* 0x0000000434147825 */ /* 0x000fc600078e0282 */
[----:B------:R-:W2:Y:S04]  /*233f0*/  LDL.LU.64 R202, [R1+0xe10] ;  /* 0x000e100001ca7983 */ /* 0x000ea80000300a00 */
[----:B------:R4:W-:Y:S04]  /*23400*/  STL.64 [R1+0x1238], R20 ;  /* 0x0012381401007387 */ /* 0x0009e80000100a00 */
[----:B------:R-:W2:Y:S01]  /*23410*/  LDL.LU.64 R186, [R1+0xe08] ;  /* 0x000e080001ba7983 */ /* 0x000ea20000300a00 */
[----:B---3--:R-:W-:-:S03]  /*23420*/  IMAD.WIDE R6, R52, 0x4, R98 ;  /* 0x0000000434067825 */ /* 0x008fc600078e0262 */
[----:B------:R-:W-:Y:S04]  /*23430*/  LDGSTS.E [R250+0x50004], desc[UR60][R66.64], !P1 ;  /* 0x5000400042fa7fae */ /* 0x000fe8000c92187c */
[----:B------:R3:W-:Y:S04]  /*23440*/  STL.64 [R1+0x1240], R6 ;  /* 0x0012400601007387 */ /* 0x0007e80000100a00 */
[----:B------:R3:W-:Y:S04]  /*23450*/  LDGSTS.E [R250+0x54004], desc[UR60][R36.64], !P1 ;  /* 0x5400400024fa7fae */ /* 0x0007e8000c92187c */
[----:B-1----:R-:W2:Y:S04]  /*23460*/  LDL.LU.64 R66, [R1+0xb00] ;  /* 0x000b000001427983 */ /* 0x002ea80000300a00 */
[----:B------:R-:W2:Y:S04]  /*23470*/  LDL.LU.64 R146, [R1+0xaf8] ;  /* 0x000af80001927983 */ /* 0x000ea80000300a00 */
[----:B------:R-:W2:Y:S04]  /*23480*/  LDL.LU.64 R130, [R1+0xaf0] ;  /* 0x000af00001827983 */ /* 0x000ea80000300a00 */
[----:B------:R1:W-:Y:S04]  /*23490*/  LDGSTS.E [R250+0x58004], desc[UR60][R20.64], !P1 ;  /* 0x5800400014fa7fae */ /* 0x0003e8000c92187c */
[----:B------:R-:W2:Y:S04]  /*234a0*/  LDL.LU.64 R98, [R1+0xae8] ;  /* 0x000ae80001627983 */ /* 0x000ea80000300a00 */
[----:B------:R1:W-:Y:S01]  /*234b0*/  LDGSTS.E [R250+0x5c004], desc[UR60][R6.64], !P1 ;  /* 0x5c00400006fa7fae */ /* 0x0003e2000c92187c */
[----:B----4-:R-:W-:-:S04]  /*234c0*/  IMAD.WIDE R50, R52, 0x4, R50 ;  /* 0x0000000434327825 */ /* 0x010fc800078e0232 */
[C---:B---3--:R-:W-:Y:S01]  /*234d0*/  IMAD.WIDE R36, R52.reuse, 0x4, R234 ;  /* 0x0000000434247825 */ /* 0x048fe200078e02ea */
        /* <DEDUP_REMOVED lines=17> */
[----:B------:R1:W-:Y:S03]  /*235f0*/  LDGSTS.E [R250+0x58008], desc[UR60][R20.64], !P2 ;  /* 0x5800800014fa7fae */ /* 0x0003e6000d12187c */
[----:B------:R-:W3:Y:S01]  /*23600*/  LDC R238, c[0x0][0x230] ;  /* 0x00008c00ffee7b82 */ /* 0x000ee20000000800 */
[----:B------:R4:W-:Y:S01]  /*23610*/  LDGSTS.E [R250+0x5c008], desc[UR60][R6.64], !P2 ;  /* 0x5c00800006fa7fae */ /* 0x0009e2000d12187c */
[----:B------:R-:W-:Y:S01]  /*23620*/  ISETP.GE.U32.AND P4, PT, R159, 0x7ffffeac, PT ;  /* 0x7ffffeac9f00780c */ /* 0x000fe20003f86070 */
[----:B------:R-:W-:-:S02]  /*23630*/  VIADD R159, R242, 0xffffff2a ;  /* 0xffffff2af29f7836 */ /* 0x000fc40000000000 */
[----:B------:R-:W-:Y:S04]  /*23640*/  STL.64 [R1+0x1268], R68 ;  /* 0x0012684401007387 */ /* 0x000fe80000100a00 */
[----:B------:R-:W-:Y:S01]  /*23650*/  LDGSTS.E [R250+0x5000c], desc[UR60][R68.64], !P3 ;  /* 0x5000c00044fa7fae */ /* 0x000fe2000d92187c */
[C---:B--2---:R-:W-:Y:S01]  /*23660*/  IMAD.WIDE R36, R52.reuse, 0x4, R218 ;  /* 0x0000000434247825 */ /* 0x044fe200078e02da */
[----:B------:R-:W2:Y:S03]  /*23670*/  LDC R242, c[0x0][0x230] ;  /* 0x00008c00fff27b82 */ /* 0x000ea60000000800 */
[C---:B-1----:R-:W-:Y:S01]  /*23680*/  IMAD.WIDE R20, R52.reuse, 0x4, R202 ;  /* 0x0000000434147825 */ /* 0x042fe200078e02ca */
[----:B------:R1:W-:Y:S04]  /*23690*/  STL.64 [R1+0x1270], R36 ;  /* 0x0012702401007387 */ /* 0x0003e80000100a00 */
[----:B------:R1:W-:Y:S01]  /*236a0*/  LDGSTS.E [R250+0x5400c], desc[UR60][R36.64], !P3 ;  /* 0x5400c00024fa7fae */ /* 0x0003e2000d92187c */
[----:B----4-:R-:W-:-:S03]  /*236b0*/  IMAD.WIDE R6, R52, 0x4, R186 ;  /* 0x0000000434067825 */ /* 0x010fc600078e02ba */
[----:B------:R4:W-:Y:S04]  /*236c0*/  STL.64 [R1+0x1278], R20 ;  /* 0x0012781401007387 */ /* 0x0009e80000100a00 */
[----:B------:R4:W-:Y:S01]  /*236d0*/  LDGSTS.E [R250+0x5800c], desc[UR60][R20.64], !P3 ;  /* 0x5800c00014fa7fae */ /* 0x0009e2000d92187c */
[----:B------:R-:W-:-:S03]  /*236e0*/  ISETP.GE.U32.AND P5, PT, R159, 0x7ffffeab, PT ;  /* 0x7ffffeab9f00780c */ /* 0x000fc60003fa6070 */
[----:B------:R4:W-:Y:S04]  /*236f0*/  STL.64 [R1+0x1280], R6 ;  /* 0x0012800601007387 */ /* 0x0009e80000100a00 */
[----:B------:R2:W-:Y:S01]  /*23700*/  LDGSTS.E [R250+0x5c00c], desc[UR60][R6.64], !P3 ;  /* 0x5c00c00006fa7fae */ /* 0x0005e2000d92187c */
[----:B------:R-:W-:-:S04]  /*23710*/  IMAD.WIDE R66, R52, 0x4, R66 ;  /* 0x0000000434427825 */ /* 0x000fc800078e0242 */
[C---:B-1----:R-:W-:Y:S01]  /*23720*/  IMAD.WIDE R36, R52.reuse, 0x4, R146 ;  /* 0x0000000434247825 */ /* 0x042fe200078e0292 */
[----:B------:R1:W-:Y:S03]  /*23730*/  STL.64 [R1+0x1f38], R66 ;  /* 0x001f384201007387 */ /* 0x0003e60000100a00 */
[C---:B----4-:R-:W-:Y:S01]  /*23740*/  IMAD.WIDE R20, R52.reuse, 0x4, R130 ;  /* 0x0000000434147825 */ /* 0x050fe200078e0282 */
[----:B------:R-:W4:Y:S04]  /*23750*/  LDL.LU.64 R146, [R1+0xac0] ;  /* 0x000ac00001927983 */ /* 0x000f280000300a00 */
[----:B------:R3:W-:Y:S01]  /*23760*/  STL.64 [R1+0x1f40], R36 ;  /* 0x001f402401007387 */ /* 0x0007e20000100a00 */
[----:B--2---:R-:W-:-:S03]  /*23770*/  IMAD.WIDE R6, R52, 0x4, R98 ;  /* 0x0000000434067825 */ /* 0x004fc600078e0262 */
        /* <DEDUP_REMOVED lines=8> */
[----:B-1----:R-:W4:Y:S01]  /*23800*/  LDL.LU.64 R66, [R1+0x760] ;  /* 0x0007600001427983 */ /* 0x002f220000300a00 */
[----:B---3--:R-:W-:-:S04]  /*23810*/  IMAD.WIDE R50, R52, 0x4, R50 ;  /* 0x0000000434327825 */ /* 0x008fc800078e0232 */
[C---:B--2---:R-:W-:Y:S01]  /*23820*/  IMAD.WIDE R36, R52.reuse, 0x4, R170 ;  /* 0x0000000434247825 */ /* 0x044fe200078e02aa */
        /* <DEDUP_REMOVED lines=29> */
[----:B------:R-:W-:-:S03]  /*23a00*/  IMAD.WIDE R66, R52, 0x4, R66 ;  /* 0x0000000434427825 */ /* 0x000fc600078e0242 */
[----:B--2---:R-:W2:Y:S01]  /*23a10*/  LDL.LU.64 R36, [R1+0x738] ;  /* 0x0007380001247983 */ /* 0x004ea20000300a00 */
        /* <DEDUP_REMOVED lines=31> */
[----:B------:R-:W-:Y:S01]  /*23c10*/  STL.64 [R1+0x1fa0], R170 ;  /* 0x001fa0aa01007387 */ /* 0x000fe20000100a00 */
[----:B----4-:R-:W-:-:S03]  /*23c20*/  IMAD.WIDE R146, R52, 0x4, R146 ;  /* 0x0000000434927825 */ /* 0x010fc600078e0292 */
[----:B------:R-:W-:Y:S01]  /*23c30*/  STL.64 [R1+0x1fa8], R154 ;  /* 0x001fa89a01007387 */ /* 0x000fe20000100a00 */
[----:B------:R-:W-:-:S03]  /*23c40*/  IMAD.WIDE R132, R52, 0x4, R100 ;  /* 0x0000000434847825 */ /* 0x000fc600078e0264 */
        /* <DEDUP_REMOVED lines=14> */
[----:B--2---:R-:W-:-:S03]  /*23d30*/  IMAD.WIDE R84, R52, 0x4, R36 ;  /* 0x0000000434547825 */ /* 0x004fc600078e0224 */
        /* <DEDUP_REMOVED lines=32> */
[----:B------:R-:W1:Y:S02]  /*23f40*/  LDC R240, c[0x0][0x230] ;  /* 0x00008c00fff07b82 */ /* 0x000e640000000800 */
[----:B------:R-:W-:Y:S01]  /*23f50*/  ISETP.GE.U32.AND P5, PT, R159, 0x7ffffe89, PT ;  /* 0x7ffffe899f00780c */ /* 0x000fe20003fa6070 */
[----:B------:R-:W4:Y:S04]  /*23f60*/  LDL.LU.64 R202, [R1+0x1170] ;  /* 0x0011700001ca7983 */ /* 0x000f280000300a00 */
[----:B------:R-:W1:Y:S04]  /*23f70*/  LDL.LU.64 R186, [R1+0x1168] ;  /* 0x0011680001ba7983 */ /* 0x000e680000300a00 */
[----:B------:R-:W-:Y:S04]  /*23f80*/  LDGSTS.E [R250+0x70008], desc[UR60][R98.64], !P4 ;  /* 0x7000800062fa7fae */ /* 0x000fe8000e12187c */
[----:B------:R-:W-:Y:S04]  /*23f90*/  LDGSTS.E [R250+0x74008], desc[UR60][R84.64], !P4 ;  /* 0x7400800054fa7fae */ /* 0x000fe8000e12187c */
[----:B------:R-:W-:Y:S04]  /*23fa0*/  LDGSTS.E [R250+0x78008], desc[UR60][R82.64], !P4 ;  /* 0x7800800052fa7fae */ /* 0x000fe8000e12187c */
[----:B------:R3:W-:Y:S04]  /*23fb0*/  LDGSTS.E [R250+0x7c008], desc[UR60][R68.64], !P4 ;  /* 0x7c00800044fa7fae */ /* 0x0007e8000e12187c */
[----:B------:R-:W-:Y:S04]  /*23fc0*/  LDGSTS.E [R250+0x7000c], desc[UR60][R50.64], !P5 ;  /* 0x7000c00032fa7fae */ /* 0x000fe8000e92187c */
[----:B------:R4:W-:Y:S01]  /*23fd0*/  LDGSTS.E [R250+0x7400c], desc[UR60][R36.64], !P5 ;  /* 0x7400c00024fa7fae */ /* 0x0009e2000e92187c */
[----:B------:R-:W-:Y:S01]  /*23fe0*/  ISETP.GE.U32.AND P2, PT, R238, 0x7ffffee8, PT ;  /* 0x7ffffee8ee00780c */ /* 0x000fe20003f46070 */
[----:B------:R-:W-:-:S02]  /*23ff0*/  VIADD R159, R239, 0xffffff66 ;  /* 0xffffff66ef9f7836 */ /* 0x000fc40000000000 */
        /* <DEDUP_REMOVED lines=12> */
[----:B------:R-:W4:Y:S04]  /*240c0*/  LDL.LU.64 R146, [R1+0x1130] ;  /* 0x0011300001927983 */ /* 0x000f280000300a00 */
[----:B------:R1:W-:Y:S04]  /*240d0*/  STL.64 [R1+0xe50], R36 ;  /* 0x000e502401007387 */ /* 0x0003e80000100a00 */
[----:B------:R-:W4:Y:S01]  /*240e0*/  LDL.LU.64 R130, [R1+0x1128] ;  /* 0x0011280001827983 */ /* 0x000f220000300a00 */
[----:B------:R-:W-:-:S03]  /*240f0*/  IMAD.WIDE R20, R52, 0x4, R202 ;  /* 0x0000000434147825 */ /* 0x000fc600078e02ca */
[----:B------:R-:W-:Y:S01]  /*24100*/  LDGSTS.E [R251+0x40000], desc[UR60][R68.64], !P2 ;  /* 0x4000000044fb7fae */ /* 0x000fe2000d12187c */
[----:B-1----:R-:W-:-:S03]  /*24110*/  IMAD.WIDE R6, R52, 0x4, R186 ;  /* 0x0000000434067825 */ /* 0x002fc600078e02ba */
        /* <DEDUP_REMOVED lines=13> */
[----:B------:R4:W-:Y:S01]  /*241f0*/  STL.64 [R1+0xe70], R36 ;  /* 0x000e702401007387 */ /* 0x0009e20000100a00 */
[----:B------:R-:W-:-:S03]  /*24200*/  VIADD R240, R240, 0xffffff65 ;  /* 0xffffff65f0f07836 */ /* 0x000fc60000000000 */
[----:B------:R-:W4:Y:S04]  /*24210*/  LDL.LU.64 R98, [R1+0x1108] ;  /* 0x0011080001627983 */ /* 0x000f280000300a00 */
[----:B------:R1:W-:Y:S04]  /*24220*/  STL.64 [R1+0xe78], R20 ;  /* 0x000e781401007387 */ /* 0x0003e80000100a00 */
[----:B------:R1:W-:Y:S04]  /*24230*/  STL.64 [R1+0xe80], R6 ;  /* 0x000e800601007387 */ /* 0x0003e80000100a00 */
[----:B------:R-:W4:Y:S01]  /*24240*/  LDL.LU.64 R170, [R1+0xe00] ;  /* 0x000e000001aa7983 */ /* 0x000f220000300a00 */
[----:B------:R-:W-:Y:S01]  /*24250*/  ISETP.GE.U32.AND P4, PT, R240, 0x7ffffee6, PT ;  /* 0x7ffffee6f000780c */ /* 0x000fe20003f86070 */
[----:B------:R-:W-:Y:S01]  /*24260*/  VIADD R239, R242, 0xffffff64 ;  /* 0xffffff64f2ef7836 */ /* 0x000fe20000000000 */
[----:B------:R-:W1:Y:S01]  /*24270*/  LDC R240, c[0x0][0x230] ;  /* 0x00008c00fff07b82 */ /* 0x000e620000000800 */
[----:B------:R-:W-:Y:S04]  /*24280*/  LDGSTS.E [R251+0x40004], desc[UR60][R50.64], !P3 ;  /* 0x4000400032fb7fae */ /* 0x000fe8000d92187c */
[----:B------:R-:W4:Y:S01]  /*24290*/  LDL.LU.64 R82, [R1+0xdf8] ;  /* 0x000df80001527983 */ /* 0x000f220000300a00 */
[----:B------:R-:W-:-:S02]  /*242a0*/  VIADD R238, R243, 0xffffff47 ;  /* 0xffffff47f3ee7836 */ /* 0x000fc40000000000 */
[----:B---3--:R-:W-:Y:S01]  /*242b0*/  IMAD.WIDE R66, R52, 0x4, R66 ;  /* 0x0000000434427825 */ /* 0x008fe200078e0242 */
[----:B--2---:R-:W2:Y:S01]  /*242c0*/  LDL.LU.64 R50, [R1+0xdf0] ;  /* 0x000df00001327983 */ /* 0x004ea20000300a00 */
[----:B------:R-:W-:Y:S01]  /*242d0*/  ISETP.GE.U32.AND P5, PT, R239, 0x7ffffee5, PT ;  /* 0x7ffffee5ef00780c */ /* 0x000fe20003fa6070 */
[----:B------:R-:W3:Y:S02]  /*242e0*/  LDC R242, c[0x0][0x230] ;  /* 0x00008c00fff27b82 */ /* 0x000ee40000000800 */
[----:B------:R4:W-:Y:S04]  /*242f0*/  LDGSTS.E [R251+0x44004], desc[UR60][R36.64], !P3 ;  /* 0x4400400024fb7fae */ /* 0x0009e8000d92187c */
[----:B------:R1:W-:Y:S01]  /*24300*/  LDGSTS.E [R251+0x48004], desc[UR60][R20.64], !P3 ;  /* 0x4800400014fb7fae */ /* 0x0003e2000d92187c */
[----:B------:R-:W-:Y:S01]  /*24310*/  ISETP.GE.U32.AND P6, PT, R238, 0x7ffffec8, PT ;  /* 0x7ffffec8ee00780c */ /* 0x000fe20003fc6070 */
[----:B------:R-:W-:Y:S01]  /*24320*/  VIADD R159, R244, 0xffffff46 ;  /* 0xffffff46f49f7836 */ /* 0x000fe20000000000 */
[----:B------:R-:W3:Y:S01]  /*24330*/  LDC R238, c[0x0][0x230] ;  /* 0x00008c00ffee7b82 */ /* 0x000ee20000000800 */
[----:B------:R1:W-:Y:S01]  /*24340*/  LDGSTS.E [R251+0x4c004], desc[UR60][R6.64], !P3 ;  /* 0x4c00400006fb7fae */ /* 0x0003e2000d92187c */
[----:B----4-:R-:W-:-:S03]  /*24350*/  IMAD.WIDE R36, R52, 0x4, R114 ;  /* 0x0000000434247825 */ /* 0x010fc600078e0272 */
[----:B------:R4:W-:Y:S03]  /*24360*/  STL.64 [R1+0xe88], R66 ;  /* 0x000e884201007387 */ /* 0x0009e60000100a00 */
[----:B------:R-:W3:Y:S01]  /*24370*/  LDC R239, c[0x0][0x230] ;  /* 0x00008c00ffef7b82 */ /* 0x000ee20000000800 */
[C---:B-1----:R-:W-:Y:S01]  /*24380*/  IMAD.WIDE R20, R52.reuse, 0x4, R146 ;  /* 0x0000000434147825 */ /* 0x042fe200078e0292 */
[----:B------:R1:W-:Y:S03]  /*24390*/  STL.64 [R1+0xe90], R36 ;  /* 0x000e902401007387 */ /* 0x0003e60000100a00 */
[C---:B------:R-:W-:Y:S01]  /*243a0*/  IMAD.WIDE R6, R52.reuse, 0x4, R130 ;  /* 0x0000000434067825 */ /* 0x040fe200078e0282 */
[----:B------:R1:W-:Y:S02]  /*243b0*/  STL.64 [R1+0xe98], R20 ;  /* 0x000e981401007387 */ /* 0x0003e40000100a00 */
[----:B------:R-:W3:Y:S02]  /*243c0*/  LDC R243, c[0x0][0x230] ;  /* 0x00008c00fff37b82 */ /* 0x000ee40000000800 */
[----:B------:R-:W3:Y:S04]  /*243d0*/  LDL.LU.64 R114, [R1+0xde8] ;  /* 0x000de80001727983 */ /* 0x000ee80000300a00 */
[----:B------:R1:W-:Y:S04]  /*243e0*/  STL.64 [R1+0xea0], R6 ;  /* 0x000ea00601007387 */ /* 0x0003e80000100a00 */
[----:B------:R-:W-:Y:S04]  /*243f0*/  LDGSTS.E [R251+0x40008], desc[UR60][R66.64], !P4 ;  /* 0x4000800042fb7fae */ /* 0x000fe8000e12187c */
[----:B------:R-:W3:Y:S01]  /*24400*/  LDL.LU.64 R146, [R1+0xde0] ;  /* 0x000de00001927983 */ /* 0x000ee20000300a00 */
[----:B------:R-:W-:-:S03]  /*24410*/  IMAD.WIDE R68, R52, 0x4, R218 ;  /* 0x0000000434447825 */ /* 0x000fc600078e02da */
[----:B------:R1:W-:Y:S04]  /*24420*/  LDGSTS.E [R251+0x44008], desc[UR60][R36.64], !P4 ;  /* 0x4400800024fb7fae */ /* 0x0003e8000e12187c */
[----:B----4-:R-:W4:Y:S04]  /*24430*/  LDL.LU.64 R66, [R1+0xdd8] ;  /* 0x000dd80001427983 */ /* 0x010f280000300a00 */
[----:B------:R1:W-:Y:S02]  /*24440*/  LDGSTS.E [R251+0x48008], desc[UR60][R20.64], !P4 ;  /* 0x4800800014fb7fae */ /* 0x0003e4000e12187c */
[----:B-1----:R-:W-:-:S02]  /*24450*/  IMAD.WIDE R36, R52, 0x4, R202 ;  /* 0x0000000434247825 */ /* 0x002fc400078e02ca */
[----:B------:R1:W-:Y:S04]  /*24460*/  LDGSTS.E [R251+0x4c008], desc[UR60][R6.64], !P4 ;  /* 0x4c00800006fb7fae */ /* 0x0003e8000e12187c */
[----:B------:R-:W4:Y:S01]  /*24470*/  LDL.LU.64 R130, [R1+0xdd0] ;  /* 0x000dd00001827983 */ /* 0x000f220000300a00 */
[----:B------:R-:W-:-:S03]  /*24480*/  IMAD.WIDE R20, R52, 0x4, R186 ;  /* 0x0000000434147825 */ /* 0x000fc600078e02ba */
[----:B------:R1:W-:Y:S02]  /*24490*/  STL.64 [R1+0xea8], R68 ;  /* 0x000ea84401007387 */ /* 0x0003e40000100a00 */
[C---:B-1----:R-:W-:Y:S02]  /*244a0*/  IMAD.WIDE R6, R52.reuse, 0x4, R98 ;  /* 0x0000000434067825 */ /* 0x042fe400078e0262 */
[----:B------:R1:W-:Y:S04]  /*244b0*/  LDGSTS.E [R251+0x4000c], desc[UR60][R68.64], !P5 ;  /* 0x4000c00044fb7fae */ /* 0x0003e8000e92187c */
[----:B------:R-:W4:Y:S04]  /*244c0*/  LDL.LU.64 R98, [R1+0xdc8] ;  /* 0x000dc80001627983 */ /* 0x000f280000300a00 */
[----:B------:R1:W-:Y:S02]  /*244d0*/  STL.64 [R1+0xeb0], R36 ;  /* 0x000eb02401007387 */ /* 0x0003e40000100a00 */
[----:B-1----:R-:W-:-:S02]  /*244e0*/  IMAD.WIDE R68, R52, 0x4, R170 ;  /* 0x0000000434447825 */ /* 0x002fc400078e02aa */
[----:B------:R1:W-:Y:S04]  /*244f0*/  LDGSTS.E [R251+0x4400c], desc[UR60][R36.64], !P5 ;  /* 0x4400c00024fb7fae */ /* 0x0003e8000e92187c */
[----:B------:R2:W-:Y:S04]  /*24500*/  STL.64 [R1+0xeb8], R20 ;  /* 0x000eb81401007387 */ /* 0x0005e80000100a00 */
[----:B------:R2:W-:Y:S01]  /*24510*/  LDGSTS.E [R251+0x4800c], desc[UR60][R20.64], !P5 ;  /* 0x4800c00014fb7fae */ /* 0x0005e2000e92187c */
[----:B-1----:R-:W-:-:S03]  /*24520*/  IMAD.WIDE R36, R52, 0x4, R82 ;  /* 0x0000000434247825 */ /* 0x002fc600078e0252 */
[----:B------:R3:W-:Y:S04]  /*24530*/  STL.64 [R1+0xec0], R6 ;  /* 0x000ec00601007387 */ /* 0x0007e80000100a00 */
[----:B------:R3:W-:Y:S04]  /*24540*/  LDGSTS.E [R251+0x4c00c], desc[UR60][R6.64], !P5 ;  /* 0x4c00c00006fb7fae */ /* 0x0007e8000e92187c */
        /* <DEDUP_REMOVED lines=10> */
[----:B---3--:R-:W-:Y:S01]  /*245f0*/  IMAD.WIDE R6, R52, 0x4, R114 ;  /* 0x0000000434067825 */ /* 0x008fe200078e0272 */
[----:B------:R-:W-:-:S02]  /*24600*/  ISETP.GE.U32.AND P1, PT, R159, 0x7ffffec7, PT ;  /* 0x7ffffec79f00780c */ /* 0x000fc40003f26070 */
[----:B------:R1:W-:Y:S04]  /*24610*/  LDGSTS.E [R251+0x58000], desc[UR60][R20.64], !P6 ;  /* 0x5800000014fb7fae */ /* 0x0003e8000f12187c */
[----:B------:R3:W-:Y:S01]  /*24620*/  STL.64 [R1+0x11a0], R6 ;  /* 0x0011a00601007387 */ /* 0x0007e20000100a00 */
[----:B----4-:R-:W-:-:S04]  /*24630*/  IMAD.WIDE R36, R52, 0x4, R66 ;  /* 0x0000000434247825 */ /* 0x010fc800078e0242 */
[----:B------:R-:W-:Y:S01]  /*24640*/  IMAD.WIDE R68, R52, 0x4, R146 ;  /* 0x0000000434447825 */ /* 0x000fe200078e0292 */
[----:B------:R-:W4:Y:S01]  /*24650*/  LDL.LU.64 R66, [R1+0xda0] ;  /* 0x000da00001427983 */ /* 0x000f220000300a00 */
[----:B------:R-:W-:-:S03]  /*24660*/  IADD3 R159, R245, -0xbb, RZ ;  /* 0xffffff45f59f7810 */ /* 0x000fc60007ffe0ff */
[----:B------:R3:W-:Y:S01]  /*24670*/  LDGSTS.E [R251+0x5c000], desc[UR60][R6.64], !P6 ;  /* 0x5c00000006fb7fae */ /* 0x0007e2000f12187c */
[----:B-1----:R-:W-:-:S03]  /*24680*/  IMAD.WIDE R20, R52, 0x4, R130 ;  /* 0x0000000434147825 */ /* 0x002fc600078e0282 */
[----:B------:R-:W-:Y:S01]  /*24690*/  STL.64 [R1+0x11a8], R68 ;  /* 0x0011a84401007387 */ /* 0x000fe20000100a00 */
[----:B------:R-:W-:-:S03]  /*246a0*/  ISETP.GE.U32.AND P2, PT, R159, 0x7ffffec6, PT ;  /* 0x7ffffec69f00780c */ /* 0x000fc60003f46070 */
[----:B------:R-:W4:Y:S04]  /*246b0*/  LDL.LU.64 R218, [R1+0xd98] ;  /* 0x000d980001da7983 */ /* 0x000f280000300a00 */
[----:B------:R1:W-:Y:S01]  /*246c0*/  STL.64 [R1+0x11b0], R36 ;  /* 0x0011b02401007387 */ /* 0x0003e20000100a00 */
[----:B---3--:R-:W-:-:S03]  /*246d0*/  IMAD.WIDE R6, R52, 0x4, R98 ;  /* 0x0000000434067825 */ /* 0x008fc600078e0262 */
[----:B------:R-:W3:Y:S04]  /*246e0*/  LDL.LU.64 R202, [R1+0xd90] ;  /* 0x000d900001ca7983 */ /* 0x000ee80000300a00 */
[----:B------:R1:W-:Y:S04]  /*246f0*/  STL.64 [R1+0x11b8], R20 ;  /* 0x0011b81401007387 */ /* 0x0003e80000100a00 */
[----:B------:R-:W3:Y:S04]  /*24700*/  LDL.LU.64 R186, [R1+0xd88] ;  /* 0x000d880001ba7983 */ /* 0x000ee80000300a00 */
[----:B------:R1:W-:Y:S04]  /*24710*/  STL.64 [R1+0x11c0], R6 ;  /* 0x0011c00601007387 */ /* 0x0003e80000100a00 */
[----:B------:R-:W3:Y:S04]  /*24720*/  LDL.LU.64 R114, [R1+0xa80] ;  /* 0x000a800001727983 */ /* 0x000ee80000300a00 */
[----:B------:R-:W-:Y:S04]  /*24730*/  LDGSTS.E [R251+0x50004], desc[UR60][R68.64], !P1 ;  /* 0x5000400044fb7fae */ /* 0x000fe8000c92187c */
[----:B------:R1:W-:Y:S04]  /*24740*/  LDGSTS.E [R251+0x54004], desc[UR60][R36.64], !P1 ;  /* 0x5400400024fb7fae */ /* 0x0003e8000c92187c */
[----:B------:R-:W3:Y:S04]  /*24750*/  LDL.LU.64 R146, [R1+0xa78] ;  /* 0x000a780001927983 */ /* 0x000ee80000300a00 */
[----:B------:R1:W-:Y:S04]  /*24760*/  LDGSTS.E [R251+0x58004], desc[UR60][R20.64], !P1 ;  /* 0x5800400014fb7fae */ /* 0x0003e8000c92187c */
[----:B------:R-:W3:Y:S04]  /*24770*/  LDL.LU.64 R130, [R1+0xa70] ;  /* 0x000a700001827983 */ /* 0x000ee80000300a00 */
[----:B------:R1:W-:Y:S04]  /*24780*/  LDGSTS.E [R251+0x5c004], desc[UR60][R6.64], !P1 ;  /* 0x5c00400006fb7fae */ /* 0x0003e8000c92187c */
[----:B------:R-:W3:Y:S01]  /*24790*/  LDL.LU.64 R98, [R1+0xa68] ;  /* 0x000a680001627983 */ /* 0x000ee20000300a00 */
[----:B--2---:R-:W-:-:S04]  /*247a0*/  IMAD.WIDE R50, R52, 0x4, R50 ;  /* 0x0000000434327825 */ /* 0x004fc800078e0232 */
[C---:B-1----:R-:W-:Y:S01]  /*247b0*/  IMAD.WIDE R36, R52.reuse, 0x4, R234 ;  /* 0x0000000434247825 */ /* 0x042fe200078e02ea */
[----:B------:R1:W-:Y:S03]  /*247c0*/  STL.64 [R1+0x11c8], R50 ;  /* 0x0011c83201007387 */ /* 0x0003e60000100a00 */
[C---:B------:R-:W-:Y:S01]  /*247d0*/  IMAD.WIDE R20, R52.reuse, 0x4, R170 ;  /* 0x0000000434147825 */ /* 0x040fe200078e02aa */
[----:B------:R2:W-:Y:S03]  /*247e0*/  STL.64 [R1+0x11d0], R36 ;  /* 0x0011d02401007387 */ /* 0x0005e60000100a00 */
[----:B------:R-:W-:Y:S01]  /*247f0*/  IMAD.WIDE R6, R52, 0x4, R82 ;  /* 0x0000000434067825 */ /* 0x000fe200078e0252 */
[----:B------:R3:W-:Y:S04]  /*24800*/  STL.64 [R1+0x11d8], R20 ;  /* 0x0011d81401007387 */ /* 0x0007e80000100a00 */
[----:B------:R-:W-:Y:S04]  /*24810*/  LDGSTS.E [R251+0x50008], desc[UR60][R50.64], !P2 ;  /* 0x5000800032fb7fae */ /* 0x000fe8000d12187c */
[----:B------:R3:W-:Y:S01]  /*24820*/  STL.64 [R1+0x11e0], R6 ;  /* 0x0011e00601007387 */ /* 0x0007e20000100a00 */
[----:B------:R-:W-:-:S02]  /*24830*/  VIADD R159, R241, 0xffffff44 ;  /* 0xffffff44f19f7836 */ /* 0x000fc40000000000 */
[----:B------:R-:W3:Y:S01]  /*24840*/  LDC R241, c[0x0][0x230] ;  /* 0x00008c00fff17b82 */ /* 0x000ee20000000800 */
[----:B------:R2:W-:Y:S04]  /*24850*/  LDGSTS.E [R251+0x54008], desc[UR60][R36.64], !P2 ;  /* 0x5400800024fb7fae */ /* 0x0005e8000d12187c */
[----:B-1----:R-:W3:Y:S04]  /*24860*/  LDL.LU.64 R50, [R1+0xa60] ;  /* 0x000a600001327983 */ /* 0x002ee80000300a00 */
[----:B------:R-:W3:Y:S04]  /*24870*/  LDL.LU.64 R170, [R1+0xa58] ;  /* 0x000a580001aa7983 */ /* 0x000ee80000300a00 */
[----:B------:R-:W3:Y:S01]  /*24880*/  LDL.LU.64 R82, [R1+0xa50] ;  /* 0x000a500001527983 */ /* 0x000ee20000300a00 */
[----:B----4-:R-:W-:Y:S01]  /*24890*/  IMAD.WIDE R68, R52, 0x4, R66 ;  /* 0x0000000434447825 */ /* 0x010fe200078e0242 */
[----:B------:R-:W-:-:S02]  /*248a0*/  ISETP.GE.U32.AND P3, PT, R159, 0x7ffffec5, PT ;  /* 0x7ffffec59f00780c */ /* 0x000fc40003f66070 */
[----:B------:R-:W4:Y:S01]  /*248b0*/  LDL.LU.64 R66, [R1+0xa48] ;  /* 0x000a480001427983 */ /* 0x000f220000300a00 */
[----:B------:R-:W-:-:S03]  /*248c0*/  VIADD R159, R238, 0xffffff27 ;  /* 0xffffff27ee9f7836 */ /* 0x000fc60000000000 */
[----:B------:R3:W-:Y:S01]  /*248d0*/  LDGSTS.E [R251+0x58008], desc[UR60][R20.64], !P2 ;  /* 0x5800800014fb7fae */ /* 0x0007e2000d12187c */
[----:B------:R-:W1:Y:S01]  /*248e0*/  LDC R238, c[0x0][0x230] ;  /* 0x00008c00ffee7b82 */ /* 0x000e620000000800 */
[----:B------:R-:W-:Y:S02]  /*248f0*/  ISETP.GE.U32.AND P4, PT, R159, 0x7ffffea8, PT ;  /* 0x7ffffea89f00780c */ /* 0x000fe40003f86070 */
[----:B------:R3:W-:Y:S01]  /*24900*/  LDGSTS.E [R251+0x5c008], desc[UR60][R6.64], !P2 ;  /* 0x5c00800006fb7fae */ /* 0x0007e2000d12187c */
[----:B--2---:R-:W-:-:S03]  /*24910*/  IMAD.WIDE R36, R52, 0x4, R218 ;  /* 0x0000000434247825 */ /* 0x004fc600078e02da */
[----:B------:R2:W-:Y:S01]  /*24920*/  STL.64 [R1+0x11e8], R68 ;  /* 0x0011e84401007387 */ /* 0x0005e20000100a00 */
[----:B------:R-:W-:-:S03]  /*24930*/  VIADD R159, R242, 0xffffff26 ;  /* 0xffffff26f29f7836 */ /* 0x000fc60000000000 */
[----:B------:R2:W-:Y:S01]  /*24940*/  LDGSTS.E [R251+0x5000c], desc[UR60][R68.64], !P3 ;  /* 0x5000c00044fb7fae */ /* 0x0005e2000d92187c */
[----:B------:R-:W1:Y:S01]  /*24950*/  LDC R242, c[0x0][0x230] ;  /* 0x00008c00fff27b82 */ /* 0x000e620000000800 */
[C---:B---3--:R-:W-:Y:S02]  /*24960*/  IMAD.WIDE R20, R52.reuse, 0x4, R202 ;  /* 0x0000000434147825 */ /* 0x048fe400078e02ca */
[----:B------:R3:W-:Y:S04]  /*24970*/  STL.64 [R1+0x11f0], R36 ;  /* 0x0011f02401007387 */ /* 0x0007e80000100a00 */
[----:B------:R3:W-:Y:S01]  /*24980*/  LDGSTS.E [R251+0x5400c], desc[UR60][R36.64], !P3 ;  /* 0x5400c00024fb7fae */ /* 0x0007e2000d92187c */
[----:B------:R-:W-:-:S03]  /*24990*/  IMAD.WIDE R6, R52, 0x4, R186 ;  /* 0x0000000434067825 */ /* 0x000fc600078e02ba */
[----:B------:R3:W-:Y:S01]  /*249a0*/  STL.64 [R1+0x11f8], R20 ;  /* 0x0011f81401007387 */ /* 0x0007e20000100a00 */
[----:B------:R-:W-:-:S03]  /*249b0*/  ISETP.GE.U32.AND P5, PT, R159, 0x7ffffea7, PT ;  /* 0x7ffffea79f00780c */ /* 0x000fc60003fa6070 */
[----:B------:R3:W-:Y:S01]  /*249c0*/  LDGSTS.E [R251+0x5800c], desc[UR60][R20.64], !P3 ;  /* 0x5800c00014fb7fae */ /* 0x0007e2000d92187c */
[----:B--2---:R-:W-:-:S03]  /*249d0*/  IMAD.WIDE R68, R52, 0x4, R114 ;  /* 0x0000000434447825 */ /* 0x004fc600078e0272 */
[----:B------:R2:W-:Y:S04]  /*249e0*/  STL.64 [R1+0x1200], R6 ;  /* 0x0012000601007387 */ /* 0x0005e80000100a00 */
[----:B------:R2:W-:Y:S04]  /*249f0*/  LDGSTS.E [R251+0x5c00c], desc[UR60][R6.64], !P3 ;  /* 0x5c00c00006fb7fae */ /* 0x0005e8000d92187c */
[----:B------:R-:W-:Y:S01]  /*24a00*/  STL.64 [R1+0x1fb8], R68 ;  /* 0x001fb84401007387 */ /* 0x000fe20000100a00 */
[----:B---3--:R-:W-:-:S03]  /*24a10*/  IMAD.WIDE R36, R52, 0x4, R146 ;  /* 0x0000000434247825 */ /* 0x008fc600078e0292 */
[----:B------:R-:W3:Y:S01]  /*24a20*/  LDL.LU.64 R114, [R1+0xa40] ;  /* 0x000a400001727983 */ /* 0x000ee20000300a00 */
[----:B------:R-:W-:-:S03]  /*24a30*/  IMAD.WIDE R20, R52, 0x4, R130 ;  /* 0x0000000434147825 */ /* 0x000fc600078e0282 */
[----:B------:R1:W-:Y:S01]  /*24a40*/  STL.64 [R1+0x1fc0], R36 ;  /* 0x001fc02401007387 */ /* 0x0003e20000100a00 */
[----:B--2---:R-:W-:-:S03]  /*24a50*/  IMAD.WIDE R6, R52, 0x4, R98 ;  /* 0x0000000434067825 */ /* 0x004fc600078e0262 */
[----:B------:R2:W-:Y:S04]  /*24a60*/  STL.64 [R1+0x1fc8], R20 ;  /* 0x001fc81401007387 */ /* 0x0005e80000100a00 */
[----:B------:R4:W-:Y:S04]  /*24a70*/  STL.64 [R1+0x1fd0], R6 ;  /* 0x001fd00601007387 */ /* 0x0009e80000100a00 */
[----:B------:R-:W-:Y:S04]  /*24a80*/  LDGSTS.E [R251+0x60000], desc[UR60][R68.64], !P4 ;  /* 0x6000000044fb7fae */ /* 0x000fe8000e12187c */
[----:B------:R-:W3:Y:S04]  /*24a90*/  LDL.LU.64 R146, [R1+0xa20] ;  /* 0x000a200001927983 */ /* 0x000ee80000300a00 */
[----:B------:R1:W-:Y:S04]  /*24aa0*/  LDGSTS.E [R251+0x64000], desc[UR60][R36.64], !P4 ;  /* 0x6400000024fb7fae */ /* 0x0003e8000e12187c */
[----:B------:R2:W-:Y:S04]  /*24ab0*/  LDGSTS.E [R251+0x68000], desc[UR60][R20.64], !P4 ;  /* 0x6800000014fb7fae */ /* 0x0005e8000e12187c */
[----:B------:R-:W3:Y:S04]  /*24ac0*/  LDL.LU.64 R130, [R1+0x700] ;  /* 0x0007000001827983 */ /* 0x000ee80000300a00 */
[----:B------:R4:W-:Y:S04]  /*24ad0*/  LDGSTS.E [R251+0x6c000], desc[UR60][R6.64], !P4 ;  /* 0x6c00000006fb7fae */ /* 0x0009e8000e12187c */
[----:B------:R-:W3:Y:S01]  /*24ae0*/  LDL.LU.64 R98, [R1+0x6e0] ;  /* 0x0006e00001627983 */ /* 0x000ee20000300a00 */
[----:B------:R-:W-:-:S04]  /*24af0*/  IMAD.WIDE R50, R52, 0x4, R50 ;  /* 0x0000000434327825 */ /* 0x000fc800078e0232 */
[C---:B-1----:R-:W-:Y:S01]  /*24b00*/  IMAD.WIDE R36, R52.reuse, 0x4, R170 ;  /* 0x0000000434247825 */ /* 0x042fe200078e02aa */
[----:B------:R1:W-:Y:S03]  /*24b10*/  LDGSTS.E [R251+0x60004], desc[UR60][R50.64], !P5 ;  /* 0x6000400032fb7fae */ /* 0x0003e6000e92187c */
[C---:B--2---:R-:W-:Y:S01]  /*24b20*/  IMAD.WIDE R20, R52.reuse, 0x4, R82 ;  /* 0x0000000434147825 */ /* 0x044fe200078e0252 */
[----:B------:R2:W-:Y:S04]  /*24b30*/  LDGSTS.E [R251+0x64004], desc[UR60][R36.64], !P5 ;  /* 0x6400400024fb7fae */ /* 0x0005e8000e92187c */
[----:B------:R-:W2:Y:S01]  /*24b40*/  LDL.LU.64 R82, [R1+0x6c0] ;  /* 0x0006c00001527983 */ /* 0x000ea20000300a00 */
[----:B----4-:R-:W-:-:S03]  /*24b50*/  IMAD.WIDE R6, R52, 0x4, R66 ;  /* 0x0000000434067825 */ /* 0x010fc600078e0242 */
[----:B------:R4:W-:Y:S04]  /*24b60*/  STL.64 [R1+0x1fd8], R50 ;  /* 0x001fd83201007387 */ /* 0x0009e80000100a00 */
[----:B------:R1:W-:Y:S04]  /*24b70*/  STL.64 [R1+0x1fe0], R36 ;  /* 0x001fe02401007387 */ /* 0x0003e80000100a00 */
[----:B------:R2:W-:Y:S04]  /*24b80*/  STL.64 [R1+0x1fe8], R20 ;  /* 0x001fe81401007387 */ /* 0x0005e80000100a00 */
[----:B----4-:R-:W4:Y:S04]  /*24b90*/  LDL.LU.64 R50, [R1+0x6a0] ;  /* 0x0006a00001327983 */ /* 0x010f280000300a00 */
[----:B------:R2:W-:Y:S04]  /*24ba0*/  STL.64 [R1+0x1ff0], R6 ;  /* 0x001ff00601007387 */ /* 0x0005e80000100a00 */
[----:B------:R-:W4:Y:S04]  /*24bb0*/  LDL.LU.64 R66, [R1+0xa38] ;  /* 0x000a380001427983 */ /* 0x000f280000300a00 */
[----:B------:R-:W4:Y:S04]  /*24bc0*/  LDL.LU.64 R218, [R1+0xa30] ;  /* 0x000a300001da7983 */ /* 0x000f280000300a00 */
[----:B------:R-:W4:Y:S04]  /*24bd0*/  LDL.LU.64 R186, [R1+0xa28] ;  /* 0x000a280001ba7983 */ /* 0x000f280000300a00 */
[----:B------:R-:W4:Y:S04]  /*24be0*/  LDL.LU.64 R170, [R1+0xa18] ;  /* 0x000a180001aa7983 */ /* 0x000f280000300a00 */
[----:B------:R-:W4:Y:S04]  /*24bf0*/  LDL.LU.64 R132, [R1+0xa10] ;  /* 0x000a100001847983 */ /* 0x000f280000300a00 */
[----:B------:R-:W4:Y:S04]  /*24c00*/  LDL.LU.64 R100, [R1+0xa08] ;  /* 0x000a080001647983 */ /* 0x000f280000300a00 */
[----:B------:R4:W-:Y:S01]  /*24c10*/  LDGSTS.E [R251+0x68004], desc[UR60][R20.64], !P5 ;  /* 0x6800400014fb7fae */ /* 0x0009e2000e92187c */
[----:B---3--:R-:W-:-:S03]  /*24c20*/  IMAD.WIDE R204, R52, 0x4, R114 ;  /* 0x0000000434cc7825 */ /* 0x008fc600078e0272 */
[----:B------:R3:W-:Y:S01]  /*24c30*/  LDGSTS.E [R251+0x6c004], desc[UR60][R6.64], !P5 ;  /* 0x6c00400006fb7fae */ /* 0x0007e2000e92187c */
[----:B------:R-:W-:-:S03]  /*24c40*/  IMAD.WIDE R172, R52, 0x4, R146 ;  /* 0x0000000434ac7825 */ /* 0x000fc600078e0292 */
[----:B------:R-:W3:Y:S04]  /*24c50*/  LDL.LU.64 R146, [R1+0x6f8] ;  /* 0x0006f80001927983 */ /* 0x000ee80000300a00 */
[----:B------:R-:W3:Y:S01]  /*24c60*/  LDL.LU.64 R68, [R1+0x6f0] ;  /* 0x0006f00001447983 */ /* 0x000ee20000300a00 */
[----:B------:R-:W-:-:S03]  /*24c70*/  IMAD.WIDE R148, R52, 0x4, R130 ;  /* 0x0000000434947825 */ /* 0x000fc600078e0282 */
[----:B------:R-:W3:Y:S04]  /*24c80*/  LDL.LU.64 R130, [R1+0x6e8] ;  /* 0x0006e80001827983 */ /* 0x000ee80000300a00 */
[----:B------:R-:W3:Y:S01]  /*24c90*/  LDL.LU.64 R114, [R1+0x6d8] ;  /* 0x0006d80001727983 */ /* 0x000ee20000300a00 */
[----:B------:R-:W-:-:S03]  /*24ca0*/  IMAD.WIDE R116, R52, 0x4, R98 ;  /* 0x0000000434747825 */ /* 0x000fc600078e0262 */
[----:B------:R-:W-:Y:S04]  /*24cb0*/  STL.64 [R1+0x1ff8], R204 ;  /* 0x001ff8cc01007387 */ /* 0x000fe80000100a00 */
[----:B-1----:R-:W3:Y:S04]  /*24cc0*/  LDL.LU.64 R36, [R1+0x6d0] ;  /* 0x0006d00001247983 */ /* 0x002ee80000300a00 */
[----:B------:R-:W3:Y:S04]  /*24cd0*/  LDL.LU.64 R98, [R1+0x6c8] ;  /* 0x0006c80001627983 */ /* 0x000ee80000300a00 */
[----:B------:R-:W-:Y:S01]  /*24ce0*/  STL.64 [R1+0x2018], R172 ;  /* 0x002018ac01007387 */ /* 0x000fe20000100a00 */
[----:B--2---:R-:W-:-:S03]  /*24cf0*/  IMAD.WIDE R84, R52, 0x4, R82 ;  /* 0x0000000434547825 */ /* 0x004fc600078e0252 */
[----:B------:R-:W2:Y:S04]  /*24d00*/  LDL.LU.64 R82, [R1+0x6b8] ;  /* 0x0006b80001527983 */ /* 0x000ea80000300a00 */
[----:B------:R-:W2:Y:S04]  /*24d10*/  LDL.LU.64 R20, [R1+0x6b0] ;  /* 0x0006b00001147983 */ /* 0x000ea80000300a00 */
[----:B------:R-:W-:Y:S01]  /*24d20*/  STL.64 [R1+0x23b8], R148 ;  /* 0x0023b89401007387 */ /* 0x000fe20000100a00 */
[----:B----4-:R-:W-:-:S03]  /*24d30*/  IMAD.WIDE R202, R52, 0x4, R66 ;  /* 0x0000000434ca7825 */ /* 0x010fc600078e0242 */
[----:B------:R-:W4:Y:S01]  /*24d40*/  LDL.LU.64 R66, [R1+0x6a8] ;  /* 0x0006a80001427983 */ /* 0x000f220000300a00 */
[----:B------:R-:W-:-:S03]  /*24d50*/  IMAD.WIDE R188, R52, 0x4, R218 ;  /* 0x0000000434bc7825 */ /* 0x000fc600078e02da */
[----:B------:R-:W4:Y:S04]  /*24d60*/  LDL.LU.64 R6, [R1+0x698] ;  /* 0x0006980001067983 */ /* 0x000f280000300a00 */
[----:B------:R-:W-:Y:S04]  /*24d70*/  STL.64 [R1+0x23d8], R116 ;  /* 0x0023d87401007387 */ /* 0x000fe80000100a00 */
[----:B------:R-:W4:Y:S04]  /*24d80*/  LDL.LU.64 R234, [R1+0x690] ;  /* 0x0006900001ea7983 */ /* 0x000f280000300a00 */
[----:B------:R-:W4:Y:S01]  /*24d90*/  LDL.LU.64 R218, [R1+0x688] ;  /* 0x0006880001da7983 */ /* 0x000f220000300a00 */
[----:B------:R-:W-:-:S02]  /*24da0*/  VIADD R159, R240, 0xffffff25 ;  /* 0xffffff25f09f7836 */ /* 0x000fc40000000000 */
        /* <DEDUP_REMOVED lines=14> */
[----:B------:R-:W-:Y:S02]  /*24e90*/  VIADD R159, R241, 0xffffff06 ;  /* 0xffffff06f19f7836 */ /* 0x000fe40000000000 */
[----:B------:R-:W-:Y:S01]  /*24ea0*/  IMAD.WIDE R152, R52, 0x4, R100 ;  /* 0x0000000434987825 */ /* 0x000fe200078e0264 */
[----:B------:R-:W-:Y:S01]  /*24eb0*/  STL.64 [R1+0x2008], R188 ;  /* 0x002008bc01007387 */ /* 0x000fe20000100a00 */
[----:B------:R-:W1:Y:S03]  /*24ec0*/  LDC R239, c[0x0][0x230] ;  /* 0x00008c00ffef7b82 */ /* 0x000e660000000800 */
[----:B------:R-:W-:Y:S01]  /*24ed0*/  STL.64 [R1+0x2010], R186 ;  /* 0x002010ba01007387 */ /* 0x000fe20000100a00 */
[----:B------:R-:W-:-:S03]  /*24ee0*/  ISETP.GE.U32.AND P3, PT, R159, 0x7ffffe87, PT ;  /* 0x7ffffe879f00780c */ /* 0x000fc60003f66070 */
[----:B------:R4:W-:Y:S01]  /*24ef0*/  STL.64 [R1+0x2020], R170 ;  /* 0x002020aa01007387 */ /* 0x0009e20000100a00 */
[----:B------:R-:W1:Y:S01]  /*24f00*/  LDC R241, c[0x0][0x230] ;  /* 0x00008c00fff17b82 */ /* 0x000e620000000800 */
[C---:B---3--:R-:W-:Y:S02]  /*24f10*/  IMAD.WIDE R146, R52.reuse, 0x4, R146 ;  /* 0x0000000434927825 */ /* 0x048fe400078e0292 */
[----:B------:R-:W-:Y:S02]  /*24f20*/  STL.64 [R1+0x2028], R154 ;  /* 0x0020289a01007387 */ /* 0x000fe40000100a00 */
[C---:B------:R-:W-:Y:S02]  /*24f30*/  IMAD.WIDE R132, R52.reuse, 0x4, R68 ;  /* 0x0000000434847825 */ /* 0x040fe400078e0244 */
[----:B------:R-:W-:Y:S04]  /*24f40*/  STL.64 [R1+0x2030], R152 ;  /* 0x0020309801007387 */ /* 0x000fe80000100a00 */
[----:B------:R3:W-:Y:S01]  /*24f50*/  STL.64 [R1+0x23c0], R146 ;  /* 0x0023c09201007387 */ /* 0x0007e20000100a00 */
[----:B------:R-:W-:-:S03]  /*24f60*/  IMAD.WIDE R130, R52, 0x4, R130 ;  /* 0x0000000434827825 */ /* 0x000fc600078e0282 */
[----:B------:R-:W-:Y:S01]  /*24f70*/  LDGSTS.E [R251+0x60008], desc[UR60][R204.64], !P6 ;  /* 0x60008000ccfb7fae */ /* 0x000fe2000f12187c */
[----:B------:R-:W-:-:S03]  /*24f80*/  IMAD.WIDE R114, R52, 0x4, R114 ;  /* 0x0000000434727825 */ /* 0x000fc600078e0272 */
[----:B------:R-:W-:Y:S04]  /*24f90*/  STL.64 [R1+0x23c8], R132 ;  /* 0x0023c88401007387 */ /* 0x000fe80000100a00 */
[----:B------:R-:W-:Y:S01]  /*24fa0*/  LDGSTS.E [R251+0x64008], desc[UR60][R202.64], !P6 ;  /* 0x64008000cafb7fae */ /* 0x000fe2000f12187c */
[----:B------:R-:W-:-:S03]  /*24fb0*/  IMAD.WIDE R100, R52, 0x4, R36 ;  /* 0x0000000434647825 */ /* 0x000fc600078e0224 */
[----:B------:R-:W-:Y:S01]  /*24fc0*/  STL.64 [R1+0x23d0], R130 ;  /* 0x0023d08201007387 */ /* 0x000fe20000100a00 */
[----:B------:R-:W-:-:S03]  /*24fd0*/  IMAD.WIDE R98, R52, 0x4, R98 ;  /* 0x0000000434627825 */ /* 0x000fc600078e0262 */
[----:B------:R-:W-:Y:S04]  /*24fe0*/  LDGSTS.E [R251+0x68008], desc[UR60][R188.64], !P6 ;  /* 0x68008000bcfb7fae */ /* 0x000fe8000f12187c */
[----:B------:R1:W-:Y:S04]  /*24ff0*/  STL.64 [R1+0x23e0], R114 ;  /* 0x0023e07201007387 */ /* 0x0003e80000100a00 */
        /* <DEDUP_REMOVED lines=13> */
[----:B--2---:R-:W-:-:S03]  /*250d0*/  IMAD.WIDE R82, R52, 0x4, R82 ;  /* 0x0000000434527825 */ /* 0x004fc600078e0252 */
[----:B------:R-:W-:Y:S01]  /*250e0*/  LDGSTS.E [R251+0x78004], desc[UR60][R100.64], !P3 ;  /* 0x7800400064fb7fae */ /* 0x000fe2000d92187c */
[----:B------:R-:W-:-:S03]  /*250f0*/  IMAD.WIDE R68, R52, 0x4, R20 ;  /* 0x0000000434447825 */ /* 0x000fc600078e0214 */
[----:B------:R2:W-:Y:S04]  /*25100*/  STL.64 [R1+0x2400], R82 ;  /* 0x0024005201007387 */ /* 0x0005e80000100a00 */
[----:B------:R-:W-:Y:S01]  /*25110*/  STL.64 [R1+0x2408], R68 ;  /* 0x0024084401007387 */ /* 0x000fe20000100a00 */
[----:B----4-:R-:W-:-:S03]  /*25120*/  IMAD.WIDE R66, R52, 0x4, R66 ;  /* 0x0000000434427825 */ /* 0x010fc600078e0242 */
[----:B------:R-:W-:Y:S01]  /*25130*/  LDGSTS.E [R251+0x7c004], desc[UR60][R98.64], !P3 ;  /* 0x7c00400062fb7fae */ /* 0x000fe2000d92187c */
[----:B------:R-:W-:-:S03]  /*25140*/  IMAD.WIDE R36, R52, 0x4, R6 ;  /* 0x0000000434247825 */ /* 0x000fc600078e0206 */
[----:B------:R4:W-:Y:S01]  /*25150*/  STL.64 [R1+0x2410], R66 ;  /* 0x0024104201007387 */ /* 0x0009e20000100a00 */
[----:B------:R-:W-:-:S03]  /*25160*/  IMAD.WIDE R20, R52, 0x4, R234 ;  /* 0x0000000434147825 */ /* 0x000fc600078e02ea */
[----:B------:R-:W-:Y:S01]  /*25170*/  STL.64 [R1+0x2420], R36 ;  /* 0x0024202401007387 */ /* 0x000fe20000100a00 */
[----:B------:R-:W-:-:S03]  /*25180*/  IMAD.WIDE R6, R52, 0x4, R218 ;  /* 0x0000000434067825 */ /* 0x000fc600078e02da */
[----:B------:R4:W-:Y:S04]  /*25190*/  STL.64 [R1+0x2428], R20 ;  /* 0x0024281401007387 */ /* 0x0009e80000100a00 */
[----:B------:R4:W-:Y:S04]  /*251a0*/  STL.64 [R1+0x2430], R6 ;  /* 0x0024300601007387 */ /* 0x0009e80000100a00 */
[----:B------:R-:W4:Y:S04]  /*251b0*/  LDL.LU.64 R170, [R1+0x680] ;  /* 0x0006800001aa7983 */ /* 0x000f280000300a00 */
[----:B---3--:R-:W3:Y:S04]  /*251c0*/  LDL.LU.64 R146, [R1+0x678] ;  /* 0x0006780001927983 */ /* 0x008ee80000300a00 */
[----:B-1----:R-:W3:Y:S04]  /*251d0*/  LDL.LU.64 R114, [R1+0x670] ;  /* 0x0006700001727983 */ /* 0x002ee80000300a00 */
[----:B------:R-:W3:Y:S01]  /*251e0*/  LDL.LU.64 R130, [R1+0x668] ;  /* 0x0006680001827983 */ /* 0x000ee20000300a00 */
[----:B------:R-:W-:-:S02]  /*251f0*/  VIADD R159, R242, 0xffffff05 ;  /* 0xffffff05f29f7836 */ /* 0x000fc40000000000 */
[----:B------:R-:W1:Y:S03]  /*25200*/  LDC R242, c[0x0][0x230] ;  /* 0x00008c00fff27b82 */ /* 0x000e660000000800 */
[----:B------:R-:W-:Y:S01]  /*25210*/  ISETP.GE.U32.AND P4, PT, R159, 0x7ffffe86, PT ;  /* 0x7ffffe869f00780c */ /* 0x000fe20003f86070 */
[----:B------:R-:W-:-:S04]  /*25220*/  VIADD R159, R240, 0xffffff04 ;  /* 0xffffff04f09f7836 */ /* 0x000fc80000000000 */
[----:B------:R-:W1:Y:S01]  /*25230*/  LDC R240, c[0x0][0x230] ;  /* 0x00008c00fff07b82 */ /* 0x000e620000000800 */
[----:B------:R-:W-:Y:S01]  /*25240*/  ISETP.GE.U32.AND P5, PT, R159, 0x7ffffe85, PT ;  /* 0x7ffffe859f00780c */ /* 0x000fe20003fa6070 */
[----:B------:R-:W-:-:S06]  /*25250*/  VIADD R238, R238, 0xffffff63 ;  /* 0xffffff63eeee7836 */ /* 0x000fcc0000000000 */
[----:B------:R2:W-:Y:S04]  /*25260*/  LDGSTS.E [R251+0x70008], desc[UR60][R84.64], !P4 ;  /* 0x7000800054fb7fae */ /* 0x0005e8000e12187c */
[----:B------:R-:W-:Y:S04]  /*25270*/  LDGSTS.E [R251+0x74008], desc[UR60][R82.64], !P4 ;  /* 0x7400800052fb7fae */ /* 0x000fe8000e12187c */
[----:B------:R-:W-:Y:S01]  /*25280*/  LDGSTS.E [R251+0x78008], desc[UR60][R68.64], !P4 ;  /* 0x7800800044fb7fae */ /* 0x000fe2000e12187c */
[----:B------:R-:W-:-:S03]  /*25290*/  VIADD R159, R239, 0xffffff62 ;  /* 0xffffff62ef9f7836 */ /* 0x000fc60000000000 */
[----:B------:R-:W-:Y:S01]  /*252a0*/  LDGSTS.E [R251+0x7c008], desc[UR60][R66.64], !P4 ;  /* 0x7c00800042fb7fae */ /* 0x000fe2000e12187c */
[----:B------:R-:W-:Y:S01]  /*252b0*/  ISETP.GE.U32.AND P2, PT, R238, 0x7ffffee4, PT ;  /* 0x7ffffee4ee00780c */ /* 0x000fe20003f46070 */
[----:B--2---:R-:W2:Y:S02]  /*252c0*/  LDC R84, c[0x0][0x230] ;  /* 0x00008c00ff547b82 */ /* 0x004ea40000000800 */
[----:B------:R-:W2:Y:S04]  /*252d0*/  LDL.LU.64 R82, [R1+0x660] ;  /* 0x0006600001527983 */ /* 0x000ea80000300a00 */
[----:B------:R-:W2:Y:S04]  /*252e0*/  LDL.LU.64 R186, [R1+0x658] ;  /* 0x0006580001ba7983 */ /* 0x000ea80000300a00 */
[----:B------:R-:W2:Y:S01]  /*252f0*/  LDL.LU.64 R98, [R1+0x650] ;  /* 0x0006500001627983 */ /* 0x000ea20000300a00 */
[----:B------:R-:W-:-:S03]  /*25300*/  VIADD R239, R241, 0xffffff60 ;  /* 0xffffff60f1ef7836 */ /* 0x000fc60000000000 */
[----:B----4-:R-:W4:Y:S01]  /*25310*/  LDL.LU.64 R66, [R1+0x648] ;  /* 0x0006480001427983 */ /* 0x010f220000300a00 */
[----:B-1----:R-:W-:Y:S01]  /*25320*/  VIADD R238, R242, 0xffffff43 ;  /* 0xffffff43f2ee7836 */ /* 0x002fe20000000000 */
[----:B------:R-:W-:Y:S02]  /*25330*/  IADD3 R240, R240, -0x9f, RZ ;  /* 0xffffff61f0f07810 */ /* 0x000fe40007ffe0ff */
[----:B------:R1:W-:Y:S04]  /*25340*/  LDGSTS.E [R251+0x7000c], desc[UR60][R50.64], !P5 ;  /* 0x7000c00032fb7fae */ /* 0x0003e8000e92187c */
[----:B------:R-:W-:Y:S01]  /*25350*/  LDGSTS.E [R251+0x7400c], desc[UR60][R36.64], !P5 ;  /* 0x7400c00024fb7fae */ /* 0x000fe2000e92187c */
[----:B------:R-:W-:-:S03]  /*25360*/  ISETP.GE.U32.AND P6, PT, R238, 0x7ffffec4, PT ;  /* 0x7ffffec4ee00780c */ /* 0x000fc60003fc6070 */
[----:B------:R1:W-:Y:S01]  /*25370*/  LDGSTS.E [R251+0x7800c], desc[UR60][R20.64], !P5 ;  /* 0x7800c00014fb7fae */ /* 0x0003e2000e92187c */
[----:B------:R-:W-:-:S03]  /*25380*/  ISETP.GE.U32.AND P3, PT, R159, 0x7ffffee3, PT ;  /* 0x7ffffee39f00780c */ /* 0x000fc60003f66070 */
[----:B------:R2:W-:Y:S01]  /*25390*/  LDGSTS.E [R251+0x7c00c], desc[UR60][R6.64], !P5 ;  /* 0x7c00c00006fb7fae */ /* 0x0005e2000e92187c */
[----:B------:R-:W-:Y:S01]  /*253a0*/  ISETP.GE.U32.AND P5, PT, R239, 0x7ffffee1, PT ;  /* 0x7ffffee1ef00780c */ /* 0x000fe20003fa6070 */
[----:B------:R-:W-:Y:S01]  /*253b0*/  VIADD R159, R243, 0xffffff42 ;  /* 0xffffff42f39f7836 */ /* 0x000fe20000000000 */
[----:B------:R-:W-:Y:S01]  /*253c0*/  ISETP.GE.U32.AND P4, PT, R240, 0x7ffffee2, PT ;  /* 0x7ffffee2f000780c */ /* 0x000fe20003f86070 */
[----:B------:R-:W4:Y:S01]  /*253d0*/  LDL.LU.64 R234, [R1+0x640] ;  /* 0x0006400001ea7983 */ /* 0x000f220000300a00 */
[----:B-1----:R-:W1:Y:S08]  /*253e0*/  LDC R50, c[0x0][0x230] ;  /* 0x00008c00ff327b82 */ /* 0x002e700000000800 */
[----:B------:R-:W1:Y:S08]  /*253f0*/  LDC R20, c[0x0][0x230] ;  /* 0x00008c00ff147b82 */ /* 0x000e700000000800 */
[----:B------:R-:W4:Y:S01]  /*25400*/  LDC R51, c[0x0][0x230] ;  /* 0x00008c00ff337b82 */ /* 0x000f220000000800 */
[----:B------:R-:W-:-:S02]  /*25410*/  IMAD.WIDE R238, R52, 0x4, R170 ;  /* 0x0000000434ee7825 */ /* 0x000fc400078e02aa */
[----:B------:R-:W4:Y:S02]  /*25420*/  LDL.LU.64 R170, [R1+0x638] ;  /* 0x0006380001aa7983 */ /* 0x000f240000300a00 */
[C---:B---3--:R-:W-:Y:S02]  /*25430*/  IMAD.WIDE R240, R52.reuse, 0x4, R146 ;  /* 0x0000000434f07825 */ /* 0x048fe400078e0292 */
[----:B------:R-:W3:Y:S02]  /*25440*/  LDL.LU.64 R146, [R1+0x630] ;  /* 0x0006300001927983 */ /* 0x000ee40000300a00 */
[C---:B------:R-:W-:Y:S02]  /*25450*/  IMAD.WIDE R242, R52.reuse, 0x4, R114 ;  /* 0x0000000434f27825 */ /* 0x040fe400078e0272 */
[----:B------:R-:W3:Y:S02]  /*25460*/  LDL.LU.64 R114, [R1+0x628] ;  /* 0x0006280001727983 */ /* 0x000ee40000300a00 */
[----:B------:R-:W-:-:S02]  /*25470*/  IMAD.WIDE R244, R52, 0x4, R130 ;  /* 0x0000000434f47825 */ /* 0x000fc400078e0282 */
[----:B------:R-:W3:Y:S01]  /*25480*/  LDL.LU.64 R130, [R1+0x620] ;  /* 0x0006200001827983 */ /* 0x000ee20000300a00 */
[----:B------:R-:W-:Y:S01]  /*25490*/  ISETP.GE.U32.AND P1, PT, R159, 0x7ffffec3, PT ;  /* 0x7ffffec39f00780c */ /* 0x000fe20003f26070 */
[----:B------:R-:W-:Y:S02]  /*254a0*/  VIADD R159, R246, 0xffffff41 ;  /* 0xffffff41f69f7836 */ /* 0x000fe40000000000 */
[----:B------:R-:W-:Y:S04]  /*254b0*/  LDGSTS.E [R252+0x40000], desc[UR60][R238.64], !P2 ;  /* 0x40000000eefc7fae */ /* 0x000fe8000d12187c */
[----:B------:R-:W-:Y:S04]  /*254c0*/  LDGSTS.E [R252+0x44000], desc[UR60][R240.64], !P2 ;  /* 0x44000000f0fc7fae */ /* 0x000fe8000d12187c */
[----:B------:R-:W-:Y:S04]  /*254d0*/  LDGSTS.E [R252+0x48000], desc[UR60][R242.64], !P2 ;  /* 0x48000000f2fc7fae */ /* 0x000fe8000d12187c */
[----:B------:R-:W-:Y:S01]  /*254e0*/  LDGSTS.E [R252+0x4c000], desc[UR60][R244.64], !P2 ;  /* 0x4c000000f4fc7fae */ /* 0x000fe2000d12187c */
[----:B------:R-:W-:Y:S01]  /*254f0*/  ISETP.GE.U32.AND P2, PT, R159, 0x7ffffec2, PT ;  /* 0x7ffffec29f00780c */ /* 0x000fe20003f46070 */
[----:B-1----:R-:W-:-:S02]  /*25500*/  VIADD R159, R20, 0xffffff40 ;  /* 0xffffff40149f7836 */ /* 0x002fc40000000000 */
[C---:B--2---:R-:W-:Y:S02]  /*25510*/  IMAD.WIDE R246, R52.reuse, 0x4, R82 ;  /* 0x0000000434f67825 */ /* 0x044fe400078e0252 */
[----:B------:R-:W2:Y:S02]  /*25520*/  LDL.LU.64 R82, [R1+0x618] ;  /* 0x0006180001527983 */ /* 0x000ea40000300a00 */
[C---:B------:R-:W-:Y:S02]  /*25530*/  IMAD.WIDE R248, R52.reuse, 0x4, R186 ;  /* 0x0000000434f87825 */ /* 0x040fe400078e02ba */
[----:B------:R-:W2:Y:S02]  /*25540*/  LDL.LU.64 R218, [R1+0x610] ;  /* 0x0006100001da7983 */ /* 0x000ea40000300a00 */
[C---:B------:R-:W-:Y:S02]  /*25550*/  IMAD.WIDE R250, R52.reuse, 0x4, R98 ;  /* 0x0000000434fa7825 */ /* 0x040fe400078e0262 */
[----:B------:R-:W2:Y:S02]  /*25560*/  LDL.LU.64 R202, [R1+0x608] ;  /* 0x0006080001ca7983 */ /* 0x000ea40000300a00 */
[----:B----4-:R-:W-:-:S02]  /*25570*/  IMAD.WIDE R6, R52, 0x4, R66 ;  /* 0x0000000434067825 */ /* 0x010fc400078e0242 */
[----:B------:R-:W-:Y:S04]  /*25580*/  LDGSTS.E [R252+0x40004], desc[UR60][R246.64], !P3 ;  /* 0x40004000f6fc7fae */ /* 0x000fe8000d92187c */
[----:B------:R1:W-:Y:S04]  /*25590*/  STL.64 [R1+0xe00], R6 ;  /* 0x000e000601007387 */ /* 0x0003e80000100a00 */
[----:B------:R-:W4:Y:S04]  /*255a0*/  LDL.LU.64 R186, [R1+0x600] ;  /* 0x0006000001ba7983 */ /* 0x000f280000300a00 */
[----:B------:R-:W4:Y:S04]  /*255b0*/  LDL.LU.64 R98, [R1+0x5f8] ;  /* 0x0005f80001627983 */ /* 0x000f280000300a00 */
[----:B------:R-:W-:Y:S01]  /*255c0*/  LDGSTS.E [R252+0x44004], desc[UR60][R248.64], !P3 ;  /* 0x44004000f8fc7fae */ /* 0x000fe2000d92187c */
[----:B------:R-:W-:-:S03]  /*255d0*/  IMAD.WIDE R68, R52, 0x4, R234 ;  /* 0x0000000434447825 */ /* 0x000fc600078e02ea */
[----:B------:R-:W4:Y:S04]  /*255e0*/  LDL.LU.64 R66, [R1+0x5f0] ;  /* 0x0005f00001427983 */ /* 0x000f280000300a00 */
[----:B------:R-:W-:Y:S04]  /*255f0*/  LDGSTS.E [R252+0x48004], desc[UR60][R250.64], !P3 ;  /* 0x48004000fafc7fae */ /* 0x000fe8000d92187c */
[----:B------:R1:W-:Y:S04]  /*25600*/  LDGSTS.E [R252+0x4c004], desc[UR60][R6.64], !P3 ;  /* 0x4c00400006fc7fae */ /* 0x0003e8000d92187c */
[----:B------:R1:W-:Y:S01]  /*25610*/  LDGSTS.E [R252+0x40008], desc[UR60][R68.64], !P4 ;  /* 0x4000800044fc7fae */ /* 0x0003e2000e12187c */
[----:B------:R-:W-:-:S04]  /*25620*/  IMAD.WIDE R36, R52, 0x4, R170 ;  /* 0x0000000434247825 */ /* 0x000fc800078e02aa */
[----:B---3--:R-:W-:-:S04]  /*25630*/  IMAD.WIDE R20, R52, 0x4, R146 ;  /* 0x0000000434147825 */ /* 0x008fc800078e0292 */
[C---:B-1----:R-:W-:Y:S01]  /*25640*/  IMAD.WIDE R6, R52.reuse, 0x4, R114 ;  /* 0x0000000434067825 */ /* 0x042fe200078e0272 */
[----:B------:R-:W3:Y:S04]  /*25650*/  LDL.LU.64 R146, [R1+0x5e8] ;  /* 0x0005e80001927983 */ /* 0x000ee80000300a00 */
[----:B------:R1:W-:Y:S04]  /*25660*/  STL.64 [R1+0xe08], R68 ;  /* 0x000e084401007387 */ /* 0x0003e80000100a00 */
[----:B------:R2:W-:Y:S04]  /*25670*/  STL.64 [R1+0xe10], R36 ;  /* 0x000e102401007387 */ /* 0x0005e80000100a00 */
[----:B------:R2:W-:Y:S04]  /*25680*/  STL.64 [R1+0xe18], R20 ;  /* 0x000e181401007387 */ /* 0x0005e80000100a00 */
[----:B------:R2:W-:Y:S01]  /*25690*/  STL.64 [R1+0xe20], R6 ;  /* 0x000e200601007387 */ /* 0x0005e20000100a00 */
[----:B-1----:R-:W-:-:S03]  /*256a0*/  IMAD.WIDE R68, R52, 0x4, R130 ;  /* 0x0000000434447825 */ /* 0x002fc600078e0282 */
[----:B------:R-:W3:Y:S04]  /*256b0*/  LDL.LU.64 R170, [R1+0x5e0] ;  /* 0x0005e00001aa7983 */ /* 0x000ee80000300a00 */
[----:B------:R-:W3:Y:S04]  /*256c0*/  LDL.LU.64 R114, [R1+0x5d8] ;  /* 0x0005d80001727983 */ /* 0x000ee80000300a00 */
[----:B------:R-:W3:Y:S01]  /*256d0*/  LDL.LU.64 R130, [R1+0x5d0] ;  /* 0x0005d00001827983 */ /* 0x000ee20000300a00 */
[----:B------:R-:W-:Y:S02]  /*256e0*/  ISETP.GE.U32.AND P3, PT, R159, 0x7ffffec1, PT ;  /* 0x7ffffec19f00780c */ /* 0x000fe40003f66070 */
[----:B------:R-:W-:Y:S01]  /*256f0*/  IADD3 R159, R50, -0xdd, RZ ;  /* 0xffffff23329f7810 */ /* 0x000fe20007ffe0ff */
[----:B------:R2:W-:Y:S01]  /*25700*/  LDGSTS.E [R252+0x44008], desc[UR60][R36.64], !P4 ;  /* 0x4400800024fc7fae */ /* 0x0005e2000e12187c */
[----:B------:R-:W1:Y:S03]  /*25710*/  LDC R50, c[0x0][0x230] ;  /* 0x00008c00ff327b82 */ /* 0x000e660000000800 */
[----:B------:R2:W-:Y:S04]  /*25720*/  LDGSTS.E [R252+0x48008], desc[UR60][R20.64], !P4 ;  /* 0x4800800014fc7fae */ /* 0x0005e8000e12187c */
[----:B------:R2:W-:Y:S02]  /*25730*/  LDGSTS.E [R252+0x4c008], desc[UR60][R6.64], !P4 ;  /* 0x4c00800006fc7fae */ /* 0x0005e4000e12187c */
[----:B--2---:R-:W-:-:S02]  /*25740*/  IMAD.WIDE R36, R52, 0x4, R82 ;  /* 0x0000000434247825 */ /* 0x004fc400078e0252 */
[----:B------:R4:W-:Y:S02]  /*25750*/  STL.64 [R1+0xe28], R68 ;  /* 0x000e284401007387 */ /* 0x0009e40000100a00 */
[C---:B------:R-:W-:Y:S02]  /*25760*/  IMAD.WIDE R20, R52.reuse, 0x4, R218 ;  /* 0x0000000434147825 */ /* 0x040fe400078e02da */
[----:B------:R-:W2:Y:S02]  /*25770*/  LDL.LU.64 R82, [R1+0x5c8] ;  /* 0x0005c80001527983 */ /* 0x000ea40000300a00 */
[C---:B------:R-:W-:Y:S02]  /*25780*/  IMAD.WIDE R6, R52.reuse, 0x4, R202 ;  /* 0x0000000434067825 */ /* 0x040fe400078e02ca */
[----:B------:R4:W-:Y:S04]  /*25790*/  LDGSTS.E [R252+0x4000c], desc[UR60][R68.64], !P5 ;  /* 0x4000c00044fc7fae */ /* 0x0009e8000e92187c */
[----:B------:R4:W-:Y:S04]  /*257a0*/  STL.64 [R1+0xe30], R36 ;  /* 0x000e302401007387 */ /* 0x0009e80000100a00 */
[----:B------:R1:W-:Y:S01]  /*257b0*/  LDGSTS.E [R252+0x4400c], desc[UR60][R36.64], !P5 ;  /* 0x4400c00024fc7fae */ /* 0x0003e2000e92187c */
[----:B----4-:R-:W-:-:S03]  /*257c0*/  IMAD.WIDE R68, R52, 0x4, R186 ;  /* 0x0000000434447825 */ /* 0x010fc600078e02ba */
[----:B------:R4:W-:Y:S04]  /*257d0*/  STL.64 [R1+0xe38], R20 ;  /* 0x000e381401007387 */ /* 0x0009e80000100a00 */
[----:B------:R4:W-:Y:S01]  /*257e0*/  LDGSTS.E [R252+0x4800c], desc[UR60][R20.64], !P5 ;  /* 0x4800c00014fc7fae */ /* 0x0009e2000e92187c */
[----:B-1----:R-:W-:-:S03]  /*257f0*/  IMAD.WIDE R36, R52, 0x4, R98 ;  /* 0x0000000434247825 */ /* 0x002fc600078e0262 */
[----:B------:R3:W-:Y:S01]  /*25800*/  STL.64 [R1+0xe40], R6 ;  /* 0x000e400601007387 */ /* 0x0007e20000100a00 */
[----:B------:R-:W-:-:S03]  /*25810*/  ISETP.GE.U32.AND P4, PT, R159, 0x7ffffea4, PT ;  /* 0x7ffffea49f00780c */ /* 0x000fc60003f86070 */
[----:B------:R-:W2:Y:S01]  /*25820*/  LDL.LU.64 R98, [R1+0x5c0] ;  /* 0x0005c00001627983 */ /* 0x000ea20000300a00 */
[----:B----4-:R-:W-:-:S03]  /*25830*/  IMAD.WIDE R20, R52, 0x4, R66 ;  /* 0x0000000434147825 */ /* 0x010fc600078e0242 */
[----:B------:R1:W-:Y:S04]  /*25840*/  STL.64 [R1+0x1108], R68 ;  /* 0x0011084401007387 */ /* 0x0003e80000100a00 */
[----:B------:R-:W4:Y:S01]  /*25850*/  LDL.LU.64 R66, [R1+0x5b8] ;  /* 0x0005b80001427983 */ /* 0x000f220000300a00 */
[----:B------:R-:W-:Y:S02]  /*25860*/  VIADD R159, R53, 0xffffff22 ;  /* 0xffffff22359f7836 */ /* 0x000fe40000000000 */
[----:B------:R-:W4:Y:S01]  /*25870*/  LDC R53, c[0x0][0x230] ;  /* 0x00008c00ff357b82 */ /* 0x000f220000000800 */
[----:B------:R1:W-:Y:S04]  /*25880*/  STL.64 [R1+0x1110], R36 ;  /* 0x0011102401007387 */ /* 0x0003e80000100a00 */
[----:B------:R3:W-:Y:S04]  /*25890*/  LDGSTS.E [R252+0x4c00c], desc[UR60][R6.64], !P5 ;  /* 0x4c00c00006fc7fae */ /* 0x0007e8000e92187c */
[----:B------:R1:W-:Y:S04]  /*258a0*/  STL.64 [R1+0x1118], R20 ;  /* 0x0011181401007387 */ /* 0x0003e80000100a00 */
[----:B------:R-:W4:Y:S01]  /*258b0*/  LDL.LU.64 R218, [R1+0x5b0] ;  /* 0x0005b00001da7983 */ /* 0x000f220000300a00 */
[----:B------:R-:W-:-:S03]  /*258c0*/  ISETP.GE.U32.AND P5, PT, R159, 0x7ffffea3, PT ;  /* 0x7ffffea39f00780c */ /* 0x000fc60003fa6070 */
[----:B------:R1:W-:Y:S01]  /*258d0*/  LDGSTS.E [R252+0x50000], desc[UR60][R68.64], !P6 ;  /* 0x5000000044fc7fae */ /* 0x0003e2000f12187c */
[----:B------:R-:W-:-:S03]  /*258e0*/  VIADD R159, R51, 0xffffff21 ;  /* 0xffffff21339f7836 */ /* 0x000fc60000000000 */
[----:B------:R1:W-:Y:S04]  /*258f0*/  LDGSTS.E [R252+0x54000], desc[UR60][R36.64], !P6 ;  /* 0x5400000024fc7fae */ /* 0x0003e8000f12187c */
[----:B------:R1:W-:Y:S01]  /*25900*/  LDGSTS.E [R252+0x58000], desc[UR60][R20.64], !P6 ;  /* 0x5800000014fc7fae */ /* 0x0003e2000f12187c */
[----:B---3--:R-:W-:-:S03]  /*25910*/  IMAD.WIDE R6, R52, 0x4, R146 ;  /* 0x0000000434067825 */ /* 0x008fc600078e0292 */
[----:B------:R-:W3:Y:S04]  /*25920*/  LDL.LU.64 R146, [R1+0x5a8] ;  /* 0x0005a80001927983 */ /* 0x000ee80000300a00 */
[----:B------:R2:W-:Y:S04]  /*25930*/  STL.64 [R1+0x1120], R6 ;  /* 0x0011200601007387 */ /* 0x0005e80000100a00 */
[----:B------:R-:W3:Y:S04]  /*25940*/  LDL.LU.64 R202, [R1+0x5a0] ;  /* 0x0005a00001ca7983 */ /* 0x000ee80000300a00 */
[----:B------:R-:W3:Y:S04]  /*25950*/  LDL.LU.64 R186, [R1+0x598] ;  /* 0x0005980001ba7983 */ /* 0x000ee80000300a00 */
[----:B------:R2:W-:Y:S01]  /*25960*/  LDGSTS.E [R252+0x5c000], desc[UR60][R6.64], !P6 ;  /* 0x5c00000006fc7fae */ /* 0x0005e2000f12187c */
[----:B-1----:R-:W-:-:S04]  /*25970*/  IMAD.WIDE R68, R52, 0x4, R170 ;  /* 0x0000000434447825 */ /* 0x002fc800078e02aa */
[C---:B------:R-:W-:Y:S01]  /*25980*/  IMAD.WIDE R36, R52.reuse, 0x4, R114 ;  /* 0x0000000434247825 */ /* 0x040fe200078e0272 */
[----:B------:R1:W-:Y:S03]  /*25990*/  STL.64 [R1+0x1128], R68 ;  /* 0x0011284401007387 */ /* 0x0003e60000100a00 */
[----:B------:R-:W-:Y:S01]  /*259a0*/  IMAD.WIDE R20, R52, 0x4, R130 ;  /* 0x0000000434147825 */ /* 0x000fe200078e0282 */
[----:B------:R-:W3:Y:S01]  /*259b0*/  LDL.LU.64 R170, [R1+0x590] ;  /* 0x0005900001aa7983 */ /* 0x000ee20000300a00 */
[----:B------:R-:W-:Y:S02]  /*259c0*/  ISETP.GE.U32.AND P6, PT, R159, 0x7ffffea2, PT ;  /* 0x7ffffea29f00780c */ /* 0x000fe40003fc6070 */
[----:B------:R-:W-:Y:S01]  /*259d0*/  VIADD R159, R50, 0xffffff20 ;  /* 0xffffff20329f7836 */ /* 0x000fe20000000000 */
[----:B------:R-:W-:Y:S04]  /*259e0*/  STL.64 [R1+0x1130], R36 ;  /* 0x0011302401007387 */ /* 0x000fe80000100a00 */
[----:B------:R-:W-:Y:S04]  /*259f0*/  STL.64 [R1+0x1138], R20 ;  /* 0x0011381401007387 */ /* 0x000fe80000100a00 */
[----:B------:R-:W3:Y:S04]  /*25a00*/  LDL.LU.64 R50, [R1+0x588] ;  /* 0x0005880001327983 */ /* 0x000ee80000300a00 */
[----:B------:R1:W-:Y:S01]  /*25a10*/  LDGSTS.E [R252+0x50004], desc[UR60][R68.64], !P1 ;  /* 0x5000400044fc7fae */ /* 0x0003e2000c92187c */
[----:B--2---:R-:W-:-:S03]  /*25a20*/  IMAD.WIDE R6, R52, 0x4, R82 ;  /* 0x0000000434067825 */ /* 0x004fc600078e0252 */
[----:B------:R-:W-:Y:S04]  /*25a30*/  LDGSTS.E [R252+0x54004], desc[UR60][R36.64], !P1 ;  /* 0x5400400024fc7fae */ /* 0x000fe8000c92187c */
[----:B------:R2:W-:Y:S04]  /*25a40*/  STL.64 [R1+0x1140], R6 ;  /* 0x0011400601007387 */ /* 0x0005e80000100a00 */
[----:B------:R-:W3:Y:S04]  /*25a50*/  LDL.LU.64 R114, [R1+0x580] ;  /* 0x0005800001727983 */ /* 0x000ee80000300a00 */
[----:B------:R-:W3:Y:S04]  /*25a60*/  LDL.LU.64 R82, [R1+0x578] ;  /* 0x0005780001527983 */ /* 0x000ee80000300a00 */
[----:B------:R-:W3:Y:S04]  /*25a70*/  LDL.LU.64 R130, [R1+0x570] ;  /* 0x0005700001827983 */ /* 0x000ee80000300a00 */
[----:B------:R-:W-:Y:S04]  /*25a80*/  LDGSTS.E [R252+0x58004], desc[UR60][R20.64], !P1 ;  /* 0x5800400014fc7fae */ /* 0x000fe8000c92187c */
[----:B------:R2:W-:Y:S01]  /*25a90*/  LDGSTS.E [R252+0x5c004], desc[UR60][R6.64], !P1 ;  /* 0x5c00400006fc7fae */ /* 0x0005e2000c92187c */
[----:B-1----:R-:W-:-:S03]  /*25aa0*/  IMAD.WIDE R68, R52, 0x4, R98 ;  /* 0x0000000434447825 */ /* 0x002fc600078e0262 */
[----:B------:R-:W3:Y:S01]  /*25ab0*/  LDL.LU.64 R98, [R1+0x568] ;  /* 0x0005680001627983 */ /* 0x000ee20000300a00 */
[----:B------:R-:W-:Y:S01]  /*25ac0*/  ISETP.GE.U32.AND P1, PT, R159, 0x7ffffea1, PT ;  /* 0x7ffffea19f00780c */ /* 0x000fe20003f26070 */
[----:B----4-:R-:W-:Y:S02]  /*25ad0*/  IMAD.WIDE R66, R52, 0x4, R66 ;  /* 0x0000000434427825 */ /* 0x010fe400078e0242 */
[----:B------:R-:W-:Y:S01]  /*25ae0*/  STL.64 [R1+0x1148], R68 ;  /* 0x0011484401007387 */ /* 0x000fe20000100a00 */
[----:B--2---:R-:W1:Y:S01]  /*25af0*/  LDC R7, c[0x0][0x230] ;  /* 0x00008c00ff077b82 */ /* 0x004e620000000800 */
[----:B------:R-:W-:Y:S02]  /*25b00*/  VIADD R159, R84, 0xffffff03 ;  /* 0xffffff03549f7836 */ /* 0x000fe40000000000 */
[----:B------:R2:W-:Y:S04]  /*25b10*/  STL.64 [R1+0x1150], R66 ;  /* 0x0011504201007387 */ /* 0x0005e80000100a00 */
[----:B------:R4:W-:Y:S01]  /*25b20*/  LDGSTS.E [R252+0x50008], desc[UR60][R68.64], !P2 ;  /* 0x5000800044fc7fae */ /* 0x0009e2000d12187c */
[----:B------:R-:W1:Y:S03]  /*25b30*/  LDC R6, c[0x0][0x23c] ;  /* 0x00008f00ff067b82 */ /* 0x000e660000000800 */
[----:B------:R-:W-:Y:S01]  /*25b40*/  LDGSTS.E [R252+0x54008], desc[UR60][R66.64], !P2 ;  /* 0x5400800042fc7fae */ /* 0x000fe2000d12187c */
[----:B------:R-:W-:-:S05]  /*25b50*/  IMAD.WIDE R36, R52, 0x4, R218 ;  /* 0x0000000434247825 */ /* 0x000fca00078e02da */
[----:B------:R4:W-:Y:S04]  /*25b60*/  STL.64 [R1+0x1158], R36 ;  /* 0x0011582401007387 */ /* 0x0009e80000100a00 */
[----:B------:R1:W-:Y:S01]  /*25b70*/  LDGSTS.E [R252+0x58008], desc[UR60][R36.64], !P2 ;  /* 0x5800800024fc7fae */ /* 0x0003e2000d12187c */
[----:B---3--:R-:W-:-:S05]  /*25b80*/  IMAD.WIDE R20, R52, 0x4, R146 ;  /* 0x0000000434147825 */ /* 0x008fca00078e0292 */
[----:B------:R3:W-:Y:S01]  /*25b90*/  STL.64 [R1+0x1160], R20 ;  /* 0x0011601401007387 */ /* 0x0007e20000100a00 */
[----:B------:R-:W-:-:S03]  /*25ba0*/  IMAD.WIDE R84, R52, 0x4, R202 ;  /* 0x0000000434547825 */ /* 0x000fc600078e02ca */
[----:B--2---:R-:W2:Y:S01]  /*25bb0*/  LDL.LU.64 R66, [R1+0x560] ;  /* 0x0005600001427983 */ /* 0x004ea20000300a00 */
[----:B----4-:R-:W-:-:S03]  /*25bc0*/  IMAD.WIDE R68, R52, 0x4, R186 ;  /* 0x0000000434447825 */ /* 0x010fc600078e02ba */
[----:B------:R-:W4:Y:S04]  /*25bd0*/  LDL.LU.64 R146, [R1+0x540] ;  /* 0x0005400001927983 */ /* 0x000f280000300a00 */
[----:B------:R-:W4:Y:S04]  /*25be0*/  LDL.LU.64 R234, [R1+0x520] ;  /* 0x0005200001ea7983 */ /* 0x000f280000300a00 */
[----:B------:R-:W4:Y:S04]  /*25bf0*/  LDL.LU.64 R186, [R1+0x500] ;  /* 0x0005000001ba7983 */ /* 0x000f280000300a00 */
[----:B------:R3:W-:Y:S04]  /*25c00*/  LDGSTS.E [R252+0x5c008], desc[UR60][R20.64], !P2 ;  /* 0x5c00800014fc7fae */ /* 0x0007e8000d12187c */
[----:B------:R3:W-:Y:S04]  /*25c10*/  STL.64 [R1+0x1168], R84 ;  /* 0x0011685401007387 */ /* 0x0007e80000100a00 */
[----:B------:R3:W-:Y:S01]  /*25c20*/  STL.64 [R1+0x1170], R68 ;  /* 0x0011704401007387 */ /* 0x0007e20000100a00 */
[----:B-1----:R-:W-:-:S03]  /*25c30*/  IMAD.WIDE R36, R52, 0x4, R170 ;  /* 0x0000000434247825 */ /* 0x002fc600078e02aa */
[----:B------:R1:W-:Y:S01]  /*25c40*/  LDGSTS.E [R252+0x5000c], desc[UR60][R84.64], !P3 ;  /* 0x5000c00054fc7fae */ /* 0x0003e2000d92187c */
[----:B---3--:R-:W-:-:S03]  /*25c50*/  IMAD.WIDE R20, R52, 0x4, R50 ;  /* 0x0000000434147825 */ /* 0x008fc600078e0232 */
[----:B------:R-:W3:Y:S04]  /*25c60*/  LDL.LU.64 R50, [R1+0x4e0] ;  /* 0x0004e00001327983 */ /* 0x000ee80000300a00 */
[----:B------:R2:W-:Y:S04]  /*25c70*/  STL.64 [R1+0x1178], R36 ;  /* 0x0011782401007387 */ /* 0x0005e80000100a00 */
[----:B------:R2:W-:Y:S04]  /*25c80*/  STL.64 [R1+0x1180], R20 ;  /* 0x0011801401007387 */ /* 0x0005e80000100a00 */
[----:B------:R-:W3:Y:S04]  /*25c90*/  LDL.LU.64 R218, [R1+0x4c0] ;  /* 0x0004c00001da7983 */ /* 0x000ee80000300a00 */
[----:B------:R-:W3:Y:S01]  /*25ca0*/  LDL.LU.64 R202, [R1+0x4a0] ;  /* 0x0004a00001ca7983 */ /* 0x000ee20000300a00 */
[----:B-1----:R-:W-:-:S03]  /*25cb0*/  IMAD.WIDE R84, R52, 0x4, R114 ;  /* 0x0000000434547825 */ /* 0x002fc600078e0272 */
[----:B------:R1:W-:Y:S04]  /*25cc0*/  LDGSTS.E [R252+0x5400c], desc[UR60][R68.64], !P3 ;  /* 0x5400c00044fc7fae */ /* 0x0003e8000d92187c */
[----:B------:R2:W-:Y:S04]  /*25cd0*/  LDGSTS.E [R252+0x5800c], desc[UR60][R36.64], !P3 ;  /* 0x5800c00024fc7fae */ /* 0x0005e8000d92187c */
[----:B------:R2:W-:Y:S01]  /*25ce0*/  LDGSTS.E [R252+0x5c00c], desc[UR60][R20.64], !P3 ;  /* 0x5c00c00014fc7fae */ /* 0x0005e2000d92187c */
[----:B-1----:R-:W-:-:S04]  /*25cf0*/  IMAD.WIDE R68, R52, 0x4, R82 ;  /* 0x0000000434447825 */ /* 0x002fc800078e0252 */
[C---:B--2---:R-:W-:Y:S01]  /*25d00*/  IMAD.WIDE R66, R52.reuse, 0x4, R66 ;  /* 0x0000000434427825 */ /* 0x044fe200078e0242 */
[----:B------:R-:W2:Y:S03]  /*25d10*/  LDL.LU.64 R82, [R1+0x558] ;  /* 0x0005580001527983 */ /* 0x000ea60000300a00 */
[C---:B------:R-:W-:Y:S01]  /*25d20*/  IMAD.WIDE R36, R52.reuse, 0x4, R130 ;  /* 0x0000000434247825 */ /* 0x040fe200078e0282 */
[----:B------:R-:W-:Y:S03]  /*25d30*/  STL.64 [R1+0x2038], R84 ;  /* 0x0020385401007387 */ /* 0x000fe60000100a00 */
[C---:B------:R-:W-:Y:S01]  /*25d40*/  IMAD.WIDE R20, R52.reuse, 0x4, R98 ;  /* 0x0000000434147825 */ /* 0x040fe200078e0262 */
[----:B------:R-:W-:Y:S04]  /*25d50*/  STL.64 [R1+0x2040], R68 ;  /* 0x0020404401007387 */ /* 0x000fe80000100a00 */
[----:B------:R-:W2:Y:S04]  /*25d60*/  LDL.LU.64 R98, [R1+0x550] ;  /* 0x0005500001627983 */ /* 0x000ea80000300a00 */
[----:B------:R-:W-:Y:S04]  /*25d70*/  STL.64 [R1+0x2048], R36 ;  /* 0x0020482401007387 */ /* 0x000fe80000100a00 */
[----:B------:R1:W-:Y:S04]  /*25d80*/  STL.64 [R1+0x2050], R20 ;  /* 0x0020501401007387 */ /* 0x0003e80000100a00 */
[----:B------:R-:W2:Y:S01]  /*25d90*/  LDL.LU.64 R130, [R1+0x548] ;  /* 0x0005480001827983 */ /* 0x000ea20000300a00 */
[----:B----4-:R-:W-:-:S03]  /*25da0*/  IMAD.WIDE R204, R52, 0x4, R186 ;  /* 0x0000000434cc7825 */ /* 0x010fc600078e02ba */
[----:B------:R-:W4:Y:S01]  /*25db0*/  LDL.LU.64 R114, [R1+0x538] ;  /* 0x0005380001727983 */ /* 0x000f220000300a00 */
[----:B------:R-:W-:-:S03]  /*25dc0*/  IMAD.WIDE R236, R52, 0x4, R234 ;  /* 0x0000000434ec7825 */ /* 0x000fc600078e02ea */
[----:B------:R-:W4:Y:S01]  /*25dd0*/  LDL.LU.64 R170, [R1+0x530] ;  /* 0x0005300001aa7983 */ /* 0x000f220000300a00 */
[----:B---3--:R-:W-:-:S03]  /*25de0*/  IMAD.WIDE R154, R52, 0x4, R50 ;  /* 0x00000004349a7825 */ /* 0x008fc600078e0232 */
[----:B------:R-:W3:Y:S04]  /*25df0*/  LDL.LU.64 R186, [R1+0x528] ;  /* 0x0005280001ba7983 */ /* 0x000ee80000300a00 */
[----:B------:R-:W-:Y:S04]  /*25e00*/  STL.64 [R1+0x2058], R66 ;  /* 0x0020584201007387 */ /* 0x000fe80000100a00 */
[----:B------:R-:W3:Y:S04]  /*25e10*/  LDL.LU.64 R234, [R1+0x518] ;  /* 0x0005180001ea7983 */ /* 0x000ee80000300a00 */
[----:B------:R-:W3:Y:S01]  /*25e20*/  LDL.LU.64 R50, [R1+0x510] ;  /* 0x0005100001327983 */ /* 0x000ee20000300a00 */
[----:B------:R-:W-:Y:S01]  /*25e30*/  ISETP.GE.U32.AND P2, PT, R159, 0x7ffffe84, PT ;  /* 0x7ffffe849f00780c */ /* 0x000fe20003f46070 */
[----:B------:R-:W-:-:S02]  /*25e40*/  VIADD R159, R53, 0xffffff02 ;  /* 0xffffff02359f7836 */ /* 0x000fc40000000000 */
[C---:B------:R-:W-:Y:S01]  /*25e50*/  IMAD.WIDE R146, R52.reuse, 0x4, R146 ;  /* 0x0000000434927825 */ /* 0x040fe200078e0292 */
[----:B------:R-:W-:Y:S02]  /*25e60*/  LDGSTS.E [R252+0x60000], desc[UR60][R84.64], !P4 ;  /* 0x6000000054fc7fae */ /* 0x000fe4000e12187c */
[----:B------:R-:W-:Y:S01]  /*25e70*/  ISETP.GE.U32.AND P3, PT, R159, 0x7ffffe83, PT ;  /* 0x7ffffe839f00780c */ /* 0x000fe20003f66070 */
[C---:B------:R-:W-:Y:S01]  /*25e80*/  IMAD.WIDE R152, R52.reuse, 0x4, R218 ;  /* 0x0000000434987825 */ /* 0x040fe200078e02da */
[----:B------:R-:W-:Y:S01]  /*25e90*/  STL.64 [R1+0x2078], R146 ;  /* 0x0020789201007387 */ /* 0x000fe20000100a00 */
[----:B------:R-:W-:Y:S02]  /*25ea0*/  IADD3 R159, R7, -0xff, RZ ;  /* 0xffffff01079f7810 */ /* 0x000fe40007ffe0ff */
[----:B------:R-:W-:Y:S01]  /*25eb0*/  IMAD.WIDE R100, R52, 0x4, R202 ;  /* 0x0000000434647825 */ /* 0x000fe200078e02ca */
[----:B------:R-:W3:Y:S04]  /*25ec0*/  LDL.LU.64 R218, [R1+0x508] ;  /* 0x0005080001da7983 */ /* 0x000ee80000300a00 */
[----:B------:R-:W-:Y:S04]  /*25ed0*/  LDGSTS.E [R252+0x64000], desc[UR60][R68.64], !P4 ;  /* 0x6400000044fc7fae */ /* 0x000fe8000e12187c */
[----:B------:R-:W-:Y:S04]  /*25ee0*/  STL.64 [R1+0x2098], R236 ;  /* 0x002098ec01007387 */ /* 0x000fe80000100a00 */
[----:B------:R-:W-:Y:S04]  /*25ef0*/  LDGSTS.E [R252+0x68000], desc[UR60][R36.64], !P4 ;  /* 0x6800000024fc7fae */ /* 0x000fe8000e12187c */
[----:B------:R-:W3:Y:S04]  /*25f00*/  LDL.LU.64 R202, [R1+0x4f8] ;  /* 0x0004f80001ca7983 */ /* 0x000ee80000300a00 */
[----:B------:R3:W-:Y:S01]  /*25f10*/  LDGSTS.E [R252+0x6c000], desc[UR60][R20.64], !P4 ;  /* 0x6c00000014fc7fae */ /* 0x0007e2000e12187c */
[----:B------:R-:W-:Y:S01]  /*25f20*/  ISETP.GE.U32.AND P4, PT, R159, 0x7ffffe82, PT ;  /* 0x7ffffe829f00780c */ /* 0x000fe20003f86070 */
[----:B------:R-:W-:-:S02]  /*25f30*/  IMAD.SHL.U32 R159, R6, 0x80, RZ ;  /* 0x00000080069f7824 */ /* 0x000fc400078e00ff */
[----:B------:R-:W3:Y:S04]  /*25f40*/  LDL.LU.64 R188, [R1+0x4f0] ;  /* 0x0004f00001bc7983 */ /* 0x000ee80000300a00 */
[----:B------:R-:W-:Y:S04]  /*25f50*/  STL.64 [R1+0x2438], R204 ;  /* 0x002438cc01007387 */ /* 0x000fe80000100a00 */
[----:B------:R-:W3:Y:S04]  /*25f60*/  LDL.LU.64 R172, [R1+0x4e8] ;  /* 0x0004e80001ac7983 */ /* 0x000ee80000300a00 */
[----:B------:R-:W3:Y:S04]  /*25f70*/  LDL.LU.64 R6, [R1+0x4d8] ;  /* 0x0004d80001067983 */ /* 0x000ee80000300a00 */
[----:B------:R-:W-:Y:S04]  /*25f80*/  STL.64 [R1+0x2458], R154 ;  /* 0x0024589a01007387 */ /* 0x000fe80000100a00 */
[----:B-1----:R-:W3:Y:S04]  /*25f90*/  LDL.LU.64 R20, [R1+0x4d0] ;  /* 0x0004d00001147983 */ /* 0x002ee80000300a00 */
[----:B------:R-:W3:Y:S04]  /*25fa0*/  LDL.LU.64 R36, [R1+0x4c8] ;  /* 0x0004c80001247983 */ /* 0x000ee80000300a00 */
[----:B------:R-:W3:Y:S04]  /*25fb0*/  LDL.LU.64 R148, [R1+0x4b8] ;  /* 0x0004b80001947983 */ /* 0x000ee80000300a00 */
[----:B------:R-:W-:Y:S01]  /*25fc0*/  STL.64 [R1+0x2478], R152 ;  /* 0x0024789801007387 */ /* 0x000fe20000100a00 */
[----:B------:R-:W-:-:S03]  /*25fd0*/  UIADD3 UR5, UR4, -0x100, URZ ;  /* 0xffffff0004057890 */ /* 0x000fc6000fffe03f */
[----:B------:R-:W-:Y:S01]  /*25fe0*/  LDGSTS.E [R252+0x60004], desc[UR60][R66.64], !P5 ;  /* 0x6000400042fc7fae */ /* 0x000fe2000e92187c */
[----:B--2---:R-:W-:-:S05]  /*25ff0*/  IMAD.WIDE R82, R52, 0x4, R82 ;  /* 0x0000000434527825 */ /* 0x004fca00078e0252 */
[----:B------:R-:W-:Y:S04]  /*26000*/  STL.64 [R1+0x2060], R82 ;  /* 0x0020605201007387 */ /* 0x000fe80000100a00 */
[----:B------:R-:W2:Y:S01]  /*26010*/  LDL.LU.64 R132, [R1+0x4b0] ;  /* 0x0004b00001847983 */ /* 0x000ea20000300a00 */
[----:B------:R-:W-:-:S03]  /*26020*/  IMAD.WIDE R98, R52, 0x4, R98 ;  /* 0x0000000434627825 */ /* 0x000fc600078e0262 */
[----:B------:R-:W-:Y:S04]  /*26030*/  STL.64 [R1+0x2498], R100 ;  /* 0x0024986401007387 */ /* 0x000fe80000100a00 */
[----:B------:R-:W-:Y:S04]  /*26040*/  STL.64 [R1+0x2068], R98 ;  /* 0x0020686201007387 */ /* 0x000fe80000100a00 */
[----:B------:R-:W2:Y:S01]  /*26050*/  LDL.LU.64 R116, [R1+0x4a8] ;  /* 0x0004a80001747983 */ /* 0x000ea20000300a00 */
[----:B------:R-:W-:-:S03]  /*26060*/  IMAD.WIDE R130, R52, 0x4, R130 ;  /* 0x0000000434827825 */ /* 0x000fc600078e0282 */
[----:B------:R-:W2:Y:S01]  /*26070*/  LDL.LU.64 R84, [R1+0x498] ;  /* 0x0004980001547983 */ /* 0x000ea20000300a00 */
[----:B----4-:R-:W-:-:S03]  /*26080*/  IMAD.WIDE R114, R52, 0x4, R114 ;  /* 0x0000000434727825 */ /* 0x010fc600078e0272 */
[----:B------:R-:W-:Y:S04]  /*26090*/  STL.64 [R1+0x2070], R130 ;  /* 0x0020708201007387 */ /* 0x000fe80000100a00 */
[----:B------:R-:W4:Y:S04]  /*260a0*/  LDL.LU.64 R68, [R1+0x490] ;  /* 0x0004900001447983 */ /* 0x000f280000300a00 */
[----:B------:R-:W-:Y:S01]  /*260b0*/  STL.64 [R1+0x2080], R114 ;  /* 0x0020807201007387 */ /* 0x000fe20000100a00 */
[----:B---3--:R-:W-:-:S03]  /*260c0*/  IMAD.WIDE R220, R52, 0x4, R50 ;  /* 0x0000000434dc7825 */ /* 0x008fc600078e0232 */
[----:B------:R-:W-:Y:S04]  /*260d0*/  LDGSTS.E [R252+0x64004], desc[UR60][R82.64], !P5 ;  /* 0x6400400052fc7fae */ /* 0x000fe8000e92187c */
[----:B------:R-:W3:Y:S01]  /*260e0*/  LDL.LU.64 R50, [R1+0x488] ;  /* 0x0004880001327983 */ /* 0x000ee20000300a00 */
[----:B------:R-:W-:-:S03]  /*260f0*/  IMAD.WIDE R170, R52, 0x4, R170 ;  /* 0x0000000434aa7825 */ /* 0x000fc600078e02aa */
[----:B------:R-:W-:Y:S01]  /*26100*/  LDGSTS.E [R252+0x68004], desc[UR60][R98.64], !P5 ;  /* 0x6800400062fc7fae */ /* 0x000fe2000e92187c */
[----:B------:R-:W-:-:S04]  /*26110*/  IMAD.WIDE R186, R52, 0x4, R186 ;  /* 0x0000000434ba7825 */ /* 0x000fc800078e02ba */
[C---:B------:R-:W-:Y:S01]  /*26120*/  IMAD.WIDE R234, R52.reuse, 0x4, R234 ;  /* 0x0000000434ea7825 */ /* 0x040fe200078e02ea */
[----:B------:R-:W-:Y:S03]  /*26130*/  STL.64 [R1+0x2088], R170 ;  /* 0x002088aa01007387 */ /* 0x000fe60000100a00 */
[C---:B------:R-:W-:Y:S01]  /*26140*/  IMAD.WIDE R218, R52.reuse, 0x4, R218 ;  /* 0x0000000434da7825 */ /* 0x040fe200078e02da */
[----:B------:R-:W-:Y:S04]  /*26150*/  STL.64 [R1+0x2090], R186 ;  /* 0x002090ba01007387 */ /* 0x000fe80000100a00 */
[----:B------:R-:W-:Y:S01]  /*26160*/  STL.64 [R1+0x20a0], R234 ;  /* 0x0020a0ea01007387 */ /* 0x000fe20000100a00 */
[----:B------:R-:W-:-:S03]  /*26170*/  IMAD.WIDE R202, R52, 0x4, R202 ;  /* 0x0000000434ca7825 */ /* 0x000fc600078e02ca */
[----:B------:R-:W-:Y:S04]  /*26180*/  STL.64 [R1+0x20a8], R220 ;  /* 0x0020a8dc01007387 */ /* 0x000fe80000100a00 */
[----:B------:R-:W-:Y:S01]  /*26190*/  STL.64 [R1+0x20b0], R218 ;  /* 0x0020b0da01007387 */ /* 0x000fe20000100a00 */
[----:B------:R-:W-:-:S03]  /*261a0*/  IMAD.WIDE R188, R52, 0x4, R188 ;  /* 0x0000000434bc7825 */ /* 0x000fc600078e02bc */
        /* <DEDUP_REMOVED lines=11> */
[----:B------:R-:W-:-:S03]  /*26260*/  IMAD.U32 R53, RZ, RZ, UR5 ;  /* 0x00000005ff357e24 */ /* 0x000fc6000f8e00ff */
[----:B------:R-:W-:Y:S04]  /*26270*/  STL.64 [R1+0x2480], R148 ;  /* 0x0024809401007387 */ /* 0x000fe80000100a00 */
[----:B------:R-:W-:Y:S04]  /*26280*/  LDGSTS.E [R252+0x6c004], desc[UR60][R130.64], !P5 ;  /* 0x6c00400082fc7fae */ /* 0x000fe8000e92187c */
[----:B------:R-:W-:Y:S04]  /*26290*/  LDGSTS.E [R252+0x60008], desc[UR60][R146.64], !P6 ;  /* 0x6000800092fc7fae */ /* 0x000fe8000f12187c */
[----:B------:R-:W-:Y:S04]  /*262a0*/  LDGSTS.E [R252+0x64008], desc[UR60][R114.64], !P6 ;  /* 0x6400800072fc7fae */ /* 0x000fe8000f12187c */
[----:B------:R-:W-:Y:S01]  /*262b0*/  LDGSTS.E [R252+0x68008], desc[UR60][R170.64], !P6 ;  /* 0x68008000aafc7fae */ /* 0x000fe2000f12187c */
[----:B------:R-:W-:-:S03]  /*262c0*/  UISETP.GE.U32.AND UP1, UPT, UR5, 0x7ffffe81, UPT ;  /* 0x7ffffe810500788c */ /* 0x000fc6000bf26070 */
[----:B------:R-:W-:Y:S04]  /*262d0*/  LDGSTS.E [R252+0x6c008], desc[UR60][R186.64], !P6 ;  /* 0x6c008000bafc7fae */ /* 0x000fe8000f12187c */
[----:B------:R-:W-:Y:S04]  /*262e0*/  LDGSTS.E [R252+0x6000c], desc[UR60][R236.64], !P1 ;  /* 0x6000c000ecfc7fae */ /* 0x000fe8000c92187c */
[----:B------:R-:W-:Y:S04]  /*262f0*/  LDGSTS.E [R252+0x6400c], desc[UR60][R234.64], !P1 ;  /* 0x6400c000eafc7fae */ /* 0x000fe8000c92187c */
[----:B------:R-:W-:Y:S04]  /*26300*/  LDGSTS.E [R252+0x6800c], desc[UR60][R220.64], !P1 ;  /* 0x6800c000dcfc7fae */ /* 0x000fe8000c92187c */
[----:B------:R-:W-:Y:S04]  /*26310*/  LDGSTS.E [R252+0x6c00c], desc[UR60][R218.64], !P1 ;  /* 0x6c00c000dafc7fae */ /* 0x000fe8000c92187c */
[----:B------:R-:W-:Y:S01]  /*26320*/  LDGSTS.E [R252+0x70000], desc[UR60][R204.64], !P2 ;  /* 0x70000000ccfc7fae */ /* 0x000fe2000d12187c */
[----:B------:R-:W-:-:S03]  /*26330*/  PLOP3.LUT P5, PT, PT, PT, UP1, 0x80, 0x0 ;  /* 0x000000000000781c */ /* 0x000fc60003faf018 */
[----:B------:R-:W-:Y:S04]  /*26340*/  LDGSTS.E [R252+0x74000], desc[UR60][R202.64], !P2 ;  /* 0x74000000cafc7fae */ /* 0x000fe8000d12187c */
[----:B------:R-:W-:Y:S04]  /*26350*/  LDGSTS.E [R252+0x78000], desc[UR60][R188.64], !P2 ;  /* 0x78000000bcfc7fae */ /* 0x000fe8000d12187c */
[----:B------:R-:W-:Y:S04]  /*26360*/  LDGSTS.E [R252+0x7c000], desc[UR60][R172.64], !P2 ;  /* 0x7c000000acfc7fae */ /* 0x000fe8000d12187c */
[----:B------:R-:W-:Y:S04]  /*26370*/  LDGSTS.E [R252+0x70004], desc[UR60][R154.64], !P3 ;  /* 0x700040009afc7fae */ /* 0x000fe8000d92187c */
[----:B------:R-:W-:Y:S04]  /*26380*/  LDGSTS.E [R252+0x74004], desc[UR60][R6.64], !P3 ;  /* 0x7400400006fc7fae */ /* 0x000fe8000d92187c */
[----:B------:R-:W-:Y:S04]  /*26390*/  LDGSTS.E [R252+0x78004], desc[UR60][R20.64], !P3 ;  /* 0x7800400014fc7fae */ /* 0x000fe8000d92187c */
[----:B------:R-:W-:Y:S04]  /*263a0*/  LDGSTS.E [R252+0x7c004], desc[UR60][R36.64], !P3 ;  /* 0x7c00400024fc7fae */ /* 0x000fe8000d92187c */
[----:B------:R1:W-:Y:S04]  /*263b0*/  LDGSTS.E [R252+0x70008], desc[UR60][R152.64], !P4 ;  /* 0x7000800098fc7fae */ /* 0x0003e8000e12187c */
[----:B------:R1:W-:Y:S01]  /*263c0*/  LDGSTS.E [R252+0x74008], desc[UR60][R148.64], !P4 ;  /* 0x7400800094fc7fae */ /* 0x0003e2000e12187c */
[----:B--2---:R-:W-:-:S05]  /*263d0*/  IMAD.WIDE R132, R52, 0x4, R132 ;  /* 0x0000000434847825 */ /* 0x004fca00078e0284 */
[----:B------:R-:W-:Y:S04]  /*263e0*/  STL.64 [R1+0x2488], R132 ;  /* 0x0024888401007387 */ /* 0x000fe80000100a00 */
[----:B------:R2:W-:Y:S01]  /*263f0*/  LDGSTS.E [R252+0x78008], desc[UR60][R132.64], !P4 ;  /* 0x7800800084fc7fae */ /* 0x0005e2000e12187c */
[----:B------:R-:W-:-:S04]  /*26400*/  IMAD.WIDE R116, R52, 0x4, R116 ;  /* 0x0000000434747825 */ /* 0x000fc800078e0274 */
[C---:B------:R-:W-:Y:S01]  /*26410*/  IMAD.WIDE R84, R52.reuse, 0x4, R84 ;  /* 0x0000000434547825 */ /* 0x040fe200078e0254 */
[----:B------:R-:W-:Y:S04]  /*26420*/  STL.64 [R1+0x2490], R116 ;  /* 0x0024907401007387 */ /* 0x000fe80000100a00 */
[----:B------:R3:W-:Y:S01]  /*26430*/  STL [R1+0x24c8], R53 ;  /* 0x0024c83501007387 */ /* 0x0007e20000100800 */
[----:B----4-:R-:W-:-:S03]  /*26440*/  IMAD.WIDE R68, R52, 0x4, R68 ;  /* 0x0000000434447825 */ /* 0x010fc600078e0244 */
[----:B------:R4:W-:Y:S04]  /*26450*/  STL.64 [R1+0x24a0], R84 ;  /* 0x0024a05401007387 */ /* 0x0009e80000100a00 */
[----:B------:R2:W-:Y:S04]  /*26460*/  LDGSTS.E [R252+0x7c008], desc[UR60][R116.64], !P4 ;  /* 0x7c00800074fc7fae */ /* 0x0005e8000e12187c */
[----:B------:R2:W-:Y:S04]  /*26470*/  LDGSTS.E [R252+0x7000c], desc[UR60][R100.64], !P5 ;  /* 0x7000c00064fc7fae */ /* 0x0005e8000e92187c */
[----:B------:R2:W-:Y:S04]  /*26480*/  LDGSTS.E [R252+0x7400c], desc[UR60][R84.64], !P5 ;  /* 0x7400c00054fc7fae */ /* 0x0005e8000e92187c */
[----:B------:R-:W-:Y:S01]  /*26490*/  LDGSTS.E [R252+0x7800c], desc[UR60][R68.64], !P5 ;  /* 0x7800c00044fc7fae */ /* 0x000fe2000e92187c */
[----:B---3--:R-:W-:-:S03]  /*264a0*/  IMAD.WIDE R52, R52, 0x4, R50 ;  /* 0x0000000434347825 */ /* 0x008fc600078e0232 */
[----:B------:R-:W3:Y:S04]  /*264b0*/  LDL.LU.64 R50, [R1+0x2c78] ;  /* 0x002c780001327983 */ /* 0x000ee80000300a00 */
[----:B------:R-:W-:Y:S04]  /*264c0*/  STL.64 [R1+0x24a8], R68 ;  /* 0x0024a84401007387 */ /* 0x000fe80000100a00 */
[----:B------:R-:W3:Y:S04]  /*264d0*/  LDL.LU.64 R66, [R1+0x2c70] ;  /* 0x002c700001427983 */ /* 0x000ee80000300a00 */
[----:B------:R-:W3:Y:S04]  /*264e0*/  LDL.LU.64 R82, [R1+0x2c68] ;  /* 0x002c680001527983 */ /* 0x000ee80000300a00 */
[----:B------:R-:W3:Y:S04]  /*264f0*/  LDL.LU.64 R98, [R1+0x2c60] ;  /* 0x002c600001627983 */ /* 0x000ee80000300a00 */
[----:B------:R1:W-:Y:S04]  /*26500*/  STL.64 [R1+0x24b0], R52 ;  /* 0x0024b03401007387 */ /* 0x0003e80000100a00 */
[----:B------:R-:W3:Y:S04]  /*26510*/  LDL.LU.64 R130, [R1+0x2c58] ;  /* 0x002c580001827983 */ /* 0x000ee80000300a00 */
[----:B------:R-:W3:Y:S04]  /*26520*/  LDL.LU.64 R146, [R1+0x2c50] ;  /* 0x002c500001927983 */ /* 0x000ee80000300a00 */
[----:B------:R-:W3:Y:S04]  /*26530*/  LDL.LU.64 R114, [R1+0x2c48] ;  /* 0x002c480001727983 */ /* 0x000ee80000300a00 */
[----:B------:R-:W3:Y:S04]  /*26540*/  LDL.LU.64 R170, [R1+0x2c40] ;  /* 0x002c400001aa7983 */ /* 0x000ee80000300a00 */
[----:B------:R-:W3:Y:S04]  /*26550*/  LDL.LU.64 R186, [R1+0x2c38] ;  /* 0x002c380001ba7983 */ /* 0x000ee80000300a00 */
[----:B------:R-:W2:Y:S04]  /*26560*/  LDL.LU.64 R202, [R1+0x480] ;  /* 0x0004800001ca7983 */ /* 0x000ea80000300a00 */
[----:B------:R-:W3:Y:S04]  /*26570*/  LDL.LU.64 R218, [R1+0x440] ;  /* 0x0004400001da7983 */ /* 0x000ee80000300a00 */
        /* <DEDUP_REMOVED lines=13> */
[----:B------:R-:W-:Y:S04]  /*26650*/  STL [R1+0xc00], RZ ;  /* 0x000c00ff01007387 */ /* 0x000fe80000100800 */
[----:B------:R-:W3:Y:S04]  /*26660*/  LDL.LU.64 R100, [R1+0xc0] ;  /* 0x0000c00001647983 */ /* 0x000ee80000300a00 */
[----:B------:R3:W-:Y:S04]  /*26670*/  LDGSTS.E [R252+0x7c00c], desc[UR60][R52.64], !P5 ;  /* 0x7c00c00034fc7fae */ /* 0x0007e8000e92187c */
[----:B----4-:R-:W4:Y:S01]  /*26680*/  LDL.LU.64 R84, [R1+0x80] ;  /* 0x0000800001547983 */ /* 0x010f220000300a00 */
[----:B------:R-:W-:-:S03]  /*26690*/  IMAD.WIDE R22, R159, 0x4, R22 ;  /* 0x000000049f167825 */ /* 0x000fc600078e0216 */
[----:B------:R-:W0:Y:S04]  /*266a0*/  LDGDEPBAR ;  /* 0x00000000000079af */ /* 0x000e280000000000 */
[----:B-1----:R-:W4:Y:S04]  /*266b0*/  LDL.LU.64 R52, [R1+0x40] ;  /* 0x0000400001347983 */ /* 0x002f280000300a00 */
[----:B------:R-:W4:Y:S01]  /*266c0*/  LDL.LU.64 R68, [R1] ;  /* 0x0000000001447983 */ /* 0x000f220000300a00 */
[----:B------:R-:W-:-:S04]  /*266d0*/  IMAD.WIDE R38, R159, 0x4, R38 ;  /* 0x000000049f267825 */ /* 0x000fc800078e0226 */
        /* <DEDUP_REMOVED lines=11> */
[----:B--2---:R-:W-:-:S04]  /*26790*/  IMAD.WIDE R202, R159, 0x4, R202 ;  /* 0x000000049fca7825 */ /* 0x004fc800078e02ca */
[C---:B---3--:R-:W-:Y:S01]  /*267a0*/  IMAD.WIDE R218, R159.reuse, 0x4, R218 ;  /* 0x000000049fda7825 */ /* 0x048fe200078e02da */
[----:B------:R1:W-:Y:S03]  /*267b0*/  STL.64 [R1+0x24b8], R202 ;  /* 0x0024b8ca01007387 */ /* 0x0003e60000100a00 */
[C---:B------:R-:W-:Y:S01]  /*267c0*/  IMAD.WIDE R234, R159.reuse, 0x4, R234 ;  /* 0x000000049fea7825 */ /* 0x040fe200078e02ea */
        /* <DEDUP_REMOVED lines=10> */
[----:B------:R-:W-:Y:S03]  /*26870*/  STL.64 [R1+0x2898], R236 ;  /* 0x002898ec01007387 */ /* 0x000fe60000100a00 */
        /* <DEDUP_REMOVED lines=16> */
[C---:B----4-:R-:W-:Y:S01]  /*26980*/  IMAD.WIDE R84, R159.reuse, 0x4, R84 ;  /* 0x000000049f547825 */ /* 0x050fe200078e0254 */
[----:B------:R-:W-:Y:S03]  /*26990*/  STL.64 [R1+0x2a40], R100 ;  /* 0x002a406401007387 */ /* 0x000fe60000100a00 */
[C---:B------:R-:W-:Y:S01]  /*269a0*/  IMAD.WIDE R52, R159.reuse, 0x4, R52 ;  /* 0x000000049f347825 */ /* 0x040fe200078e0234 */
[----:B------:R-:W-:Y:S03]  /*269b0*/  STL.64 [R1+0x2a50], R84 ;  /* 0x002a505401007387 */ /* 0x000fe60000100a00 */
[C---:B------:R-:W-:Y:S01]  /*269c0*/  IMAD.WIDE R68, R159.reuse, 0x4, R68 ;  /* 0x000000049f447825 */ /* 0x040fe200078e0244 */
[----:B------:R4:W-:Y:S04]  /*269d0*/  STL.64 [R1+0x2a60], R52 ;  /* 0x002a603401007387 */ /* 0x0009e80000100a00 */
[----:B------:R4:W-:Y:S04]  /*269e0*/  STL.64 [R1+0x2aa8], R68 ;  /* 0x002aa84401007387 */ /* 0x0009e80000100a00 */
[----:B------:R-:W-:Y:S04]  /*269f0*/  STL.64 [R1+0x2ab8], R22 ;  /* 0x002ab81601007387 */ /* 0x000fe80000100a00 */
[----:B------:R-:W-:Y:S04]  /*26a00*/  STL.64 [R1+0x2ac8], R38 ;  /* 0x002ac82601007387 */ /* 0x000fe80000100a00 */
[----:B------:R-:W-:Y:S04]  /*26a10*/  LDGSTS.E [R156+-0x20000], desc[UR60][R202.64], P0 ;  /* 0xe0000000ca9c7fae */ /* 0x000fe8000812187c */
[----:B------:R-:W-:Y:S04]  /*26a20*/  STL.64 [R1+0x2b08], R54 ;  /* 0x002b083601007387 */ /* 0x000fe80000100a00 */
[----:B------:R-:W-:Y:S04]  /*26a30*/  LDGSTS.E [R156+-0x1fc00], desc[UR60][R218.64], P0 ;  /* 0xe0400000da9c7fae */ /* 0x000fe8000812187c */
[----:B------:R4:W-:Y:S04]  /*26a40*/  STL.64 [R1+0x2b10], R70 ;  /* 0x002b104601007387 */ /* 0x0009e80000100a00 */
[----:B------:R-:W-:Y:S04]  /*26a50*/  LDGSTS.E [R156+-0x1f800], desc[UR60][R234.64], P0 ;  /* 0xe0800000ea9c7fae */ /* 0x000fe8000812187c */
[----:B------:R-:W-:Y:S04]  /*26a60*/  STL.64 [R1+0x2b18], R86 ;  /* 0x002b185601007387 */ /* 0x000fe80000100a00 */
        /* <DEDUP_REMOVED lines=13> */
[----:B-1----:R-:W4:Y:S04]  /*26b40*/  LDL.LU.64 R202, [R1+0x2c30] ;  /* 0x002c300001ca7983 */ /* 0x002f280000300a00 */
[----:B------:R-:W-:Y:S04]  /*26b50*/  LDGSTS.E [R156+-0x1d800], desc[UR60][R172.64], P0 ;  /* 0xe2800000ac9c7fae */ /* 0x000fe8000812187c */
[----:B------:R-:W-:Y:S04]  /*26b60*/  STL.64 [R1+0x2b30], R206 ;  /* 0x002b30ce01007387 */ /* 0x000fe80000100a00 */
[----:B------:R-:W-:Y:S04]  /*26b70*/  LDGSTS.E [R156+-0x1d400], desc[UR60][R154.64], P0 ;  /* 0xe2c000009a9c7fae */ /* 0x000fe8000812187c */
[----:B--2---:R-:W2:Y:S04]  /*26b80*/  LDL.LU.64 R218, [R1+0x2c28] ;  /* 0x002c280001da7983 */ /* 0x004ea80000300a00 */
[----:B------:R-:W-:Y:S04]  /*26b90*/  LDGSTS.E [R156+-0x1d000], desc[UR60][R148.64], P0 ;  /* 0xe3000000949c7fae */ /* 0x000fe8000812187c */
[----:B------:R1:W-:Y:S04]  /*26ba0*/  STL.64 [R1+0x2b28], R152 ;  /* 0x002b289801007387 */ /* 0x0003e80000100a00 */
[----:B------:R-:W-:Y:S04]  /*26bb0*/  LDGSTS.E [R156+-0x1cc00], desc[UR60][R132.64], P0 ;  /* 0xe3400000849c7fae */ /* 0x000fe8000812187c */
[----:B---3--:R-:W3:Y:S04]  /*26bc0*/  LDL.LU.64 R234, [R1+0x2c20] ;  /* 0x002c200001ea7983 */ /* 0x008ee80000300a00 */
[----:B------:R-:W-:Y:S04]  /*26bd0*/  LDGSTS.E [R156+-0x1c800], desc[UR60][R116.64], P0 ;  /* 0xe3800000749c7fae */ /* 0x000fe8000812187c */
[----:B------:R-:W3:Y:S04]  /*26be0*/  LDL.LU.64 R6, [R1+0x2c18] ;  /* 0x002c180001067983 */ /* 0x000ee80000300a00 */
[----:B------:R-:W-:Y:S04]  /*26bf0*/  LDGSTS.E [R156+-0x1c400], desc[UR60][R100.64], P0 ;  /* 0xe3c00000649c7fae */ /* 0x000fe8000812187c */
[----:B------:R-:W3:Y:S04]  /*26c00*/  LDL.LU.64 R20, [R1+0x2c10] ;  /* 0x002c100001147983 */ /* 0x000ee80000300a00 */
[----:B------:R-:W-:Y:S04]  /*26c10*/  LDGSTS.E [R156+-0x1c000], desc[UR60][R84.64], P0 ;  /* 0xe4000000549c7fae */ /* 0x000fe8000812187c */
[----:B------:R-:W3:Y:S04]  /*26c20*/  LDL.LU.64 R36, [R1+0x2c08] ;  /* 0x002c080001247983 */ /* 0x000ee80000300a00 */
[----:B------:R-:W-:Y:S04]  /*26c30*/  LDGSTS.E [R156+-0x1bc00], desc[UR60][R52.64], P0 ;  /* 0xe4400000349c7fae */ /* 0x000fe8000812187c */
[----:B------:R-:W-:Y:S04]  /*26c40*/  LDGSTS.E [R156+-0x1b800], desc[UR60][R68.64], P0 ;  /* 0xe4800000449c7fae */ /* 0x000fe8000812187c */
[----:B------:R-:W-:Y:S04]  /*26c50*/  LDGSTS.E [R156+-0x1b400], desc[UR60][R22.64], P0 ;  /* 0xe4c00000169c7fae */ /* 0x000fe8000812187c */
[----:B----4-:R-:W4:Y:S04]  /*26c60*/  LDL.LU.64 R52, [R1+0x478] ;  /* 0x0004780001347983 */ /* 0x010f280000300a00 */
[----:B------:R-:W2:Y:S04]  /*26c70*/  LDL.LU.64 R68, [R1+0x438] ;  /* 0x0004380001447983 */ /* 0x000ea80000300a00 */
[----:B------:R-:W3:Y:S04]  /*26c80*/  LDL.LU.64 R84, [R1+0x3f8] ;  /* 0x0003f80001547983 */ /* 0x000ee80000300a00 */
[----:B------:R-:W3:Y:S04]  /*26c90*/  LDL.LU.64 R100, [R1+0x3b8] ;  /* 0x0003b80001647983 */ /* 0x000ee80000300a00 */
[----:B------:R-:W3:Y:S04]  /*26ca0*/  LDL.LU.64 R116, [R1+0x378] ;  /* 0x0003780001747983 */ /* 0x000ee80000300a00 */
[----:B------:R-:W-:Y:S04]  /*26cb0*/  LDGSTS.E [R156+-0x1b000], desc[UR60][R38.64], P0 ;  /* 0xe5000000269c7fae */ /* 0x000fe8000812187c */
        /* <DEDUP_REMOVED lines=13> */
[----:B------:R1:W-:Y:S04]  /*26d90*/  LDGSTS.E [R156+-0x19400], desc[UR60][R150.64], P0 ;  /* 0xe6c00000969c7fae */ /* 0x0003e8000812187c */
[----:B------:R-:W3:Y:S04]  /*26da0*/  LDL.LU.64 R154, [R1+0x178] ;  /* 0x00017800019a7983 */ /* 0x000ee80000300a00 */
[----:B------:R-:W-:Y:S04]  /*26db0*/  LDGSTS.E [R156+-0x19000], desc[UR60][R174.64], P0 ;  /* 0xe7000000ae9c7fae */ /* 0x000fe8000812187c */
[----:B------:R-:W3:Y:S04]  /*26dc0*/  LDL.LU.64 R70, [R1+0x138] ;  /* 0x0001380001467983 */ /* 0x000ee80000300a00 */
[----:B------:R-:W-:Y:S04]  /*26dd0*/  LDGSTS.E [R156+-0x18c00], desc[UR60][R190.64], P0 ;  /* 0xe7400000be9c7fae */ /* 0x000fe8000812187c */
[----:B------:R-:W3:Y:S04]  /*26de0*/  LDL.LU.64 R54, [R1+0xf8] ;  /* 0x0000f80001367983 */ /* 0x000ee80000300a00 */
[----:B------:R3:W-:Y:S04]  /*26df0*/  LDGSTS.E [R156+-0x18800], desc[UR60][R206.64], P0 ;  /* 0xe7800000ce9c7fae */ /* 0x0007e8000812187c */
[----:B------:R-:W3:Y:S04]  /*26e00*/  LDL.LU.64 R38, [R1+0xb8] ;  /* 0x0000b80001267983 */ /* 0x000ee80000300a00 */
[----:B------:R3:W-:Y:S04]  /*26e10*/  LDGSTS.E [R156+-0x18400], desc[UR60][R152.64], P0 ;  /* 0xe7c00000989c7fae */ /* 0x0007e8000812187c */
[----:B------:R-:W3:Y:S04]  /*26e20*/  LDL.LU.64 R22, [R1+0x78] ;  /* 0x0000780001167983 */ /* 0x000ee80000300a00 */
[----:B-1----:R-:W3:Y:S01]  /*26e30*/  LDL.LU.64 R152, [R1+0x38] ;  /* 0x0000380001987983 */ /* 0x002ee20000300a00 */
        /* <DEDUP_REMOVED lines=10> */
[----:B----4-:R-:W-:-:S04]  /*26ee0*/  IMAD.WIDE R52, R159, 0x4, R52 ;  /* 0x000000049f347825 */ /* 0x010fc800078e0234 */
[C---:B--2---:R-:W-:Y:S01]  /*26ef0*/  IMAD.WIDE R68, R159.reuse, 0x4, R68 ;  /* 0x000000049f447825 */ /* 0x044fe200078e0244 */
[----:B------:R1:W-:Y:S03]  /*26f00*/  STL.64 [R1+0x2660], R52 ;  /* 0x0026603401007387 */ /* 0x0003e60000100a00 */
        /* <DEDUP_REMOVED lines=31> */
[----:B------:R-:W-:Y:S04]  /*27100*/  STL.64 [R1+0x29b0], R174 ;  /* 0x0029b0ae01007387 */ /* 0x000fe80000100a00 */
[----:B------:R4:W-:Y:S04]  /*27110*/  STL.64 [R1+0x29c8], R152 ;  /* 0x0029c89801007387 */ /* 0x0009e80000100a00 */
[----:B------:R-:W-:Y:S04]  /*27120*/  STL.64 [R1+0x29e0], R8 ;  /* 0x0029e00801007387 */ /* 0x000fe80000100a00 */
[----:B------:R4:W-:Y:S01]  /*27130*/  STL.64 [R1+0x2a30], R24 ;  /* 0x002a301801007387 */ /* 0x0009e20000100a00 */
[----:B------:R-:W-:-:S03]  /*27140*/  IMAD.WIDE R70, R159, 0x4, R176 ;  /* 0x000000049f467825 */ /* 0x000fc600078e02b0 */
[----:B------:R4:W-:Y:S04]  /*27150*/  STL.64 [R1+0x2a48], R150 ;  /* 0x002a489601007387 */ /* 0x0009e80000100a00 */
[----:B------:R4:W-:Y:S01]  /*27160*/  STL.64 [R1+0x2a58], R134 ;  /* 0x002a588601007387 */ /* 0x0009e20000100a00 */
[----:B------:R-:W-:-:S03]  /*27170*/  IMAD.WIDE R54, R159, 0x4, R192 ;  /* 0x000000049f367825 */ /* 0x000fc600078e02c0 */
[----:B------:R-:W-:Y:S04]  /*27180*/  STL.64 [R1+0x2aa0], R72 ;  /* 0x002aa04801007387 */ /* 0x000fe80000100a00 */
[----:B------:R-:W-:Y:S01]  /*27190*/  STL.64 [R1+0x2ab0], R88 ;  /* 0x002ab05801007387 */ /* 0x000fe20000100a00 */
[----:B------:R-:W-:-:S03]  /*271a0*/  IMAD.WIDE R38, R159, 0x4, R208 ;  /* 0x000000049f267825 */ /* 0x000fc600078e02d0 */
[----:B------:R-:W-:Y:S04]  /*271b0*/  STL.64 [R1+0x2ac0], R104 ;  /* 0x002ac06801007387 */ /* 0x000fe80000100a00 */
[----:B------:R4:W-:Y:S01]  /*271c0*/  STL.64 [R1+0x2b00], R118 ;  /* 0x002b007601007387 */ /* 0x0009e20000100a00 */
[----:B------:R-:W-:-:S03]  /*271d0*/  IMAD.WIDE R22, R159, 0x4, R224 ;  /* 0x000000049f167825 */ /* 0x000fc600078e02e0 */
[----:B------:R4:W-:Y:S04]  /*271e0*/  STL.64 [R1+0x2af8], R102 ;  /* 0x002af86601007387 */ /* 0x0009e80000100a00 */
[----:B------:R4:W-:Y:S04]  /*271f0*/  STL.64 [R1+0x2af0], R86 ;  /* 0x002af05601007387 */ /* 0x0009e80000100a00 */
[----:B------:R-:W-:Y:S04]  /*27200*/  LDGSTS.E [R0+-0x1ff80], desc[UR60][R52.64], P0 ;  /* 0xe008000034007fae */ /* 0x000fe8000812187c */
[----:B------:R4:W-:Y:S04]  /*27210*/  STL.64 [R1+0x2ae8], R70 ;  /* 0x002ae84601007387 */ /* 0x0009e80000100a00 */
[----:B------:R-:W-:Y:S04]  /*27220*/  LDGSTS.E [R0+-0x1fb80], desc[UR60][R68.64], P0 ;  /* 0xe048000044007fae */ /* 0x000fe8000812187c */
[----:B-1----:R-:W4:Y:S04]  /*27230*/  LDL.LU.64 R52, [R1+0x2c00] ;  /* 0x002c000001347983 */ /* 0x002f280000300a00 */
[----:B------:R-:W-:Y:S04]  /*27240*/  LDGSTS.E [R0+-0x1f780], desc[UR60][R84.64], P0 ;  /* 0xe088000054007fae */ /* 0x000fe8000812187c */
[----:B------:R1:W-:Y:S04]  /*27250*/  STL.64 [R1+0x2ae0], R54 ;  /* 0x002ae03601007387 */ /* 0x0003e80000100a00 */
[----:B------:R-:W-:Y:S04]  /*27260*/  LDGSTS.E [R0+-0x1f380], desc[UR60][R100.64], P0 ;  /* 0xe0c8000064007fae */ /* 0x000fe8000812187c */
[----:B--2---:R-:W2:Y:S04]  /*27270*/  LDL.LU.64 R68, [R1+0x2bf8] ;  /* 0x002bf80001447983 */ /* 0x004ea80000300a00 */
[----:B------:R-:W-:Y:S04]  /*27280*/  LDGSTS.E [R0+-0x1ef80], desc[UR60][R116.64], P0 ;  /* 0xe108000074007fae */ /* 0x000fe8000812187c */
[----:B------:R1:W-:Y:S04]  /*27290*/  STL.64 [R1+0x2ad8], R38 ;  /* 0x002ad82601007387 */ /* 0x0003e80000100a00 */
[----:B------:R-:W-:Y:S04]  /*272a0*/  LDGSTS.E [R0+-0x1eb80], desc[UR60][R132.64], P0 ;  /* 0xe148000084007fae */ /* 0x000fe8000812187c */
[----:B---3--:R-:W3:Y:S04]  /*272b0*/  LDL.LU.64 R84, [R1+0x2bf0] ;  /* 0x002bf00001547983 */ /* 0x008ee80000300a00 */
[----:B------:R-:W-:Y:S04]  /*272c0*/  LDGSTS.E [R0+-0x1e780], desc[UR60][R148.64], P0 ;  /* 0xe188000094007fae */ /* 0x000fe8000812187c */
[----:B------:R1:W-:Y:S04]  /*272d0*/  STL.64 [R1+0x2ad0], R22 ;  /* 0x002ad01601007387 */ /* 0x0003e80000100a00 */
[----:B------:R-:W-:Y:S04]  /*272e0*/  LDGSTS.E [R0+-0x1e380], desc[UR60][R172.64], P0 ;  /* 0xe1c80000ac007fae */ /* 0x000fe8000812187c */
[----:B----4-:R-:W4:Y:S04]  /*272f0*/  LDL.LU.64 R100, [R1+0x2be8] ;  /* 0x002be80001647983 */ /* 0x010f280000300a00 */
[----:B------:R-:W-:Y:S04]  /*27300*/  LDGSTS.E [R0+-0x1df80], desc[UR60][R188.64], P0 ;  /* 0xe2080000bc007fae */ /* 0x000fe8000812187c */
[----:B------:R-:W2:Y:S04]  /*27310*/  LDL.LU.64 R116, [R1+0x2be0] ;  /* 0x002be00001747983 */ /* 0x000ea80000300a00 */
[----:B------:R-:W-:Y:S04]  /*27320*/  LDGSTS.E [R0+-0x1db80], desc[UR60][R204.64], P0 ;  /* 0xe2480000cc007fae */ /* 0x000fe8000812187c */
[----:B------:R-:W4:Y:S04]  /*27330*/  LDL.LU.64 R132, [R1+0x2bd8] ;  /* 0x002bd80001847983 */ /* 0x000f280000300a00 */
[----:B------:R-:W-:Y:S04]  /*27340*/  LDGSTS.E [R0+-0x1d780], desc[UR60][R220.64], P0 ;  /* 0xe2880000dc007fae */ /* 0x000fe8000812187c */
[----:B------:R-:W2:Y:S04]  /*27350*/  LDL.LU.64 R148, [R1+0x2bd0] ;  /* 0x002bd00001947983 */ /* 0x000ea80000300a00 */
        /* <DEDUP_REMOVED lines=13> */
[----:B------:R-:W-:Y:S04]  /*27430*/  LDGSTS.E [R0+-0x1b780], desc[UR60][R8.64], P0 ;  /* 0xe488000008007fae */ /* 0x000fe8000812187c */
[----:B------:R-:W-:Y:S04]  /*27440*/  LDGSTS.E [R0+-0x1b380], desc[UR60][R24.64], P0 ;  /* 0xe4c8000018007fae */ /* 0x000fe8000812187c */
[----:B------:R-:W3:Y:S04]  /*27450*/  LDL.LU.64 R152, [R1+0x470] ;  /* 0x0004700001987983 */ /* 0x000ee80000300a00 */
[----:B------:R-:W4:Y:S04]  /*27460*/  LDL.LU.64 R56, [R1+0x430] ;  /* 0x0004300001387983 */ /* 0x000f280000300a00 */
[----:B------:R-:W2:Y:S04]  /*27470*/  LDL.LU.64 R222, [R1+0x3f0] ;  /* 0x0003f00001de7983 */ /* 0x000ea80000300a00 */
[----:B------:R-:W2:Y:S04]  /*27480*/  LDL.LU.64 R40, [R1+0x3b0] ;  /* 0x0003b00001287983 */ /* 0x000ea80000300a00 */
        /* <DEDUP_REMOVED lines=9> */
[----:B------:R1:W-:Y:S04]  /*27520*/  LDGSTS.E [R0+-0x19f80], desc[UR60][R104.64], P0 ;  /* 0xe608000068007fae */ /* 0x0003e8000812187c */
[----:B------:R-:W2:Y:S04]  /*27530*/  LDL.LU.64 R150, [R1+0x230] ;  /* 0x0002300001967983 */ /* 0x000ea80000300a00 */
[----:B------:R2:W-:Y:S04]  /*27540*/  LDGSTS.E [R0+-0x19b80], desc[UR60][R118.64], P0 ;  /* 0xe648000076007fae */ /* 0x0005e8000812187c */
        /* <DEDUP_REMOVED lines=10> */
[----:B-1----:R-:W2:Y:S04]  /*275f0*/  LDL.LU.64 R54, [R1+0xb0] ;  /* 0x0000b00001367983 */ /* 0x002ea80000300a00 */
[----:B------:R1:W-:Y:S04]  /*27600*/  LDGSTS.E [R0+-0x18380], desc[UR60][R22.64], P0 ;  /* 0xe7c8000016007fae */ /* 0x0003e8000812187c */
[----:B------:R-:W2:Y:S04]  /*27610*/  LDL.LU.64 R38, [R1+0x70] ;  /* 0x0000700001267983 */ /* 0x000ea80000300a00 */
[----:B------:R-:W1:Y:S01]  /*27620*/  LDL.LU.64 R22, [R1+0x30] ;  /* 0x0000300001167983 */ /* 0x000e620000300a00 */
[----:B------:R-:W-:-:S04]  /*27630*/  IMAD.WIDE R10, R159, 0x4, R10 ;  /* 0x000000049f0a7825 */ /* 0x000fc800078e020a */
[----:B------:R-:W-:-:S04]  /*27640*/  IMAD.WIDE R26, R159, 0x4, R26 ;  /* 0x000000049f1a7825 */ /* 0x000fc800078e021a */
[----:B------:R-:W-:-:S04]  /*27650*/  IMAD.WIDE R74, R159, 0x4, R74 ;  /* 0x000000049f4a7825 */ /* 0x000fc800078e024a */
[----:B------:R-:W-:-:S04]  /*27660*/  IMAD.WIDE R90, R159, 0x4, R90 ;  /* 0x000000049f5a7825 */ /* 0x000fc800078e025a */
[----:B------:R-:W-:-:S04]  /*27670*/  IMAD.WIDE R104, R159, 0x4, R106 ;  /* 0x000000049f687825 */ /* 0x000fc800078e026a */
[----:B------:R-:W-:-:S04]  /*27680*/  IMAD.WIDE R88, R159, 0x4, R138 ;  /* 0x000000049f587825 */ /* 0x000fc800078e028a */
[----:B------:R-:W-:-:S04]  /*27690*/  IMAD.WIDE R72, R159, 0x4, R178 ;  /* 0x000000049f487825 */ /* 0x000fc800078e02b2 */
[----:B---3--:R-:W-:-:S04]  /*276a0*/  IMAD.WIDE R152, R159, 0x4, R152 ;  /* 0x000000049f987825 */ /* 0x008fc800078e0298 */
[C---:B----4-:R-:W-:Y:S01]  /*276b0*/  IMAD.WIDE R224, R159.reuse, 0x4, R56 ;  /* 0x000000049fe07825 */ /* 0x050fe200078e0238 */
[----:B------:R3:W-:Y:S03]  /*276c0*/  STL.64 [R1+0x25a0], R152 ;  /* 0x0025a09801007387 */ /* 0x0007e60000100a00 */
[C---:B--2---:R-:W-:Y:S01]  /*276d0*/  IMAD.WIDE R222, R159.reuse, 0x4, R222 ;  /* 0x000000049fde7825 */ /* 0x044fe200078e02de */
        /* <DEDUP_REMOVED lines=15> */
[----:B------:R-:W-:Y:S01]  /*277d0*/  LDGSTS.E [R2+-0x1ff00], desc[UR60][R152.64], P0 ;  /* 0xe010000098027fae */ /* 0x000fe2000812187c */
[----:B------:R-:W-:-:S03]  /*277e0*/  IMAD.WIDE R150, R159, 0x4, R134 ;  /* 0x000000049f967825 */ /* 0x000fc600078e0286 */
[----:B------:R-:W-:Y:S01]  /*277f0*/  STL.64 [R1+0x2758], R160 ;  /* 0x002758a001007387 */ /* 0x000fe20000100a00 */
[----:B------:R-:W-:-:S03]  /*27800*/  IMAD.WIDE R136, R159, 0x4, R118 ;  /* 0x000000049f887825 */ /* 0x000fc600078e0276 */
[----:B------:R-:W-:Y:S01]  /*27810*/  STL.64 [R1+0x2780], R150 ;  /* 0x0027809601007387 */ /* 0x000fe20000100a00 */
[----:B------:R-:W-:-:S03]  /*27820*/  IMAD.WIDE R24, R159, 0x4, R42 ;  /* 0x000000049f187825 */ /* 0x000fc600078e022a */
[----:B------:R-:W-:Y:S01]  /*27830*/  LDGSTS.E [R2+-0x1fb00], desc[UR60][R224.64], P0 ;  /* 0xe0500000e0027fae */ /* 0x000fe2000812187c */
        /* <DEDUP_REMOVED lines=10> */
[----:B------:R-:W-:-:S04]  /*278e0*/  IMAD.WIDE R8, R159, 0x4, R58 ;  /* 0x000000049f087825 */ /* 0x000fc800078e023a */
[C---:B-1----:R-:W-:Y:S01]  /*278f0*/  IMAD.WIDE R22, R159.reuse, 0x4, R22 ;  /* 0x000000049f167825 */ /* 0x042fe200078e0216 */
[----:B------:R-:W-:Y:S04]  /*27900*/  STL.64 [R1+0x28e8], R40 ;  /* 0x0028e82801007387 */ /* 0x000fe80000100a00 */
[----:B------:R1:W-:Y:S01]  /*27910*/  STL.64 [R1+0x2908], R22 ;  /* 0x0029081601007387 */ /* 0x0003e20000100a00 */
[----:B------:R-:W-:-:S03]  /*27920*/  IMAD.WIDE R102, R159, 0x4, R122 ;  /* 0x000000049f667825 */ /* 0x000fc600078e027a */
[----:B------:R-:W-:Y:S04]  /*27930*/  LDGSTS.E [R2+-0x1f700], desc[UR60][R222.64], P0 ;  /* 0xe0900000de027fae */ /* 0x000fe8000812187c */
[----:B------:R-:W-:Y:S04]  /*27940*/  STL.64 [R1+0x2928], R10 ;  /* 0x0029280a01007387 */ /* 0x000fe80000100a00 */
[----:B------:R-:W-:Y:S01]  /*27950*/  LDGSTS.E [R2+-0x1f300], desc[UR60][R208.64], P0 ;  /* 0xe0d00000d0027fae */ /* 0x000fe2000812187c */
[----:B------:R-:W-:-:S03]  /*27960*/  IMAD.WIDE R86, R159, 0x4, R162 ;  /* 0x000000049f567825 */ /* 0x000fc600078e02a2 */
[----:B------:R-:W-:Y:S04]  /*27970*/  STL.64 [R1+0x2980], R26 ;  /* 0x0029801a01007387 */ /* 0x000fe80000100a00 */
[----:B------:R-:W-:Y:S04]  /*27980*/  LDGSTS.E [R2+-0x1ef00], desc[UR60][R206.64], P0 ;  /* 0xe1100000ce027fae */ /* 0x000fe8000812187c */
[----:B------:R2:W-:Y:S04]  /*27990*/  STL.64 [R1+0x29a0], R24 ;  /* 0x0029a01801007387 */ /* 0x0005e80000100a00 */
[----:B------:R-:W-:Y:S04]  /*279a0*/  LDGSTS.E [R2+-0x1eb00], desc[UR60][R192.64], P0 ;  /* 0xe1500000c0027fae */ /* 0x000fe8000812187c */
[----:B------:R4:W-:Y:S04]  /*279b0*/  STL.64 [R1+0x29b8], R8 ;  /* 0x0029b80801007387 */ /* 0x0009e80000100a00 */
[----:B------:R-:W-:Y:S01]  /*279c0*/  LDGSTS.E [R2+-0x1e700], desc[UR60][R190.64], P0 ;  /* 0xe1900000be027fae */ /* 0x000fe2000812187c */
[----:B------:R-:W-:-:S03]  /*279d0*/  IMAD.WIDE R70, R159, 0x4, R194 ;  /* 0x000000049f467825 */ /* 0x000fc600078e02c2 */
[----:B------:R-:W-:Y:S04]  /*279e0*/  STL.64 [R1+0x29d0], R74 ;  /* 0x0029d04a01007387 */ /* 0x000fe80000100a00 */
[----:B------:R-:W-:Y:S01]  /*279f0*/  LDGSTS.E [R2+-0x1e300], desc[UR60][R176.64], P0 ;  /* 0xe1d00000b0027fae */ /* 0x000fe2000812187c */
[----:B------:R-:W-:-:S03]  /*27a00*/  IMAD.WIDE R54, R159, 0x4, R210 ;  /* 0x000000049f367825 */ /* 0x000fc600078e02d2 */
[----:B------:R-:W-:Y:S04]  /*27a10*/  STL.64 [R1+0x2a20], R90 ;  /* 0x002a205a01007387 */ /* 0x000fe80000100a00 */
[----:B------:R-:W-:Y:S01]  /*27a20*/  LDGSTS.E [R2+-0x1df00], desc[UR60][R174.64], P0 ;  /* 0xe2100000ae027fae */ /* 0x000fe2000812187c */
[----:B------:R-:W-:-:S03]  /*27a30*/  IMAD.WIDE R38, R159, 0x4, R226 ;  /* 0x000000049f267825 */ /* 0x000fc600078e02e2 */
[----:B------:R-:W-:Y:S04]  /*27a40*/  STL.64 [R1+0x2a38], R104 ;  /* 0x002a386801007387 */ /* 0x000fe80000100a00 */
[----:B------:R4:W-:Y:S04]  /*27a50*/  LDGSTS.E [R2+-0x1db00], desc[UR60][R160.64], P0 ;  /* 0xe2500000a0027fae */ /* 0x0009e8000812187c */
[----:B------:R4:W-:Y:S04]  /*27a60*/  STL.64 [R1+0x2a98], R102 ;  /* 0x002a986601007387 */ /* 0x0009e80000100a00 */
[----:B------:R4:W-:Y:S04]  /*27a70*/  LDGSTS.E [R2+-0x1d700], desc[UR60][R150.64], P0 ;  /* 0xe290000096027fae */ /* 0x0009e8000812187c */
[----:B------:R-:W-:Y:S04]  /*27a80*/  STL.64 [R1+0x2a90], R88 ;  /* 0x002a905801007387 */ /* 0x000fe80000100a00 */
[----:B------:R4:W-:Y:S04]  /*27a90*/  LDGSTS.E [R2+-0x1d300], desc[UR60][R136.64], P0 ;  /* 0xe2d0000088027fae */ /* 0x0009e8000812187c */
[----:B------:R4:W-:Y:S04]  /*27aa0*/  STL.64 [R1+0x2a88], R86 ;  /* 0x002a885601007387 */ /* 0x0009e80000100a00 */
[----:B------:R4:W-:Y:S04]  /*27ab0*/  LDGSTS.E [R2+-0x1cf00], desc[UR60][R134.64], P0 ;  /* 0xe310000086027fae */ /* 0x0009e8000812187c */
[----:B------:R-:W-:Y:S04]  /*27ac0*/  STL.64 [R1+0x2a80], R72 ;  /* 0x002a804801007387 */ /* 0x000fe80000100a00 */
[----:B------:R4:W-:Y:S04]  /*27ad0*/  LDGSTS.E [R2+-0x1cb00], desc[UR60][R120.64], P0 ;  /* 0xe350000078027fae */ /* 0x0009e8000812187c */
[----:B---3--:R-:W5:Y:S04]  /*27ae0*/  LDL.LU.64 R152, [R1+0x2b98] ;  /* 0x002b980001987983 */ /* 0x008f680000300a00 */
[----:B------:R3:W-:Y:S04]  /*27af0*/  LDGSTS.E [R2+-0x1c700], desc[UR60][R118.64], P0 ;  /* 0xe390000076027fae */ /* 0x0007e8000812187c */
[----:B------:R3:W-:Y:S04]  /*27b00*/  STL.64 [R1+0x2a78], R70 ;  /* 0x002a784601007387 */ /* 0x0007e80000100a00 */
[----:B------:R-:W-:Y:S04]  /*27b10*/  LDGSTS.E [R2+-0x1c300], desc[UR60][R56.64], P0 ;  /* 0xe3d0000038027fae */ /* 0x000fe8000812187c */
[----:B------:R3:W-:Y:S04]  /*27b20*/  STL.64 [R1+0x2a70], R54 ;  /* 0x002a703601007387 */ /* 0x0007e80000100a00 */
[----:B------:R-:W-:Y:S04]  /*27b30*/  LDGSTS.E [R2+-0x1bf00], desc[UR60][R40.64], P0 ;  /* 0xe410000028027fae */ /* 0x000fe8000812187c */
[----:B------:R3:W-:Y:S04]  /*27b40*/  STL.64 [R1+0x2a68], R38 ;  /* 0x002a682601007387 */ /* 0x0007e80000100a00 */
[----:B------:R-:W-:Y:S04]  /*27b50*/  LDGSTS.E [R2+-0x1bb00], desc[UR60][R22.64], P0 ;  /* 0xe450000016027fae */ /* 0x000fe8000812187c */
[----:B------:R-:W-:Y:S04]  /*27b60*/  LDGSTS.E [R2+-0x1b700], desc[UR60][R10.64], P0 ;  /* 0xe49000000a027fae */ /* 0x000fe8000812187c */
[----:B------:R-:W-:Y:S04]  /*27b70*/  LDGSTS.E [R2+-0x1b300], desc[UR60][R26.64], P0 ;  /* 0xe4d000001a027fae */ /* 0x000fe8000812187c */
[----:B-1----:R-:W3:Y:S04]  /*27b80*/  LDL.LU.64 R22, [R1+0x468] ;  /* 0x0004680001167983 */ /* 0x002ee80000300a00 */
[----:B------:R-:W3:Y:S04]  /*27b90*/  LDL.LU.64 R150, [R1+0x428] ;  /* 0x0004280001967983 */ /* 0x000ee80000300a00 */
[----:B------:R-:W3:Y:S04]  /*27ba0*/  LDL.LU.64 R56, [R1+0x3e8] ;  /* 0x0003e80001387983 */ /* 0x000ee80000300a00 */
[----:B------:R-:W3:Y:S04]  /*27bb0*/  LDL.LU.64 R40, [R1+0x3a8] ;  /* 0x0003a80001287983 */ /* 0x000ee80000300a00 */
[----:B------:R-:W3:Y:S04]  /*27bc0*/  LDL.LU.64 R134, [R1+0x368] ;  /* 0x0003680001867983 */ /* 0x000ee80000300a00 */
[----:B------:R-:W-:Y:S04]  /*27bd0*/  LDGSTS.E [R2+-0x1af00], desc[UR60][R24.64], P0 ;  /* 0xe510000018027fae */ /* 0x000fe8000812187c */
[----:B------:R-:W-:Y:S04]  /*27be0*/  LDGSTS.E [R2+-0x1ab00], desc[UR60][R8.64], P0 ;  /* 0xe550000008027fae */ /* 0x000fe8000812187c */
[----:B------:R-:W-:Y:S04]  /*27bf0*/  LDGSTS.E [R2+-0x1a700], desc[UR60][R74.64], P0 ;  /* 0xe59000004a027fae */ /* 0x000fe8000812187c */
[----:B--2---:R-:W2:Y:S04]  /*27c00*/  LDL.LU.64 R24, [R1+0x328] ;  /* 0x0003280001187983 */ /* 0x004ea80000300a00 */
[----:B----4-:R-:W4:Y:S04]  /*27c10*/  LDL.LU.64 R8, [R1+0x2e8] ;  /* 0x0002e80001087983 */ /* 0x010f280000300a00 */
[----:B------:R-:W4:Y:S04]  /*27c20*/  LDL.LU.64 R118, [R1+0x2a8] ;  /* 0x0002a80001767983 */ /* 0x000f280000300a00 */
[----:B------:R-:W-:Y:S04]  /*27c30*/  LDGSTS.E [R2+-0x1a300], desc[UR60][R90.64], P0 ;  /* 0xe5d000005a027fae */ /* 0x000fe8000812187c */
[----:B------:R-:W4:Y:S04]  /*27c40*/  LDL.LU.64 R222, [R1+0x268] ;  /* 0x0002680001de7983 */ /* 0x000f280000300a00 */
[----:B------:R1:W-:Y:S04]  /*27c50*/  LDGSTS.E [R2+-0x19f00], desc[UR60][R104.64], P0 ;  /* 0xe610000068027fae */ /* 0x0003e8000812187c */
[----:B------:R-:W1:Y:S04]  /*27c60*/  LDL.LU.64 R206, [R1+0x228] ;  /* 0x0002280001ce7983 */ /* 0x000e680000300a00 */
[----:B------:R1:W-:Y:S04]  /*27c70*/  LDGSTS.E [R2+-0x19b00], desc[UR60][R102.64], P0 ;  /* 0xe650000066027fae */ /* 0x0003e8000812187c */
[----:B------:R1:W-:Y:S04]  /*27c80*/  LDGSTS.E [R2+-0x19700], desc[UR60][R88.64], P0 ;  /* 0xe690000058027fae */ /* 0x0003e8000812187c */
[----:B------:R1:W-:Y:S04]  /*27c90*/  LDGSTS.E [R2+-0x19300], desc[UR60][R86.64], P0 ;  /* 0xe6d0000056027fae */ /* 0x0003e8000812187c */
[----:B------:R-:W4:Y:S04]  /*27ca0*/  LDL.LU.64 R102, [R1+0x1e8] ;  /* 0x0001e80001667983 */ /* 0x000f280000300a00 */
[----:B------:R-:W4:Y:S04]  /*27cb0*/  LDL.LU.64 R190, [R1+0x1a8] ;  /* 0x0001a80001be7983 */ /* 0x000f280000300a00 */
[----:B------:R-:W4:Y:S04]  /*27cc0*/  LDL.LU.64 R174, [R1+0x168] ;  /* 0x0001680001ae7983 */ /* 0x000f280000300a00 */
[----:B------:R1:W-:Y:S04]  /*27cd0*/  LDGSTS.E [R2+-0x18f00], desc[UR60][R72.64], P0 ;  /* 0xe710000048027fae */ /* 0x0003e8000812187c */
[----:B------:R-:W4:Y:S04]  /*27ce0*/  LDL.LU.64 R86, [R1+0x128] ;  /* 0x0001280001567983 */ /* 0x000f280000300a00 */
[----:B------:R1:W-:Y:S04]  /*27cf0*/  LDGSTS.E [R2+-0x18b00], desc[UR60][R70.64], P0 ;  /* 0xe750000046027fae */ /* 0x0003e8000812187c */
[----:B------:R1:W-:Y:S04]  /*27d00*/  LDGSTS.E [R2+-0x18700], desc[UR60][R54.64], P0 ;  /* 0xe790000036027fae */ /* 0x0003e8000812187c */
[----:B------:R1:W-:Y:S04]  /*27d10*/  LDGSTS.E [R2+-0x18300], desc[UR60][R38.64], P0 ;  /* 0xe7d0000026027fae */ /* 0x0003e8000812187c */
[----:B---3--:R-:W3:Y:S04]  /*27d20*/  LDL.LU.64 R70, [R1+0xe8] ;  /* 0x0000e80001467983 */ /* 0x008ee80000300a00 */
[----:B------:R-:W3:Y:S04]  /*27d30*/  LDL.LU.64 R54, [R1+0xa8] ;  /* 0x0000a80001367983 */ /* 0x000ee80000300a00 */
[----:B------:R-:W3:Y:S01]  /*27d40*/  LDL.LU.64 R38, [R1+0x68] ;  /* 0x0000680001267983 */ /* 0x000ee20000300a00 */
[----:B------:R-:W-:-:S03]  /*27d50*/  IMAD.WIDE R160, R159, 0x4, R22 ;  /* 0x000000049fa07825 */ /* 0x000fc600078e0216 */
[----:B------:R-:W3:Y:S01]  /*27d60*/  LDL.LU.64 R22, [R1+0x28] ;  /* 0x0000280001167983 */ /* 0x000ee20000300a00 */
[----:B------:R-:W-:-:S04]  /*27d70*/  IMAD.WIDE R150, R159, 0x4, R150 ;  /* 0x000000049f967825 */ /* 0x000fc800078e0296 */
[C---:B------:R-:W-:Y:S01]  /*27d80*/  IMAD.WIDE R138, R159.reuse, 0x4, R56 ;  /* 0x000000049f8a7825 */ /* 0x040fe200078e0238 */
[----:B------:R-:W-:Y:S03]  /*27d90*/  STL.64 [R1+0x24f0], R160 ;  /* 0x0024f0a001007387 */ /* 0x000fe60000100a00 */
[C---:B------:R-:W-:Y:S01]  /*27da0*/  IMAD.WIDE R136, R159.reuse, 0x4, R40 ;  /* 0x000000049f887825 */ /* 0x040fe200078e0228 */
[----:B------:R-:W-:Y:S03]  /*27db0*/  STL.64 [R1+0x2510], R150 ;  /* 0x0025109601007387 */ /* 0x000fe60000100a00 */
[C---:B------:R-:W-:Y:S01]  /*27dc0*/  IMAD.WIDE R134, R159.reuse, 0x4, R134 ;  /* 0x000000049f867825 */ /* 0x040fe200078e0286 */
[----:B------:R-:W-:Y:S04]  /*27dd0*/  STL.64 [R1+0x2538], R138 ;  /* 0x0025388a01007387 */ /* 0x000fe80000100a00 */
[----:B------:R-:W-:Y:S04]  /*27de0*/  STL.64 [R1+0x2560], R136 ;  /* 0x0025608801007387 */ /* 0x000fe80000100a00 */
[----:B------:R-:W-:Y:S01]  /*27df0*/  STL.64 [R1+0x2588], R134 ;  /* 0x0025888601007387 */ /* 0x000fe20000100a00 */
[----:B------:R-:W-:-:S03]  /*27e00*/  IMAD.WIDE R28, R159, 0x4, R28 ;  /* 0x000000049f1c7825 */ /* 0x000fc600078e021c */
[----:B------:R-:W-:Y:S01]  /*27e10*/  LDGSTS.E [R3+-0x1fe80], desc[UR60][R160.64], P0 ;  /* 0xe0180000a0037fae */ /* 0x000fe2000812187c */
[----:B--2---:R-:W-:-:S03]  /*27e20*/  IMAD.WIDE R122, R159, 0x4, R24 ;  /* 0x000000049f7a7825 */ /* 0x004fc600078e0218 */
[----:B------:R-:W-:Y:S01]  /*27e30*/  LDGSTS.E [R3+-0x1fa80], desc[UR60][R150.64], P0 ;  /* 0xe058000096037fae */ /* 0x000fe2000812187c */
[----:B----4-:R-:W-:-:S03]  /*27e40*/  IMAD.WIDE R120, R159, 0x4, R8 ;  /* 0x000000049f787825 */ /* 0x010fc600078e0208 */
[----:B------:R-:W-:Y:S01]  /*27e50*/  STL.64 [R1+0x25b8], R122 ;  /* 0x0025b87a01007387 */ /* 0x000fe20000100a00 */
[----:B------:R-:W-:-:S03]  /*27e60*/  IMAD.WIDE R118, R159, 0x4, R118 ;  /* 0x000000049f767825 */ /* 0x000fc600078e0276 */
[----:B------:R-:W-:Y:S01]  /*27e70*/  STL.64 [R1+0x25e0], R120 ;  /* 0x0025e07801007387 */ /* 0x000fe20000100a00 */
[----:B------:R-:W-:-:S03]  /*27e80*/  IMAD.WIDE R106, R159, 0x4, R222 ;  /* 0x000000049f6a7825 */ /* 0x000fc600078e02de */
[----:B------:R-:W-:Y:S01]  /*27e90*/  STL.64 [R1+0x2608], R118 ;  /* 0x0026087601007387 */ /* 0x000fe20000100a00 */
[----:B-1----:R-:W-:-:S03]  /*27ea0*/  IMAD.WIDE R104, R159, 0x4, R206 ;  /* 0x000000049f687825 */ /* 0x002fc600078e02ce */
[----:B------:R-:W-:Y:S04]  /*27eb0*/  STL.64 [R1+0x2630], R106 ;  /* 0x0026306a01007387 */ /* 0x000fe80000100a00 */
[----:B------:R-:W-:Y:S01]  /*27ec0*/  STL.64 [R1+0x2658], R104 ;  /* 0x0026586801007387 */ /* 0x000fe20000100a00 */
[----:B------:R-:W-:-:S03]  /*27ed0*/  IMAD.WIDE R8, R159, 0x4, R12 ;  /* 0x000000049f087825 */ /* 0x000fc600078e020c */
[----:B------:R-:W-:Y:S01]  /*27ee0*/  LDGSTS.E [R3+-0x1f680], desc[UR60][R138.64], P0 ;  /* 0xe09800008a037fae */ /* 0x000fe2000812187c */
[----:B------:R-:W-:-:S03]  /*27ef0*/  IMAD.WIDE R44, R159, 0x4, R44 ;  /* 0x000000049f2c7825 */ /* 0x000fc600078e022c */
[----:B------:R-:W-:Y:S01]  /*27f00*/  LDGSTS.E [R3+-0x1f280], desc[UR60][R136.64], P0 ;  /* 0xe0d8000088037fae */ /* 0x000fe2000812187c */
[----:B------:R-:W-:-:S03]  /*27f10*/  IMAD.WIDE R102, R159, 0x4, R102 ;  /* 0x000000049f667825 */ /* 0x000fc600078e0266 */
[----:B------:R-:W-:Y:S01]  /*27f20*/  LDGSTS.E [R3+-0x1ee80], desc[UR60][R134.64], P0 ;  /* 0xe118000086037fae */ /* 0x000fe2000812187c */
[----:B------:R-:W-:-:S03]  /*27f30*/  IMAD.WIDE R90, R159, 0x4, R190 ;  /* 0x000000049f5a7825 */ /* 0x000fc600078e02be */
[----:B------:R-:W-:Y:S01]  /*27f40*/  STL.64 [R1+0x2688], R102 ;  /* 0x0026886601007387 */ /* 0x000fe20000100a00 */
[----:B------:R-:W-:-:S03]  /*27f50*/  IMAD.WIDE R88, R159, 0x4, R174 ;  /* 0x000000049f587825 */ /* 0x000fc600078e02ae */
[----:B------:R-:W-:Y:S01]  /*27f60*/  STL.64 [R1+0x26b0], R90 ;  /* 0x0026b05a01007387 */ /* 0x000fe20000100a00 */
[----:B------:R-:W-:-:S03]  /*27f70*/  IMAD.WIDE R86, R159, 0x4, R86 ;  /* 0x000000049f567825 */ /* 0x000fc600078e0256 */
[----:B------:R-:W-:Y:S04]  /*27f80*/  STL.64 [R1+0x26f0], R88 ;  /* 0x0026f05801007387 */ /* 0x000fe80000100a00 */
[----:B------:R-:W-:Y:S01]  /*27f90*/  STL.64 [R1+0x2740], R86 ;  /* 0x0027405601007387 */ /* 0x000fe20000100a00 */
[----:B------:R-:W-:-:S03]  /*27fa0*/  IMAD.WIDE R60, R159, 0x4, R60 ;  /* 0x000000049f3c7825 */ /* 0x000fc600078e023c */
[----:B------:R-:W-:Y:S01]  /*27fb0*/  LDGSTS.E [R3+-0x1ea80], desc[UR60][R122.64], P0 ;  /* 0xe15800007a037fae */ /* 0x000fe2000812187c */
[----:B------:R-:W-:-:S03]  /*27fc0*/  IMAD.WIDE R76, R159, 0x4, R76 ;  /* 0x000000049f4c7825 */ /* 0x000fc600078e024c */
[----:B------:R-:W-:Y:S01]  /*27fd0*/  LDGSTS.E [R3+-0x1e680], desc[UR60][R120.64], P0 ;  /* 0xe198000078037fae */ /* 0x000fe2000812187c */
[----:B---3--:R-:W-:-:S03]  /*27fe0*/  IMAD.WIDE R72, R159, 0x4, R70 ;  /* 0x000000049f487825 */ /* 0x008fc600078e0246 */
[----:B------:R-:W-:Y:S01]  /*27ff0*/  LDGSTS.E [R3+-0x1e280], desc[UR60][R118.64], P0 ;  /* 0xe1d8000076037fae */ /* 0x000fe2000812187c */
[----:B------:R-:W-:-:S03]  /*28000*/  IMAD.WIDE R56, R159, 0x4, R54 ;  /* 0x000000049f387825 */ /* 0x000fc600078e0236 */
[----:B------:R1:W-:Y:S01]  /*28010*/  STL.64 [R1+0x2768], R72 ;  /* 0x0027684801007387 */ /* 0x0003e20000100a00 */
[----:B------:R-:W-:-:S03]  /*28020*/  IMAD.WIDE R40, R159, 0x4, R38 ;  /* 0x000000049f287825 */ /* 0x000fc600078e0226 */
[----:B------:R2:W-:Y:S04]  /*28030*/  STL.64 [R1+0x2798], R56 ;  /* 0x0027983801007387 */ /* 0x0005e80000100a00 */
[----:B------:R3:W-:Y:S01]  /*28040*/  STL.64 [R1+0x27c0], R40 ;  /* 0x0027c02801007387 */ /* 0x0007e20000100a00 */
[----:B------:R-:W-:-:S03]  /*28050*/  IMAD.WIDE R74, R159, 0x4, R92 ;  /* 0x000000049f4a7825 */ /* 0x000fc600078e025c */
[----:B------:R-:W-:Y:S01]  /*28060*/  LDGSTS.E [R3+-0x1de80], desc[UR60][R106.64], P0 ;  /* 0xe21800006a037fae */ /* 0x000fe2000812187c */
        /* <DEDUP_REMOVED lines=13> */
[----:B------:R-:W-:Y:S04]  /*28140*/  LDGSTS.E [R3+-0x1c280], desc[UR60][R56.64], P0 ;  /* 0xe3d8000038037fae */ /* 0x000fe8000812187c */
[----:B------:R-:W-:Y:S01]  /*28150*/  LDGSTS.E [R3+-0x1be80], desc[UR60][R40.64], P0 ;  /* 0xe418000028037fae */ /* 0x000fe2000812187c */
[----:B------:R-:W-:-:S05]  /*28160*/  IMAD.WIDE R24, R159, 0x4, R22 ;  /* 0x000000049f187825 */ /* 0x000fca00078e0216 */
[----:B------:R4:W-:Y:S04]  /*28170*/  STL.64 [R1+0x2828], R24 ;  /* 0x0028281801007387 */ /* 0x0009e80000100a00 */
[----:B------:R4:W-:Y:S04]  /*28180*/  STL.64 [R1+0x2850], R8 ;  /* 0x0028500801007387 */ /* 0x0009e80000100a00 */
[----:B------:R-:W-:Y:S04]  /*28190*/  STL.64 [R1+0x2878], R28 ;  /* 0x0028781c01007387 */ /* 0x000fe80000100a00 */
[----:B------:R-:W-:Y:S01]  /*281a0*/  STL.64 [R1+0x28d8], R44 ;  /* 0x0028d82c01007387 */ /* 0x000fe20000100a00 */
[----:B------:R-:W-:-:S03]  /*281b0*/  IMAD.WIDE R22, R159, 0x4, R196 ;  /* 0x000000049f167825 */ /* 0x000fc600078e02c4 */
[----:B------:R-:W-:Y:S04]  /*281c0*/  STL.64 [R1+0x28f8], R60 ;  /* 0x0028f83c01007387 */ /* 0x000fe80000100a00 */
[----:B------:R-:W-:Y:S04]  /*281d0*/  STL.64 [R1+0x2918], R76 ;  /* 0x0029184c01007387 */ /* 0x000fe80000100a00 */
[----:B------:R-:W-:Y:S04]  /*281e0*/  STL.64 [R1+0x2938], R74 ;  /* 0x0029384a01007387 */ /* 0x000fe80000100a00 */
[----:B------:R4:W-:Y:S04]  /*281f0*/  STL.64 [R1+0x2990], R70 ;  /* 0x0029904601007387 */ /* 0x0009e80000100a00 */
[----:B------:R-:W-:Y:S04]  /*28200*/  STL.64 [R1+0x2a18], R58 ;  /* 0x002a183a01007387 */ /* 0x000fe80000100a00 */
[----:B------:R4:W-:Y:S04]  /*28210*/  STL.64 [R1+0x2a10], R54 ;  /* 0x002a103601007387 */ /* 0x0009e80000100a00 */
[----:B------:R-:W-:Y:S04]  /*28220*/  STL.64 [R1+0x2a08], R42 ;  /* 0x002a082a01007387 */ /* 0x000fe80000100a00 */
[----:B------:R4:W-:Y:S04]  /*28230*/  STL.64 [R1+0x2a00], R38 ;  /* 0x002a002601007387 */ /* 0x0009e80000100a00 */
[----:B------:R4:W-:Y:S04]  /*28240*/  STL.64 [R1+0x29f8], R22 ;  /* 0x0029f81601007387 */ /* 0x0009e80000100a00 */
[----:B------:R4:W-:Y:S04]  /*28250*/  STL.64 [R1+0x29f0], R26 ;  /* 0x0029f01a01007387 */ /* 0x0009e80000100a00 */
[----:B------:R4:W-:Y:S04]  /*28260*/  STL.64 [R1+0x29e8], R10 ;  /* 0x0029e80a01007387 */ /* 0x0009e80000100a00 */
[----:B-1----:R-:W4:Y:S04]  /*28270*/  LDL.LU.64 R72, [R1+0x460] ;  /* 0x0004600001487983 */ /* 0x002f280000300a00 */
[----:B------:R-:W4:Y:S04]  /*28280*/  LDL.LU.64 R222, [R1+0x420] ;  /* 0x0004200001de7983 */ /* 0x000f280000300a00 */
[----:B--2---:R-:W2:Y:S04]  /*28290*/  LDL.LU.64 R56, [R1+0x3e0] ;  /* 0x0003e00001387983 */ /* 0x004ea80000300a00 */
[----:B------:R-:W-:Y:S04]  /*282a0*/  LDGSTS.E [R3+-0x1ba80], desc[UR60][R24.64], P0 ;  /* 0xe458000018037fae */ /* 0x000fe8000812187c */
[----:B---3--:R-:W3:Y:S04]  /*282b0*/  LDL.LU.64 R40, [R1+0x3a0] ;  /* 0x0003a00001287983 */ /* 0x008ee80000300a00 */
[----:B------:R-:W-:Y:S04]  /*282c0*/  LDGSTS.E [R3+-0x1b680], desc[UR60][R8.64], P0 ;  /* 0xe498000008037fae */ /* 0x000fe8000812187c */
[----:B----4-:R-:W4:Y:S04]  /*282d0*/  LDL.LU.64 R24, [R1+0x360] ;  /* 0x0003600001187983 */ /* 0x010f280000300a00 */
[----:B------:R-:W4:Y:S04]  /*282e0*/  LDL.LU.64 R102, [R1+0x320] ;  /* 0x0003200001667983 */ /* 0x000f280000300a00 */
[----:B------:R-:W4:Y:S04]  /*282f0*/  LDL.LU.64 R8, [R1+0x2e0] ;  /* 0x0002e00001087983 */ /* 0x000f280000300a00 */
[----:B------:R-:W-:Y:S04]  /*28300*/  LDGSTS.E [R3+-0x1b280], desc[UR60][R28.64], P0 ;  /* 0xe4d800001c037fae */ /* 0x000fe8000812187c */
[----:B------:R-:W4:Y:S04]  /*28310*/  LDL.LU.64 R206, [R1+0x2a0] ;  /* 0x0002a00001ce7983 */ /* 0x000f280000300a00 */
[----:B------:R-:W-:Y:S04]  /*28320*/  LDGSTS.E [R3+-0x1ae80], desc[UR60][R44.64], P0 ;  /* 0xe51800002c037fae */ /* 0x000fe8000812187c */
[----:B------:R-:W4:Y:S04]  /*28330*/  LDL.LU.64 R190, [R1+0x260] ;  /* 0x0002600001be7983 */ /* 0x000f280000300a00 */
[----:B------:R1:W-:Y:S04]  /*28340*/  LDGSTS.E [R3+-0x1aa80], desc[UR60][R60.64], P0 ;  /* 0xe55800003c037fae */ /* 0x0003e8000812187c */
[----:B------:R-:W4:Y:S04]  /*28350*/  LDL.LU.64 R86, [R1+0x220] ;  /* 0x0002200001567983 */ /* 0x000f280000300a00 */
[----:B------:R-:W-:Y:S04]  /*28360*/  LDGSTS.E [R3+-0x1a680], desc[UR60][R76.64], P0 ;  /* 0xe59800004c037fae */ /* 0x000fe8000812187c */
        /* <DEDUP_REMOVED lines=9> */
[----:B------:R1:W-:Y:S04]  /*28400*/  LDGSTS.E [R3+-0x19280], desc[UR60][R42.64], P0 ;  /* 0xe6d800002a037fae */ /* 0x0003e8000812187c */
[----:B------:R-:W4:Y:S04]  /*28410*/  LDL.LU.64 R54, [R1+0xa0] ;  /* 0x0000a00001367983 */ /* 0x000f280000300a00 */
[----:B------:R-:W-:Y:S04]  /*28420*/  LDGSTS.E [R3+-0x18e80], desc[UR60][R38.64], P0 ;  /* 0xe718000026037fae */ /* 0x000fe8000812187c */
[----:B------:R-:W-:Y:S01]  /*28430*/  LDGSTS.E [R3+-0x18a80], desc[UR60][R22.64], P0 ;  /* 0xe758000016037fae */ /* 0x000fe2000812187c */
[----:B------:R-:W-:-:S03]  /*28440*/  IMAD.WIDE R30, R159, 0x4, R30 ;  /* 0x000000049f1e7825 */ /* 0x000fc600078e021e */
[----:B------:R1:W-:Y:S04]  /*28450*/  LDGSTS.E [R3+-0x18680], desc[UR60][R26.64], P0 ;  /* 0xe79800001a037fae */ /* 0x0003e8000812187c */
[----:B------:R-:W4:Y:S04]  /*28460*/  LDL.LU.64 R38, [R1+0x60] ;  /* 0x0000600001267983 */ /* 0x000f280000300a00 */
[----:B------:R-:W4:Y:S01]  /*28470*/  LDL.LU.64 R22, [R1+0x20] ;  /* 0x0000200001167983 */ /* 0x000f220000300a00 */
[----:B------:R-:W-:-:S03]  /*28480*/  IMAD.WIDE R46, R159, 0x4, R46 ;  /* 0x000000049f2e7825 */ /* 0x000fc600078e022e */
[----:B------:R1:W-:Y:S02]  /*28490*/  LDGSTS.E [R3+-0x18280], desc[UR60][R10.64], P0 ;  /* 0xe7d800000a037fae */ /* 0x0003e4000812187c */
[----:B-1----:R-:W-:-:S04]  /*284a0*/  IMAD.WIDE R60, R159, 0x4, R62 ;  /* 0x000000049f3c7825 */ /* 0x002fc800078e023e */
        /* <DEDUP_REMOVED lines=9> */
[C---:B------:R-:W-:Y:S01]  /*28540*/  IMAD.WIDE R222, R159.reuse, 0x4, R222 ;  /* 0x000000049fde7825 */ /* 0x040fe200078e02de */
[----:B------:R-:W-:Y:S03]  /*28550*/  LDGSTS.E [R4+-0x1fe00], desc[UR60][R208.64], P0 ;  /* 0xe0200000d0047fae */ /* 0x000fe6000812187c */
[C---:B--2---:R-:W-:Y:S01]  /*28560*/  IMAD.WIDE R226, R159.reuse, 0x4, R56 ;  /* 0x000000049fe27825 */ /* 0x044fe200078e0238 */
[----:B------:R-:W-:Y:S04]  /*28570*/  LDGSTS.E [R4+-0x1fa00], desc[UR60][R222.64], P0 ;  /* 0xe0600000de047fae */ /* 0x000fe8000812187c */
[----:B------:R-:W-:Y:S01]  /*28580*/  LDGSTS.E [R4+-0x1f600], desc[UR60][R226.64], P0 ;  /* 0xe0a00000e2047fae */ /* 0x000fe2000812187c */
[----:B---3--:R-:W-:-:S04]  /*28590*/  IMAD.WIDE R106, R159, 0x4, R40 ;  /* 0x000000049f6a7825 */ /* 0x008fc800078e0228 */
[C---:B----4-:R-:W-:Y:S01]  /*285a0*/  IMAD.WIDE R104, R159.reuse, 0x4, R24 ;  /* 0x000000049f687825 */ /* 0x050fe200078e0218 */
        /* <DEDUP_REMOVED lines=19> */
[----:B------:R-:W-:-:S04]  /*286e0*/  IMAD.WIDE R8, R159, 0x4, R14 ;  /* 0x000000049f087825 */ /* 0x000fc800078e020e */
[C---:B------:R-:W-:Y:S01]  /*286f0*/  IMAD.WIDE R56, R159.reuse, 0x4, R118 ;  /* 0x000000049f387825 */ /* 0x040fe200078e0276 */
[----:B------:R-:W-:Y:S03]  /*28700*/  STL.64 [R1+0x2640], R70 ;  /* 0x0026404601007387 */ /* 0x000fe60000100a00 */
[C---:B------:R-:W-:Y:S01]  /*28710*/  IMAD.WIDE R54, R159.reuse, 0x4, R54 ;  /* 0x000000049f367825 */ /* 0x040fe200078e0236 */
[----:B------:R3:W-:Y:S04]  /*28720*/  STL.64 [R1+0x2670], R56 ;  /* 0x0026703801007387 */ /* 0x0007e80000100a00 */
[----:B------:R-:W-:Y:S04]  /*28730*/  STL.64 [R1+0x2698], R54 ;  /* 0x0026983601007387 */ /* 0x000fe80000100a00 */
[----:B------:R-:W-:Y:S04]  /*28740*/  LDGSTS.E [R4+-0x1f200], desc[UR60][R106.64], P0 ;  /* 0xe0e000006a047fae */ /* 0x000fe8000812187c */
[----:B------:R-:W-:Y:S01]  /*28750*/  LDGSTS.E [R4+-0x1ee00], desc[UR60][R104.64], P0 ;  /* 0xe120000068047fae */ /* 0x000fe2000812187c */
[----:B------:R-:W-:-:S03]  /*28760*/  IMAD.WIDE R40, R159, 0x4, R38 ;  /* 0x000000049f287825 */ /* 0x000fc600078e0226 */
[----:B------:R-:W-:Y:S01]  /*28770*/  LDGSTS.E [R4+-0x1ea00], desc[UR60][R102.64], P0 ;  /* 0xe160000066047fae */ /* 0x000fe2000812187c */
[----:B------:R-:W-:-:S03]  /*28780*/  IMAD.WIDE R24, R159, 0x4, R22 ;  /* 0x000000049f187825 */ /* 0x000fc600078e0216 */
[----:B------:R4:W-:Y:S01]  /*28790*/  STL.64 [R1+0x26c0], R40 ;  /* 0x0026c02801007387 */ /* 0x0009e20000100a00 */
[----:B------:R-:W-:-:S03]  /*287a0*/  IMAD.WIDE R38, R159, 0x4, R78 ;  /* 0x000000049f267825 */ /* 0x000fc600078e024e */
[----:B------:R4:W-:Y:S01]  /*287b0*/  STL.64 [R1+0x2708], R24 ;  /* 0x0027081801007387 */ /* 0x0009e20000100a00 */
[----:B------:R-:W-:-:S03]  /*287c0*/  IMAD.WIDE R22, R159, 0x4, R110 ;  /* 0x000000049f167825 */ /* 0x000fc600078e026e */
[----:B------:R4:W-:Y:S04]  /*287d0*/  STL.64 [R1+0x2750], R8 ;  /* 0x0027500801007387 */ /* 0x0009e80000100a00 */
[----:B------:R-:W-:Y:S04]  /*287e0*/  STL.64 [R1+0x2778], R30 ;  /* 0x0027781e01007387 */ /* 0x000fe80000100a00 */
[----:B------:R-:W-:Y:S04]  /*287f0*/  STL.64 [R1+0x27a8], R46 ;  /* 0x0027a82e01007387 */ /* 0x000fe80000100a00 */
[----:B------:R-:W-:Y:S04]  /*28800*/  STL.64 [R1+0x27d8], R60 ;  /* 0x0027d83c01007387 */ /* 0x000fe80000100a00 */
[----:B------:R4:W-:Y:S04]  /*28810*/  STL.64 [R1+0x2838], R38 ;  /* 0x0028382601007387 */ /* 0x0009e80000100a00 */
[----:B------:R-:W-:Y:S04]  /*28820*/  STL.64 [R1+0x2860], R58 ;  /* 0x0028603a01007387 */ /* 0x000fe80000100a00 */
[----:B------:R4:W-:Y:S04]  /*28830*/  STL.64 [R1+0x2888], R22 ;  /* 0x0028881601007387 */ /* 0x0009e80000100a00 */
[----:B------:R4:W-:Y:S04]  /*28840*/  STL.64 [R1+0x2978], R44 ;  /* 0x0029782c01007387 */ /* 0x0009e80000100a00 */
[----:B------:R4:W-:Y:S04]  /*28850*/  STL.64 [R1+0x2970], R42 ;  /* 0x0029702a01007387 */ /* 0x0009e80000100a00 */
[----:B------:R4:W-:Y:S04]  /*28860*/  STL.64 [R1+0x2968], R28 ;  /* 0x0029681c01007387 */ /* 0x0009e80000100a00 */
[----:B------:R-:W-:Y:S04]  /*28870*/  LDGSTS.E [R4+-0x1e600], desc[UR60][R92.64], P0 ;  /* 0xe1a000005c047fae */ /* 0x000fe8000812187c */
        /* <DEDUP_REMOVED lines=8> */
[----:B------:R-:W-:Y:S04]  /*28900*/  LDGSTS.E [R4+-0x1d200], desc[UR60][R74.64], P0 ;  /* 0xe2e000004a047fae */ /* 0x000fe8000812187c */
[----:B------:R-:W4:Y:S04]  /*28910*/  LDL.LU.64 R174, [R1+0x458] ;  /* 0x0004580001ae7983 */ /* 0x000f280000300a00 */
[----:B------:R-:W-:Y:S04]  /*28920*/  LDGSTS.E [R4+-0x1ce00], desc[UR60][R72.64], P0 ;  /* 0xe320000048047fae */ /* 0x000fe8000812187c */
[----:B-1----:R-:W4:Y:S04]  /*28930*/  LDL.LU.64 R88, [R1+0x418] ;  /* 0x0004180001587983 */ /* 0x002f280000300a00 */
[----:B------:R-:W-:Y:S04]  /*28940*/  LDGSTS.E [R4+-0x1ca00], desc[UR60][R70.64], P0 ;  /* 0xe360000046047fae */ /* 0x000fe8000812187c */
[----:B------:R-:W4:Y:S04]  /*28950*/  LDL.LU.64 R190, [R1+0x3d8] ;  /* 0x0003d80001be7983 */ /* 0x000f280000300a00 */
[----:B------:R-:W-:Y:S04]  /*28960*/  LDGSTS.E [R4+-0x1c600], desc[UR60][R56.64], P0 ;  /* 0xe3a0000038047fae */ /* 0x000fe8000812187c */
[----:B--2---:R-:W2:Y:S04]  /*28970*/  LDL.LU.64 R72, [R1+0x398] ;  /* 0x0003980001487983 */ /* 0x004ea80000300a00 */
[----:B------:R-:W-:Y:S04]  /*28980*/  LDGSTS.E [R4+-0x1c200], desc[UR60][R54.64], P0 ;  /* 0xe3e0000036047fae */ /* 0x000fe8000812187c */
[----:B------:R-:W2:Y:S04]  /*28990*/  LDL.LU.64 R206, [R1+0x358] ;  /* 0x0003580001ce7983 */ /* 0x000ea80000300a00 */
[----:B------:R-:W-:Y:S04]  /*289a0*/  LDGSTS.E [R4+-0x1be00], desc[UR60][R40.64], P0 ;  /* 0xe420000028047fae */ /* 0x000fe8000812187c */
[----:B---3--:R-:W3:Y:S04]  /*289b0*/  LDL.LU.64 R56, [R1+0x318] ;  /* 0x0003180001387983 */ /* 0x008ee80000300a00 */
[----:B------:R-:W-:Y:S04]  /*289c0*/  LDGSTS.E [R4+-0x1ba00], desc[UR60][R24.64], P0 ;  /* 0xe460000018047fae */ /* 0x000fe8000812187c */
[----:B----4-:R-:W4:Y:S04]  /*289d0*/  LDL.LU.64 R40, [R1+0x2d8] ;  /* 0x0002d80001287983 */ /* 0x010f280000300a00 */
[----:B------:R-:W-:Y:S04]  /*289e0*/  LDGSTS.E [R4+-0x1b600], desc[UR60][R8.64], P0 ;  /* 0xe4a0000008047fae */ /* 0x000fe8000812187c */
[----:B------:R-:W4:Y:S04]  /*289f0*/  LDL.LU.64 R24, [R1+0x298] ;  /* 0x0002980001187983 */ /* 0x000f280000300a00 */
[----:B------:R-:W-:Y:S04]  /*28a00*/  LDGSTS.E [R4+-0x1b200], desc[UR60][R30.64], P0 ;  /* 0xe4e000001e047fae */ /* 0x000fe8000812187c */
[----:B------:R-:W4:Y:S04]  /*28a10*/  LDL.LU.64 R8, [R1+0x258] ;  /* 0x0002580001087983 */ /* 0x000f280000300a00 */
[----:B------:R-:W4:Y:S04]  /*28a20*/  LDL.LU.64 R70, [R1+0x218] ;  /* 0x0002180001467983 */ /* 0x000f280000300a00 */
[----:B------:R-:W4:Y:S04]  /*28a30*/  LDL.LU.64 R150, [R1+0x1d8] ;  /* 0x0001d80001967983 */ /* 0x000f280000300a00 */
[----:B------:R-:W4:Y:S04]  /*28a40*/  LDL.LU.64 R134, [R1+0x198] ;  /* 0x0001980001867983 */ /* 0x000f280000300a00 */
[----:B------:R-:W4:Y:S04]  /*28a50*/  LDL.LU.64 R118, [R1+0x158] ;  /* 0x0001580001767983 */ /* 0x000f280000300a00 */
[----:B------:R-:W-:Y:S04]  /*28a60*/  LDGSTS.E [R4+-0x1ae00], desc[UR60][R46.64], P0 ;  /* 0xe52000002e047fae */ /* 0x000fe8000812187c */
[----:B------:R-:W4:Y:S04]  /*28a70*/  LDL.LU.64 R54, [R1+0x118] ;  /* 0x0001180001367983 */ /* 0x000f280000300a00 */
[----:B------:R-:W-:Y:S04]  /*28a80*/  LDGSTS.E [R4+-0x1aa00], desc[UR60][R60.64], P0 ;  /* 0xe56000003c047fae */ /* 0x000fe8000812187c */
[----:B------:R-:W4:Y:S04]  /*28a90*/  LDL.LU.64 R102, [R1+0xd8] ;  /* 0x0000d80001667983 */ /* 0x000f280000300a00 */
[----:B------:R-:W-:Y:S04]  /*28aa0*/  LDGSTS.E [R4+-0x1a600], desc[UR60][R38.64], P0 ;  /* 0xe5a0000026047fae */ /* 0x000fe8000812187c */
[----:B------:R1:W-:Y:S04]  /*28ab0*/  LDGSTS.E [R4+-0x1a200], desc[UR60][R58.64], P0 ;  /* 0xe5e000003a047fae */ /* 0x0003e8000812187c */
[----:B------:R-:W-:Y:S04]  /*28ac0*/  LDGSTS.E [R4+-0x19e00], desc[UR60][R22.64], P0 ;  /* 0xe620000016047fae */ /* 0x000fe8000812187c */
[----:B------:R-:W4:Y:S04]  /*28ad0*/  LDL.LU.64 R38, [R1+0x98] ;  /* 0x0000980001267983 */ /* 0x000f280000300a00 */
[----:B------:R-:W4:Y:S04]  /*28ae0*/  LDL.LU.64 R86, [R1+0x58] ;  /* 0x0000580001567983 */ /* 0x000f280000300a00 */
[----:B------:R-:W4:Y:S04]  /*28af0*/  LDL.LU.64 R22, [R1+0x18] ;  /* 0x0000180001167983 */ /* 0x000f280000300a00 */
[----:B------:R1:W-:Y:S04]  /*28b00*/  LDGSTS.E [R4+-0x19a00], desc[UR60][R44.64], P0 ;  /* 0xe66000002c047fae */ /* 0x0003e8000812187c */
[----:B------:R1:W-:Y:S04]  /*28b10*/  LDGSTS.E [R4+-0x19600], desc[UR60][R42.64], P0 ;  /* 0xe6a000002a047fae */ /* 0x0003e8000812187c */
[----:B------:R1:W-:Y:S01]  /*28b20*/  LDGSTS.E [R4+-0x19200], desc[UR60][R28.64], P0 ;  /* 0xe6e000001c047fae */ /* 0x0003e2000812187c */
[----:B------:R-:W-:-:S03]  /*28b30*/  IMAD.WIDE R32, R159, 0x4, R32 ;  /* 0x000000049f207825 */ /* 0x000fc600078e0220 */
[----:B------:R1:W-:Y:S01]  /*28b40*/  LDGSTS.E [R4+-0x18e00], desc[UR60][R26.64], P0 ;  /* 0xe72000001a047fae */ /* 0x0003e2000812187c */
[----:B------:R-:W-:-:S03]  /*28b50*/  IMAD.WIDE R48, R159, 0x4, R48 ;  /* 0x000000049f307825 */ /* 0x000fc600078e0230 */
[----:B------:R1:W-:Y:S02]  /*28b60*/  LDGSTS.E [R4+-0x18a00], desc[UR60][R12.64], P0 ;  /* 0xe76000000c047fae */ /* 0x0003e4000812187c */
[C---:B-1----:R-:W-:Y:S02]  /*28b70*/  IMAD.WIDE R58, R159.reuse, 0x4, R64 ;  /* 0x000000049f3a7825 */ /* 0x042fe400078e0240 */
[----:B------:R1:W-:Y:S02]  /*28b80*/  LDGSTS.E [R4+-0x18600], desc[UR60][R10.64], P0 ;  /* 0xe7a000000a047fae */ /* 0x0003e4000812187c */
[C---:B------:R-:W-:Y:S02]  /*28b90*/  IMAD.WIDE R46, R159.reuse, 0x4, R80 ;  /* 0x000000049f2e7825 */ /* 0x040fe400078e0250 */
[----:B------:R1:W-:Y:S02]  /*28ba0*/  LDGSTS.E [R4+-0x18200], desc[UR60][R2.64], P0 ;  /* 0xe7e0000002047fae */ /* 0x0003e4000812187c */
[----:B------:R-:W-:-:S04]  /*28bb0*/  IMAD.WIDE R44, R159, 0x4, R96 ;  /* 0x000000049f2c7825 */ /* 0x000fc800078e0260 */
[----:B------:R-:W-:-:S04]  /*28bc0*/  IMAD.WIDE R42, R159, 0x4, R112 ;  /* 0x000000049f2a7825 */ /* 0x000fc800078e0270 */
[----:B------:R-:W-:-:S04]  /*28bd0*/  IMAD.WIDE R30, R159, 0x4, R128 ;  /* 0x000000049f1e7825 */ /* 0x000fc800078e0280 */
[----:B------:R-:W-:-:S04]  /*28be0*/  IMAD.WIDE R28, R159, 0x4, R144 ;  /* 0x000000049f1c7825 */ /* 0x000fc800078e0290 */
[----:B------:R-:W-:-:S04]  /*28bf0*/  IMAD.WIDE R26, R159, 0x4, R168 ;  /* 0x000000049f1a7825 */ /* 0x000fc800078e02a8 */
[----:B------:R-:W-:-:S04]  /*28c00*/  IMAD.WIDE R14, R159, 0x4, R184 ;  /* 0x000000049f0e7825 */ /* 0x000fc800078e02b8 */
[----:B------:R-:W-:-:S04]  /*28c10*/  IMAD.WIDE R12, R159, 0x4, R200 ;  /* 0x000000049f0c7825 */ /* 0x000fc800078e02c8 */
[----:B-1----:R-:W-:-:S04]  /*28c20*/  IMAD.WIDE R10, R159, 0x4, R216 ;  /* 0x000000049f0a7825 */ /* 0x002fc800078e02d8 */
[----:B------:R-:W-:-:S04]  /*28c30*/  IMAD.WIDE R2, R159, 0x4, R232 ;  /* 0x000000049f027825 */ /* 0x000fc800078e02e8 */
[----:B------:R-:W-:-:S05]  /*28c40*/  IMAD.WIDE R174, R159, 0x4, R174 ;  /* 0x000000049fae7825 */ /* 0x000fca00078e02ae */
[----:B------:R-:W-:Y:S01]  /*28c50*/  LDGSTS.E [R5+-0x1fd80], desc[UR60][R174.64], P0 ;  /* 0xe0280000ae057fae */ /* 0x000fe2000812187c */
[----:B------:R-:W-:-:S05]  /*28c60*/  IMAD.WIDE R180, R159, 0x4, R88 ;  /* 0x000000049fb47825 */ /* 0x000fca00078e0258 */
[----:B------:R-:W-:Y:S01]  /*28c70*/  LDGSTS.E [R5+-0x1f980], desc[UR60][R180.64], P0 ;  /* 0xe0680000b4057fae */ /* 0x000fe2000812187c */
[----:B--2---:R-:W-:-:S04]  /*28c80*/  IMAD.WIDE R194, R159, 0x4, R72 ;  /* 0x000000049fc27825 */ /* 0x004fc800078e0248 */
[----:B------:R-:W-:-:S04]  /*28c90*/  IMAD.WIDE R190, R159, 0x4, R190 ;  /* 0x000000049fbe7825 */ /* 0x000fc800078e02be */
[C---:B------:R-:W-:Y:S01]  /*28ca0*/  IMAD.WIDE R206, R159.reuse, 0x4, R206 ;  /* 0x000000049fce7825 */ /* 0x040fe200078e02ce */
[----:B------:R-:W-:Y:S04]  /*28cb0*/  LDGSTS.E [R5+-0x1f580], desc[UR60][R190.64], P0 ;  /* 0xe0a80000be057fae */ /* 0x000fe8000812187c */
[----:B------:R-:W-:Y:S01]  /*28cc0*/  LDGSTS.E [R5+-0x1f180], desc[UR60][R194.64], P0 ;  /* 0xe0e80000c2057fae */ /* 0x000fe2000812187c */
[----:B---3--:R-:W-:-:S03]  /*28cd0*/  IMAD.WIDE R210, R159, 0x4, R56 ;  /* 0x000000049fd27825 */ /* 0x008fc600078e0238 */
[----:B------:R-:W-:Y:S04]  /*28ce0*/  LDGSTS.E [R5+-0x1ed80], desc[UR60][R206.64], P0 ;  /* 0xe1280000ce057fae */ /* 0x000fe8000812187c */
[----:B------:R-:W-:Y:S01]  /*28cf0*/  LDGSTS.E [R5+-0x1e980], desc[UR60][R210.64], P0 ;  /* 0xe1680000d2057fae */ /* 0x000fe2000812187c */
[----:B----4-:R-:W-:-:S05]  /*28d00*/  IMAD.WIDE R224, R159, 0x4, R40 ;  /* 0x000000049fe07825 */ /* 0x010fca00078e0228 */
[----:B------:R-:W-:Y:S01]  /*28d10*/  LDGSTS.E [R5+-0x1e580], desc[UR60][R224.64], P0 ;  /* 0xe1a80000e0057fae */ /* 0x000fe2000812187c */
[----:B------:R-:W-:-:S05]  /*28d20*/  IMAD.WIDE R228, R159, 0x4, R24 ;  /* 0x000000049fe47825 */ /* 0x000fca00078e0218 */
[----:B------:R-:W-:Y:S01]  /*28d30*/  LDGSTS.E [R5+-0x1e180], desc[UR60][R228.64], P0 ;  /* 0xe1e80000e4057fae */ /* 0x000fe2000812187c */
[----:B------:R-:W-:-:S04]  /*28d40*/  IMAD.WIDE R72, R159, 0x4, R8 ;  /* 0x000000049f487825 */ /* 0x000fc800078e0208 */
        /* <DEDUP_REMOVED lines=10> */
[----:B------:R-:W-:-:S04]  /*28df0*/  IMAD.WIDE R8, R159, 0x4, R16 ;  /* 0x000000049f087825 */ /* 0x000fc800078e0210 */
[C---:B------:R-:W-:Y:S01]  /*28e00*/  IMAD.WIDE R40, R159.reuse, 0x4, R102 ;  /* 0x000000049f287825 */ /* 0x040fe200078e0266 */
[----:B------:R-:W-:Y:S04]  /*28e10*/  STL.64 [R1+0x2580], R54 ;  /* 0x0025803601007387 */ /* 0x000fe80000100a00 */
[----:B------:R-:W-:Y:S04]  /*28e20*/  STL.64 [R1+0x25b0], R40 ;  /* 0x0025b02801007387 */ /* 0x000fe80000100a00 */
[----:B------:R-:W-:Y:S04]  /*28e30*/  LDGSTS.E [R5+-0x1dd80], desc[UR60][R72.64], P0 ;  /* 0xe228000048057fae */ /* 0x000fe8000812187c */
[----:B------:R-:W-:Y:S01]  /*28e40*/  LDGSTS.E [R5+-0x1d980], desc[UR60][R70.64], P0 ;  /* 0xe268000046057fae */ /* 0x000fe2000812187c */
[----:B------:R-:W-:-:S03]  /*28e50*/  IMAD.WIDE R38, R159, 0x4, R38 ;  /* 0x000000049f267825 */ /* 0x000fc600078e0226 */
[----:B------:R-:W-:Y:S01]  /*28e60*/  LDGSTS.E [R5+-0x1d580], desc[UR60][R62.64], P0 ;  /* 0xe2a800003e057fae */ /* 0x000fe2000812187c */
[----:B------:R-:W-:-:S03]  /*28e70*/  IMAD.WIDE R24, R159, 0x4, R86 ;  /* 0x000000049f187825 */ /* 0x000fc600078e0256 */
[----:B------:R-:W-:Y:S01]  /*28e80*/  STL.64 [R1+0x25d8], R38 ;  /* 0x0025d82601007387 */ /* 0x000fe20000100a00 */
[----:B------:R-:W-:-:S03]  /*28e90*/  IMAD.WIDE R22, R159, 0x4, R22 ;  /* 0x000000049f167825 */ /* 0x000fc600078e0216 */
[----:B------:R-:W-:Y:S04]  /*28ea0*/  STL.64 [R1+0x2600], R24 ;  /* 0x0026001801007387 */ /* 0x000fe80000100a00 */
[----:B------:R1:W-:Y:S04]  /*28eb0*/  STL.64 [R1+0x2628], R22 ;  /* 0x0026281601007387 */ /* 0x0003e80000100a00 */
        /* <DEDUP_REMOVED lines=8> */
[----:B------:R4:W-:Y:S04]  /*28f40*/  STL.64 [R1+0x28c8], R28 ;  /* 0x0028c81c01007387 */ /* 0x0009e80000100a00 */
[----:B------:R-:W-:Y:S04]  /*28f50*/  LDGSTS.E [R5+-0x1d180], desc[UR60][R60.64], P0 ;  /* 0xe2e800003c057fae */ /* 0x000fe8000812187c */
[----:B------:R4:W-:Y:S04]  /*28f60*/  STL.64 [R1+0x28c0], R26 ;  /* 0x0028c01a01007387 */ /* 0x0009e80000100a00 */
[----:B------:R-:W-:Y:S04]  /*28f70*/  LDGSTS.E [R5+-0x1cd80], desc[UR60][R56.64], P0 ;  /* 0xe328000038057fae */ /* 0x000fe8000812187c */
[----:B------:R-:W-:Y:S04]  /*28f80*/  STL.64 [R1+0x28b8], R14 ;  /* 0x0028b80e01007387 */ /* 0x000fe80000100a00 */
[----:B------:R-:W-:Y:S04]  /*28f90*/  LDGSTS.E [R5+-0x1c980], desc[UR60][R54.64], P0 ;  /* 0xe368000036057fae */ /* 0x000fe8000812187c */
[----:B------:R4:W-:Y:S04]  /*28fa0*/  STL.64 [R1+0x28b0], R12 ;  /* 0x0028b00c01007387 */ /* 0x0009e80000100a00 */
[----:B------:R-:W-:Y:S04]  /*28fb0*/  LDGSTS.E [R5+-0x1c580], desc[UR60][R40.64], P0 ;  /* 0xe3a8000028057fae */ /* 0x000fe8000812187c */
[----:B------:R-:W-:Y:S04]  /*28fc0*/  STL.64 [R1+0x28a8], R10 ;  /* 0x0028a80a01007387 */ /* 0x000fe80000100a00 */
[----:B------:R-:W-:Y:S04]  /*28fd0*/  LDGSTS.E [R5+-0x1c180], desc[UR60][R38.64], P0 ;  /* 0xe3e8000026057fae */ /* 0x000fe8000812187c */
[----:B------:R4:W-:Y:S04]  /*28fe0*/  STL.64 [R1+0x28a0], R2 ;  /* 0x0028a00201007387 */ /* 0x0009e80000100a00 */
[----:B------:R-:W-:Y:S04]  /*28ff0*/  LDGSTS.E [R5+-0x1bd80], desc[UR60][R24.64], P0 ;  /* 0xe428000018057fae */ /* 0x000fe8000812187c */
[----:B------:R-:W-:Y:S04]  /*29000*/  LDGSTS.E [R5+-0x1b980], desc[UR60][R22.64], P0 ;  /* 0xe468000016057fae */ /* 0x000fe8000812187c */
[----:B------:R-:W4:Y:S04]  /*29010*/  LDL.LU.64 R136, [R1+0x450] ;  /* 0x0004500001887983 */ /* 0x000f280000300a00 */
[----:B------:R-:W-:Y:S04]  /*29020*/  LDGSTS.E [R5+-0x1b580], desc[UR60][R8.64], P0 ;  /* 0xe4a8000008057fae */ /* 0x000fe8000812187c */
[----:B-1----:R-:W4:Y:S04]  /*29030*/  LDL.LU.64 R22, [R1+0x410] ;  /* 0x0004100001167983 */ /* 0x002f280000300a00 */
[----:B------:R-:W4:Y:S04]  /*29040*/  LDL.LU.64 R120, [R1+0x3d0] ;  /* 0x0003d00001787983 */ /* 0x000f280000300a00 */
[----:B------:R-:W4:Y:S04]  /*29050*/  LDL.LU.64 R104, [R1+0x390] ;  /* 0x0003900001687983 */ /* 0x000f280000300a00 */
[----:B------:R-:W4:Y:S04]  /*29060*/  LDL.LU.64 R88, [R1+0x350] ;  /* 0x0003500001587983 */ /* 0x000f280000300a00 */
[----:B------:R-:W4:Y:S04]  /*29070*/  LDL.LU.64 R72, [R1+0x310] ;  /* 0x0003100001487983 */ /* 0x000f280000300a00 */
[----:B------:R-:W4:Y:S04]  /*29080*/  LDL.LU.64 R56, [R1+0x2d0] ;  /* 0x0002d00001387983 */ /* 0x000f280000300a00 */
[----:B------:R-:W4:Y:S04]  /*29090*/  LDL.LU.64 R40, [R1+0x290] ;  /* 0x0002900001287983 */ /* 0x000f280000300a00 */
[----:B------:R-:W4:Y:S04]  /*290a0*/  LDL.LU.64 R24, [R1+0x250] ;  /* 0x0002500001187983 */ /* 0x000f280000300a00 */
[----:B--2---:R-:W2:Y:S04]  /*290b0*/  LDL.LU.64 R8, [R1+0x210] ;  /* 0x0002100001087983 */ /* 0x004ea80000300a00 */
[----:B------:R-:W2:Y:S04]  /*290c0*/  LDL.LU.64 R150, [R1+0x1d0] ;  /* 0x0001d00001967983 */ /* 0x000ea80000300a00 */
[----:B------:R-:W2:Y:S04]  /*290d0*/  LDL.LU.64 R134, [R1+0x190] ;  /* 0x0001900001867983 */ /* 0x000ea80000300a00 */
[----:B------:R-:W2:Y:S04]  /*290e0*/  LDL.LU.64 R118, [R1+0x150] ;  /* 0x0001500001767983 */ /* 0x000ea80000300a00 */
[----:B------:R-:W2:Y:S04]  /*290f0*/  LDL.LU.64 R54, [R1+0x110] ;  /* 0x0001100001367983 */ /* 0x000ea80000300a00 */
[----:B------:R-:W2:Y:S04]  /*29100*/  LDL.LU.64 R102, [R1+0xd0] ;  /* 0x0000d00001667983 */ /* 0x000ea80000300a00 */
[----:B------:R-:W2:Y:S04]  /*29110*/  LDL.LU.64 R38, [R1+0x90] ;  /* 0x0000900001267983 */ /* 0x000ea80000300a00 */
[----:B------:R-:W2:Y:S04]  /*29120*/  LDL.LU.64 R86, [R1+0x50] ;  /* 0x0000500001567983 */ /* 0x000ea80000300a00 */
[----:B------:R-:W2:Y:S04]  /*29130*/  LDL.LU.64 R70, [R1+0x10] ;  /* 0x0000100001467983 */ /* 0x000ea80000300a00 */
[----:B------:R-:W-:Y:S04]  /*29140*/  LDGSTS.E [R5+-0x1b180], desc[UR60][R32.64], P0 ;  /* 0xe4e8000020057fae */ /* 0x000fe8000812187c */
[----:B------:R3:W-:Y:S04]  /*29150*/  LDGSTS.E [R5+-0x1ad80], desc[UR60][R48.64], P0 ;  /* 0xe528000030057fae */ /* 0x0007e8000812187c */
[----:B------:R-:W-:Y:S04]  /*29160*/  LDGSTS.E [R5+-0x1a980], desc[UR60][R58.64], P0 ;  /* 0xe56800003a057fae */ /* 0x000fe8000812187c */
[----:B------:R4:W-:Y:S04]  /*29170*/  LDGSTS.E [R5+-0x1a580], desc[UR60][R46.64], P0 ;  /* 0xe5a800002e057fae */ /* 0x0009e8000812187c */
[----:B------:R1:W-:Y:S04]  /*29180*/  LDGSTS.E [R5+-0x1a180], desc[UR60][R44.64], P0 ;  /* 0xe5e800002c057fae */ /* 0x0003e8000812187c */
[----:B------:R1:W-:Y:S04]  /*29190*/  LDGSTS.E [R5+-0x19d80], desc[UR60][R42.64], P0 ;  /* 0xe62800002a057fae */ /* 0x0003e8000812187c */
[----:B------:R1:W-:Y:S04]  /*291a0*/  LDGSTS.E [R5+-0x19980], desc[UR60][R30.64], P0 ;  /* 0xe66800001e057fae */ /* 0x0003e8000812187c */
[----:B------:R1:W-:Y:S04]  /*291b0*/  LDGSTS.E [R5+-0x19580], desc[UR60][R28.64], P0 ;  /* 0xe6a800001c057fae */ /* 0x0003e8000812187c */
[----:B------:R1:W-:Y:S04]  /*291c0*/  LDGSTS.E [R5+-0x19180], desc[UR60][R26.64], P0 ;  /* 0xe6e800001a057fae */ /* 0x0003e8000812187c */
[----:B------:R-:W-:Y:S04]  /*291d0*/  LDGSTS.E [R5+-0x18d80], desc[UR60][R14.64], P0 ;  /* 0xe72800000e057fae */ /* 0x000fe8000812187c */
[----:B------:R1:W-:Y:S01]  /*291e0*/  LDGSTS.E [R5+-0x18980], desc[UR60][R12.64], P0 ;  /* 0xe76800000c057fae */ /* 0x0003e2000812187c */
[----:B------:R-:W-:-:S03]  /*291f0*/  IMAD.WIDE R34, R159, 0x4, R34 ;  /* 0x000000049f227825 */ /* 0x000fc600078e0222 */
[----:B------:R-:W-:Y:S01]  /*29200*/  LDGSTS.E [R5+-0x18580], desc[UR60][R10.64], P0 ;  /* 0xe7a800000a057fae */ /* 0x000fe2000812187c */
[----:B---3--:R-:W-:-:S03]  /*29210*/  IMAD.WIDE R48, R159, 0x4, R50 ;  /* 0x000000049f307825 */ /* 0x008fc600078e0232 */
[----:B------:R3:W-:Y:S01]  /*29220*/  LDGSTS.E [R5+-0x18180], desc[UR60][R2.64], P0 ;  /* 0xe7e8000002057fae */ /* 0x0007e2000812187c */
[----:B----4-:R-:W-:-:S04]  /*29230*/  IMAD.WIDE R46, R159, 0x4, R66 ;  /* 0x000000049f2e7825 */ /* 0x010fc800078e0242 */
        /* <DEDUP_REMOVED lines=9> */
[----:B------:R-:W-:-:S04]  /*292d0*/  IMAD.WIDE R2, R159, 0x4, R234 ;  /* 0x000000049f027825 */ /* 0x000fc800078e02ea */
[----:B------:R-:W-:-:S05]  /*292e0*/  IMAD.WIDE R14, R159, 0x4, R136 ;  /* 0x000000049f0e7825 */ /* 0x000fca00078e0288 */
[----:B------:R-:W-:Y:S01]  /*292f0*/  LDGSTS.E [R7+-0x1fd00], desc[UR60][R14.64], P0 ;  /* 0xe03000000e077fae */ /* 0x000fe2000812187c */
[----:B------:R-:W-:-:S04]  /*29300*/  IMAD.WIDE R22, R159, 0x4, R22 ;  /* 0x000000049f167825 */ /* 0x000fc800078e0216 */
[C---:B------:R-:W-:Y:S01]  /*29310*/  IMAD.WIDE R160, R159.reuse, 0x4, R120 ;  /* 0x000000049fa07825 */ /* 0x040fe200078e0278 */
[----:B------:R-:W-:Y:S03]  /*29320*/  LDGSTS.E [R7+-0x1f900], desc[UR60][R22.64], P0 ;  /* 0xe070000016077fae */ /* 0x000fe6000812187c */
        /* <DEDUP_REMOVED lines=12> */
[C---:B--2---:R-:W-:Y:S01]  /*293f0*/  IMAD.WIDE R200, R159.reuse, 0x4, R8 ;  /* 0x000000049fc87825 */ /* 0x044fe200078e0208 */
[----:B------:R-:W-:Y:S03]  /*29400*/  LDGSTS.E [R7+-0x1dd00], desc[UR60][R196.64], P0 ;  /* 0xe2300000c4077fae */ /* 0x000fe6000812187c */
[C---:B------:R-:W-:Y:S01]  /*29410*/  IMAD.WIDE R8, R159.reuse, 0x4, R18 ;  /* 0x000000049f087825 */ /* 0x040fe200078e0212 */
[----:B------:R-:W-:Y:S03]  /*29420*/  LDGSTS.E [R7+-0x1d900], desc[UR60][R200.64], P0 ;  /* 0xe2700000c8077fae */ /* 0x000fe6000812187c */
        /* <DEDUP_REMOVED lines=9> */
[----:B------:R1:W-:Y:S01]  /*294c0*/  STL.64 [R1+0x2568], R10 ;  /* 0x0025680a01007387 */ /* 0x0003e20000100a00 */
[----:B------:R-:W-:-:S03]  /*294d0*/  IMAD.WIDE R212, R159, 0x4, R150 ;  /* 0x000000049fd47825 */ /* 0x000fc600078e0296 */
[----:B------:R2:W-:Y:S01]  /*294e0*/  STL.64 [R1+0x2590], R8 ;  /* 0x0025900801007387 */ /* 0x0005e20000100a00 */
[----:B------:R-:W-:-:S03]  /*294f0*/  IMAD.WIDE R216, R159, 0x4, R134 ;  /* 0x000000049fd87825 */ /* 0x000fc600078e0286 */
[----:B------:R-:W-:Y:S01]  /*29500*/  STL.64 [R1+0x25c0], R34 ;  /* 0x0025c02201007387 */ /* 0x000fe20000100a00 */
[----:B------:R-:W-:-:S03]  /*29510*/  IMAD.WIDE R230, R159, 0x4, R118 ;  /* 0x000000049fe67825 */ /* 0x000fc600078e0276 */
[----:B------:R-:W-:Y:S04]  /*29520*/  STL.64 [R1+0x25e8], R48 ;  /* 0x0025e83001007387 */ /* 0x000fe80000100a00 */
[----:B------:R-:W-:Y:S04]  /*29530*/  STL.64 [R1+0x2610], R46 ;  /* 0x0026102e01007387 */ /* 0x000fe80000100a00 */
[----:B------:R-:W-:Y:S04]  /*29540*/  STL.64 [R1+0x2638], R44 ;  /* 0x0026382c01007387 */ /* 0x000fe80000100a00 */
[----:B------:R-:W-:Y:S04]  /*29550*/  STL.64 [R1+0x2668], R42 ;  /* 0x0026682a01007387 */ /* 0x000fe80000100a00 */
[----:B------:R-:W-:Y:S04]  /*29560*/  STL.64 [R1+0x27d0], R30 ;  /* 0x0027d01e01007387 */ /* 0x000fe80000100a00 */
[----:B------:R-:W-:Y:S04]  /*29570*/  LDGSTS.E [R7+-0x1d500], desc[UR60][R212.64], P0 ;  /* 0xe2b00000d4077fae */ /* 0x000fe8000812187c */
        /* <DEDUP_REMOVED lines=14> */
[----:B------:R-:W-:Y:S04]  /*29660*/  LDGSTS.E [R7+-0x1b500], desc[UR60][R8.64], P0 ;  /* 0xe4b0000008077fae */ /* 0x000fe8000812187c */
[----:B------:R-:W-:Y:S04]  /*29670*/  LDGSTS.E [R7+-0x1b100], desc[UR60][R34.64], P0 ;  /* 0xe4f0000022077fae */ /* 0x000fe8000812187c */
[----:B-1----:R-:W4:Y:S04]  /*29680*/  LDL.LU.64 R10, [R1+0x448] ;  /* 0x00044800010a7983 */ /* 0x002f280000300a00 */
        /* <DEDUP_REMOVED lines=8> */
[----:B------:R-:W4:Y:S04]  /*29710*/  LDL.LU.64 R24, [R1+0x208] ;  /* 0x0002080001187983 */ /* 0x000f280000300a00 */
[----:B------:R-:W-:Y:S04]  /*29720*/  LDGSTS.E [R7+-0x1ad00], desc[UR60][R48.64], P0 ;  /* 0xe530000030077fae */ /* 0x000fe8000812187c */
[----:B------:R-:W-:Y:S04]  /*29730*/  LDGSTS.E [R7+-0x1a900], desc[UR60][R46.64], P0 ;  /* 0xe57000002e077fae */ /* 0x000fe8000812187c */
[----:B------:R-:W-:Y:S04]  /*29740*/  LDGSTS.E [R7+-0x1a500], desc[UR60][R44.64], P0 ;  /* 0xe5b000002c077fae */ /* 0x000fe8000812187c */
[----:B------:R-:W-:Y:S04]  /*29750*/  LDGSTS.E [R7+-0x1a100], desc[UR60][R42.64], P0 ;  /* 0xe5f000002a077fae */ /* 0x000fe8000812187c */
        /* <DEDUP_REMOVED lines=8> */
[----:B------:R-:W2:Y:S01]  /*297e0*/  LDL.LU.64 R86, [R1+0xc8] ;  /* 0x0000c80001567983 */ /* 0x000ea20000300a00 */
[----:B---3--:R-:W-:-:S03]  /*297f0*/  IMAD.WIDE R26, R159, 0x4, R52 ;  /* 0x000000049f1a7825 */ /* 0x008fc600078e0234 */
[----:B------:R-:W3:Y:S04]  /*29800*/  LDL.LU.64 R70, [R1+0x88] ;  /* 0x0000880001467983 */ /* 0x000ee80000300a00 */
[----:B------:R-:W3:Y:S01]  /*29810*/  LDL.LU.64 R54, [R1+0x48] ;  /* 0x0000480001367983 */ /* 0x000ee20000300a00 */
[----:B------:R-:W-:-:S03]  /*29820*/  IMAD.WIDE R28, R159, 0x4, R84 ;  /* 0x000000049f1c7825 */ /* 0x000fc600078e0254 */
[----:B------:R-:W3:Y:S01]  /*29830*/  LDL.LU.64 R38, [R1+0x8] ;  /* 0x0000080001267983 */ /* 0x000ee20000300a00 */
[----:B------:R-:W-:-:S03]  /*29840*/  IMAD.WIDE R234, R159, 0x4, R36 ;  /* 0x000000049fea7825 */ /* 0x000fc600078e0224 */
[----:B------:R1:W-:Y:S01]  /*29850*/  STL.64 [R1+0x2528], R26 ;  /* 0x0025281a01007387 */ /* 0x0003e20000100a00 */
[----:B------:R-:W-:-:S03]  /*29860*/  IMAD.WIDE R36, R159, 0x4, R132 ;  /* 0x000000049f247825 */ /* 0x000fc600078e0284 */
[----:B------:R-:W-:Y:S01]  /*29870*/  LDGSTS.E [R7+-0x18d00], desc[UR60][R16.64], P0 ;  /* 0xe730000010077fae */ /* 0x000fe2000812187c */
[----:B------:R-:W-:-:S03]  /*29880*/  IMAD.WIDE R34, R159, 0x4, R148 ;  /* 0x000000049f227825 */ /* 0x000fc600078e0294 */
[----:B------:R-:W-:Y:S01]  /*29890*/  LDGSTS.E [R7+-0x18900], desc[UR60][R12.64], P0 ;  /* 0xe77000000c077fae */ /* 0x000fe2000812187c */
[----:B-1----:R-:W-:-:S03]  /*298a0*/  IMAD.WIDE R26, R159, 0x4, R100 ;  /* 0x000000049f1a7825 */ /* 0x002fc600078e0264 */
[----:B------:R-:W-:Y:S01]  /*298b0*/  LDGSTS.E [R7+-0x18500], desc[UR60][R4.64], P0 ;  /* 0xe7b0000004077fae */ /* 0x000fe2000812187c */
[----:B------:R-:W-:-:S03]  /*298c0*/  IMAD.WIDE R32, R159, 0x4, R172 ;  /* 0x000000049f207825 */ /* 0x000fc600078e02ac */
[----:B------:R1:W-:Y:S01]  /*298d0*/  LDGSTS.E [R7+-0x18100], desc[UR60][R2.64], P0 ;  /* 0xe7f0000002077fae */ /* 0x0003e2000812187c */
[----:B------:R-:W-:-:S04]  /*298e0*/  IMAD.WIDE R30, R159, 0x4, R188 ;  /* 0x000000049f1e7825 */ /* 0x000fc800078e02bc */
[----:B----4-:R-:W-:-:S04]  /*298f0*/  IMAD.WIDE R170, R159, 0x4, R24 ;  /* 0x000000049faa7825 */ /* 0x010fc800078e0218 */
[----:B------:R-:W-:-:S05]  /*29900*/  IMAD.WIDE R24, R159, 0x4, R68 ;  /* 0x000000049f187825 */ /* 0x000fca00078e0244 */
[----:B------:R4:W-:Y:S04]  /*29910*/  STL.64 [R1+0x2550], R24 ;  /* 0x0025501801007387 */ /* 0x0009e80000100a00 */
[----:B------:R1:W-:Y:S04]  /*29920*/  STL.64 [R1+0x2578], R28 ;  /* 0x0025781c01007387 */ /* 0x0003e80000100a00 */
[----:B------:R1:W-:Y:S01]  /*29930*/  STL.64 [R1+0x25a8], R26 ;  /* 0x0025a81a01007387 */ /* 0x0003e20000100a00 */
[----:B----4-:R-:W-:-:S05]  /*29940*/  IMAD.WIDE R24, R159, 0x4, R116 ;  /* 0x000000049f187825 */ /* 0x010fca00078e0274 */
[----:B------:R4:W-:Y:S01]  /*29950*/  STL.64 [R1+0x26c8], R24 ;  /* 0x0026c81801007387 */ /* 0x0009e20000100a00 */
[----:B-1----:R-:W-:-:S03]  /*29960*/  IMAD.WIDE R28, R159, 0x4, R204 ;  /* 0x000000049f1c7825 */ /* 0x002fc600078e02cc */
[----:B------:R-:W3:Y:S04]  /*29970*/  LDL.64 R172, [R1+0x26c8] ;  /* 0x0026c80001ac7983 */ /* 0x000ee80000100a00 */
[----:B------:R-:W-:Y:S01]  /*29980*/  STL.64 [R1+0x26d8], R36 ;  /* 0x0026d82401007387 */ /* 0x000fe20000100a00 */
[----:B------:R-:W-:-:S03]  /*29990*/  IMAD.WIDE R26, R159, 0x4, R220 ;  /* 0x000000049f1a7825 */ /* 0x000fc600078e02dc */
[----:B------:R-:W-:Y:S01]  /*299a0*/  STL.64 [R1+0x26e0], R34 ;  /* 0x0026e02201007387 */ /* 0x000fe20000100a00 */
[----:B----4-:R-:W-:-:S03]  /*299b0*/  IMAD.WIDE R24, R159, 0x4, R236 ;  /* 0x000000049f187825 */ /* 0x010fc600078e02ec */
[----:B------:R-:W4:Y:S04]  /*299c0*/  LDL.64 R188, [R1+0x25a8] ;  /* 0x0025a80001bc7983 */ /* 0x000f280000100a00 */
[----:B------:R-:W-:Y:S04]  /*299d0*/  STL.64 [R1+0x26f8], R32 ;  /* 0x0026f82001007387 */ /* 0x000fe80000100a00 */
[----:B------:R-:W4:Y:S04]  /*299e0*/  LDL.64 R204, [R1+0x2578] ;  /* 0x0025780001cc7983 */ /* 0x000f280000100a00 */
[----:B------:R-:W-:Y:S04]  /*299f0*/  STL.64 [R1+0x2730], R30 ;  /* 0x0027301e01007387 */ /* 0x000fe80000100a00 */
[----:B------:R-:W4:Y:S04]  /*29a00*/  LDL.64 R220, [R1+0x2550] ;  /* 0x0025500001dc7983 */ /* 0x000f280000100a00 */
[----:B------:R1:W-:Y:S04]  /*29a10*/  STL.64 [R1+0x2728], R28 ;  /* 0x0027281c01007387 */ /* 0x0003e80000100a00 */
[----:B------:R-:W4:Y:S04]  /*29a20*/  LDL.64 R236, [R1+0x2528] ;  /* 0x0025280001ec7983 */ /* 0x000f280000100a00 */
[----:B------:R1:W-:Y:S04]  /*29a30*/  STL.64 [R1+0x2720], R26 ;  /* 0x0027201a01007387 */ /* 0x0003e80000100a00 */
[----:B------:R1:W-:Y:S04]  /*29a40*/  STL.64 [R1+0x2718], R24 ;  /* 0x0027181801007387 */ /* 0x0003e80000100a00 */
[----:B------:R1:W-:Y:S04]  /*29a50*/  STL [R1+0xc04], RZ ;  /* 0x000c04ff01007387 */ /* 0x0003e80000100800 */
        /* <DEDUP_REMOVED lines=766> */
[----:B------:R1:W-:Y:S04]  /*2ca40*/  STL [R1], RZ ;  /* 0x000000ff01007387 */ /* 0x0003e80000100800 */
        /* <DEDUP_REMOVED lines=90> */
[----:B------:R1:W-:Y:S01]  /*2cff0*/  STL [R1+0x16c], RZ ;  /* 0x00016cff01007387 */ /* 0x0003e20000100800 */
[----:B------:R-:W-:-:S03]  /*2d000*/  IMAD.WIDE R2, R159, 0x4, R10 ;  /* 0x000000049f027825 */ /* 0x000fc600078e020a */
[----:B------:R1:W-:Y:S01]  /*2d010*/  STL [R1+0x170], RZ ;  /* 0x000170ff01007387 */ /* 0x0003e20000100800 */
[----:B------:R-:W-:-:S03]  /*2d020*/  IMAD.WIDE R4, R159, 0x4, R136 ;  /* 0x000000049f047825 */ /* 0x000fc600078e0288 */
[----:B------:R1:W-:Y:S01]  /*2d030*/  STL [R1+0x174], RZ ;  /* 0x000174ff01007387 */ /* 0x0003e20000100800 */
[----:B--2---:R-:W-:-:S03]  /*2d040*/  IMAD.WIDE R8, R159, 0x4, R8 ;  /* 0x000000049f087825 */ /* 0x004fc600078e0208 */
[----:B------:R2:W-:Y:S01]  /*2d050*/  STL [R1+0x178], RZ ;  /* 0x000178ff01007387 */ /* 0x0005e20000100800 */
[----:B------:R-:W-:-:S03]  /*2d060*/  IMAD.WIDE R10, R159, 0x4, R120 ;  /* 0x000000049f0a7825 */ /* 0x000fc600078e0278 */
        /* <DEDUP_REMOVED lines=10> */
[----:B------:R-:W-:Y:S04]  /*2d110*/  LDGSTS.E [R154+-0x1fc80], desc[UR60][R2.64], P0 ;  /* 0xe0380000029a7fae */ /* 0x000fe8000812187c */
[----:B------:R2:W-:Y:S04]  /*2d120*/  STL [R1+0x190], RZ ;  /* 0x000190ff01007387 */ /* 0x0005e80000100800 */
[----:B------:R-:W-:Y:S04]  /*2d130*/  LDGSTS.E [R154+-0x1f880], desc[UR60][R4.64], P0 ;  /* 0xe0780000049a7fae */ /* 0x000fe8000812187c */
[----:B------:R2:W-:Y:S01]  /*2d140*/  STL [R1+0x194], RZ ;  /* 0x000194ff01007387 */ /* 0x0005e20000100800 */
[----:B------:R-:W-:-:S03]  /*2d150*/  IMAD.WIDE R178, R159, 0x4, R150 ;  /* 0x000000049fb27825 */ /* 0x000fc600078e0296 */
        /* <DEDUP_REMOVED lines=14> */
[----:B---3--:R-:W-:-:S03]  /*2d240*/  IMAD.WIDE R214, R159, 0x4, R70 ;  /* 0x000000049fd67825 */ /* 0x008fc600078e0246 */
        /* <DEDUP_REMOVED lines=10> */
[----:B------:R2:W-:Y:S04]  /*2d2f0*/  STL [R1+0x1b8], RZ ;  /* 0x0001b8ff01007387 */ /* 0x0005e80000100800 */
        /* <DEDUP_REMOVED lines=18> */
[----:B----4-:R-:W-:Y:S04]  /*2d420*/  LDGSTS.E [R154+-0x1ac80], desc[UR60][R236.64], P0 ;  /* 0xe5380000ec9a7fae */ /* 0x010fe8000812187c */
        /* <DEDUP_REMOVED lines=16> */
[----:B------:R1:W-:Y:S04]  /*2d530*/  LDGSTS.E [R154+-0x18880], desc[UR60][R28.64], P0 ;  /* 0xe77800001c9a7fae */ /* 0x0003e8000812187c */
[----:B------:R3:W-:Y:S04]  /*2d540*/  LDGSTS.E [R154+-0x18480], desc[UR60][R26.64], P0 ;  /* 0xe7b800001a9a7fae */ /* 0x0007e8000812187c */
[----:B------:R4:W-:Y:S01]  /*2d550*/  LDGSTS.E [R154+-0x18080], desc[UR60][R24.64], P0 ;  /* 0xe7f80000189a7fae */ /* 0x0009e2000812187c */
[----:B------:R-:W-:-:S03]  /*2d560*/  PLOP3.LUT P0, PT, PT, PT, UP0, 0x40, 0x0 ;  /* 0x000000000000781c */ /* 0x000fc60003f0e808 */
[----:B------:R-:W0:Y:S01]  /*2d570*/  LDGDEPBAR ;  /* 0x00000000000079af */ /* 0x000e220000000000 */
[----:B-1----:R-:W-:Y:S02]  /*2d580*/  CS2R R28, SRZ ;  /* 0x00000000001c7805 */ /* 0x002fe4000001ff00 */
[----:B------:R-:W-:Y:S02]  /*2d590*/  CS2R R30, SRZ ;  /* 0x00000000001e7805 */ /* 0x000fe4000001ff00 */
[----:B------:R-:W-:Y:S02]  /*2d5a0*/  CS2R R32, SRZ ;  /* 0x0000000000207805 */ /* 0x000fe4000001ff00 */
[----:B---3--:R-:W-:Y:S02]  /*2d5b0*/  CS2R R26, SRZ ;  /* 0x00000000001a7805 */ /* 0x008fe4000001ff00 */
[----:B------:R-:W-:Y:S02]  /*2d5c0*/  CS2R R34, SRZ ;  /* 0x0000000000227805 */ /* 0x000fe4000001ff00 */
[----:B------:R-:W-:-:S02]  /*2d5d0*/  CS2R R36, SRZ ;  /* 0x0000000000247805 */ /* 0x000fc4000001ff00 */
[----:B------:R-:W-:Y:S02]  /*2d5e0*/  CS2R R38, SRZ ;  /* 0x0000000000267805 */ /* 0x000fe4000001ff00 */
[----:B----4-:R-:W-:Y:S02]  /*2d5f0*/  CS2R R24, SRZ ;  /* 0x0000000000187805 */ /* 0x010fe4000001ff00 */
[----:B------:R-:W-:Y:S02]  /*2d600*/  CS2R R40, SRZ ;  /* 0x0000000000287805 */ /* 0x000fe4000001ff00 */
[----:B------:R-:W-:Y:S02]  /*2d610*/  CS2R R42, SRZ ;  /* 0x00000000002a7805 */ /* 0x000fe4000001ff00 */
[----:B------:R-:W-:Y:S02]  /*2d620*/  CS2R R44, SRZ ;  /* 0x00000000002c7805 */ /* 0x000fe4000001ff00 */
[----:B------:R-:W-:-:S02]  /*2d630*/  CS2R R46, SRZ ;  /* 0x00000000002e7805 */ /* 0x000fc4000001ff00 */
[----:B------:R-:W-:Y:S02]  /*2d640*/  CS2R R48, SRZ ;  /* 0x0000000000307805 */ /* 0x000fe4000001ff00 */
[----:B------:R-:W-:Y:S02]  /*2d650*/  CS2R R50, SRZ ;  /* 0x0000000000327805 */ /* 0x000fe4000001ff00 */
        /* <DEDUP_REMOVED lines=49> */
[----:B------:R-:W-:Y:S01]  /*2d970*/  CS2R R150, SRZ ;  /* 0x0000000000967805 */ /* 0x000fe2000001ff00 */
[----:B--2---:R-:W-:Y:S06]  /*2d980*/  @P0 BRA `(.L_x_0) ;  /* 0x000002f400140947 */ /* 0x004fec0003800000 */
[----:B------:R-:W2:Y:S01]  /*2d990*/  LDL.LU.64 R138, [R1+0x14b0] ;  /* 0x0014b000018a7983 */ /* 0x000ea20000300a00 */
[----:B------:R-:W1:Y:S03]  /*2d9a0*/  LDC R252, c[0x0][0x238] ;  /* 0x00008e00fffc7b82 */ /* 0x000e660000000800 */
[----:B------:R-:W3:Y:S04]  /*2d9b0*/  LDL.LU.64 R130, [R1+0x14c0] ;  /* 0x0014c00001827983 */ /* 0x000ee80000300a00 */
[----:B------:R-:W4:Y:S04]  /*2d9c0*/  LDL.LU.64 R132, [R1+0x14c8] ;  /* 0x0014c80001847983 */ /* 0x000f280000300a00 */
        /* <DEDUP_REMOVED lines=8> */
[----:B--2---:R2:W-:Y:S01]  /*2da50*/  STL [R1+0x14b8], R138 ;  /* 0x0014b88a01007387 */ /* 0x0045e20000100800 */
[----:B------:R-:W-:-:S03]  /*2da60*/  IMAD.MOV.U32 R0, RZ, RZ, R139 ;  /* 0x000000ffff007224 */ /* 0x000fc600078e008b */
[----:B--2---:R-:W2:Y:S04]  /*2da70*/  LDL.LU.64 R138, [R1+0x1428] ;  /* 0x00142800018a7983 */ /* 0x004ea80000300a00 */
[----:B------:R1:W-:Y:S04]  /*2da80*/  STL [R1+0x14b4], R0 ;  /* 0x0014b40001007387 */ /* 0x0003e80000100800 */
[----:B---3--:R3:W-:Y:S01]  /*2da90*/  STL [R1+0x14c0], R130 ;  /* 0x0014c08201007387 */ /* 0x0087e20000100800 */
[----:B-1----:R-:W-:-:S03]  /*2daa0*/  IMAD.MOV.U32 R0, RZ, RZ, R131 ;  /* 0x000000ffff007224 */ /* 0x002fc600078e0083 */
[----:B---3--:R-:W3:Y:S04]  /*2dab0*/  LDL.LU.64 R130, [R1+0x1420] ;  /* 0x0014200001827983 */ /* 0x008ee80000300a00 */
[----:B------:R1:W-:Y:S04]  /*2dac0*/  STL [R1+0x14bc], R0 ;  /* 0x0014bc0001007387 */ /* 0x0003e80000100800 */
[----:B----4-:R4:W-:Y:S01]  /*2dad0*/  STL [R1+0x14c8], R132 ;  /* 0x0014c88401007387 */ /* 0x0109e20000100800 */
[----:B-1----:R-:W-:-:S03]  /*2dae0*/  IMAD.MOV.U32 R0, RZ, RZ, R133 ;  /* 0x000000ffff007224 */ /* 0x002fc600078e0085 */
[----:B----4-:R-:W4:Y:S04]  /*2daf0*/  LDL.LU.64 R132, [R1+0x1418] ;  /* 0x0014180001847983 */ /* 0x010f280000300a00 */
[----:B------:R1:W-:Y:S04]  /*2db00*/  STL [R1+0x14c4], R0 ;  /* 0x0014c40001007387 */ /* 0x0003e80000100800 */
[----:B------:R1:W-:Y:S02]  /*2db10*/  STL [R1+0x14d0], R140 ;  /* 0x0014d08c01007387 */ /* 0x0003e40000100800 */
[----:B-1----:R-:W-:-:S02]  /*2db20*/  MOV R0, R141 ;  /* 0x0000008d00007202 */ /* 0x002fc40000000f00 */
[----:B------:R-:W4:Y:S04]  /*2db30*/  LDL.LU.64 R140, [R1+0x1410] ;  /* 0x00141000018c7983 */ /* 0x000f280000300a00 */
[----:B------:R1:W-:Y:S04]  /*2db40*/  STL [R1+0x14cc], R0 ;  /* 0x0014cc0001007387 */ /* 0x0003e80000100800 */
[----:B------:R1:W-:Y:S02]  /*2db50*/  STL [R1+0x14d8], R142 ;  /* 0x0014d88e01007387 */ /* 0x0003e40000100800 */
[----:B-1----:R-:W-:-:S02]  /*2db60*/  IMAD.MOV.U32 R0, RZ, RZ, R143 ;  /* 0x000000ffff007224 */ /* 0x002fc400078e008f */
        /* <DEDUP_REMOVED lines=26> */
[----:B--2---:R2:W-:Y:S01]  /*2dd10*/  STL [R1+0x1510], R138 ;  /* 0x0015108a01007387 */ /* 0x0045e20000100800 */
[----:B-1----:R-:W-:-:S03]  /*2dd20*/  IMAD.MOV.U32 R0, RZ, RZ, R139 ;  /* 0x000000ffff007224 */ /* 0x002fc600078e008b */
        /* <DEDUP_REMOVED lines=86> */
[----:B--2---:R2:W-:Y:S01]  /*2e290*/  STL [R1+0x15c0], R138 ;  /* 0x0015c08a01007387 */ /* 0x0045e20000100800 */
[----:B-1----:R-:W-:-:S03]  /*2e2a0*/  MOV R0, R139 ;  /* 0x0000008b00007202 */ /* 0x002fc60000000f00 */
        /* <DEDUP_REMOVED lines=47> */
[----:B-1----:R-:W-:-:S03]  /*2e5a0*/  MOV R0, R131 ;  /* 0x0000008300007202 */ /* 0x002fc60000000f00 */
[----:B---3--:R-:W3:Y:S04]  /*2e5b0*/  LDL.LU.64 R130, [R1+0x1008] ;  /* 0x0010080001827983 */ /* 0x008ee80000300a00 */
[----:B------:R1:W-:Y:S04]  /*2e5c0*/  STL [R1+0x161c], R0 ;  /* 0x00161c0001007387 */ /* 0x0003e80000100800 */
[----:B----4-:R-:W-:Y:S04]  /*2e5d0*/  STL [R1+0x1628], R132 ;  /* 0x0016288401007387 */ /* 0x010fe80000100800 */
[----:B------:R-:W4:Y:S01]  /*2e5e0*/  LDL.LU.64 R128, [R1+0x1010] ;  /* 0x0010100001807983 */ /* 0x000f220000300a00 */
[----:B-1----:R-:W-:-:S05]  /*2e5f0*/  IMAD.MOV.U32 R0, RZ, RZ, R133 ;  /* 0x000000ffff007224 */ /* 0x002fca00078e0085 */
[----:B------:R1:W-:Y:S04]  /*2e600*/  STL [R1+0x1624], R0 ;  /* 0x0016240001007387 */ /* 0x0003e80000100800 */
[----:B------:R1:W-:Y:S02]  /*2e610*/  STL [R1+0x1630], R140 ;  /* 0x0016308c01007387 */ /* 0x0003e40000100800 */
[----:B-1----:R-:W-:Y:S02]  /*2e620*/  IMAD.MOV.U32 R0, RZ, RZ, R141 ;  /* 0x000000ffff007224 */ /* 0x002fe400078e008d */
        /* <DEDUP_REMOVED lines=22> */
[----:B------:R1:W-:Y:S04]  /*2e790*/  STL [R1+0x1660], R134 ;  /* 0x0016608601007387 */ /* 0x0003e80000100800 */
[----:B------:R-:W4:Y:S01]  /*2e7a0*/  LDL.LU.64 R132, [R1+0xf48] ;  /* 0x000f480001847983 */ /* 0x000f220000300a00 */
[----:B-1----:R-:W-:-:S03]  /*2e7b0*/  IMAD.MOV.U32 R0, RZ, RZ, R135 ;  /* 0x000000ffff007224 */ /* 0x002fc600078e0087 */
[----:B------:R-:W-:Y:S04]  /*2e7c0*/  STL [R1+0x1668], R136 ;  /* 0x0016688801007387 */ /* 0x000fe80000100800 */
[----:B------:R1:W-:Y:S04]  /*2e7d0*/  STL [R1+0x165c], R0 ;  /* 0x00165c0001007387 */ /* 0x0003e80000100800 */
[----:B------:R-:W4:Y:S01]  /*2e7e0*/  LDL.LU.64 R134, [R1+0xf50] ;  /* 0x000f500001867983 */ /* 0x000f220000300a00 */
[----:B-1----:R-:W-:-:S03]  /*2e7f0*/  IMAD.MOV.U32 R0, RZ, RZ, R137 ;  /* 0x000000ffff007224 */ /* 0x002fc600078e0089 */
[----:B--2---:R-:W-:Y:S04]  /*2e800*/  STL [R1+0x1670], R138 ;  /* 0x0016708a01007387 */ /* 0x004fe80000100800 */
[----:B------:R1:W-:Y:S04]  /*2e810*/  STL [R1+0x1664], R0 ;  /* 0x0016640001007387 */ /* 0x0003e80000100800 */
[----:B------:R-:W2:Y:S01]  /*2e820*/  LDL.LU.64 R136, [R1+0xf58] ;  /* 0x000f580001887983 */ /* 0x000ea20000300a00 */
[----:B-1----:R-:W-:-:S03]  /*2e830*/  IMAD.MOV.U32 R0, RZ, RZ, R139 ;  /* 0x000000ffff007224 */ /* 0x002fc600078e008b */
[----:B---3--:R-:W-:Y:S04]  /*2e840*/  STL [R1+0x1678], R130 ;  /* 0x0016788201007387 */ /* 0x008fe80000100800 */
[----:B------:R1:W-:Y:S04]  /*2e850*/  STL [R1+0x166c], R0 ;  /* 0x00166c0001007387 */ /* 0x0003e80000100800 */
[----:B------:R-:W3:Y:S01]  /*2e860*/  LDL.LU.64 R138, [R1+0xf60] ;  /* 0x000f6000018a7983 */ /* 0x000ee20000300a00 */
[----:B-1----:R-:W-:-:S03]  /*2e870*/  IMAD.MOV.U32 R0, RZ, RZ, R131 ;  /* 0x000000ffff007224 */ /* 0x002fc600078e0083 */
[----:B----4-:R-:W-:Y:S04]  /*2e880*/  STL [R1+0x1680], R128 ;  /* 0x0016808001007387 */ /* 0x010fe80000100800 */
[----:B------:R1:W-:Y:S04]  /*2e890*/  STL [R1+0x1674], R0 ;  /* 0x0016740001007387 */ /* 0x0003e80000100800 */
[----:B------:R-:W4:Y:S01]  /*2e8a0*/  LDL.LU.64 R130, [R1+0xf68] ;  /* 0x000f680001827983 */ /* 0x000f220000300a00 */
[----:B-1----:R-:W-:-:S03]  /*2e8b0*/  MOV R0, R129 ;  /* 0x0000008100007202 */ /* 0x002fc60000000f00 */
[----:B------:R-:W-:Y:S04]  /*2e8c0*/  STL [R1+0x1688], R140 ;  /* 0x0016888c01007387 */ /* 0x000fe80000100800 */
        /* <DEDUP_REMOVED lines=22> */
[----:B------:R-:W-:Y:S04]  /*2ea30*/  STL [R1+0x16b8], R132 ;  /* 0x0016b88401007387 */ /* 0x000fe80000100800 */
        /* <DEDUP_REMOVED lines=17> */
[----:B------:R-:W4:Y:S04]  /*2eb50*/  LDL.LU.64 R138, [R1+0xfb8] ;  /* 0x000fb800018a7983 */ /* 0x000f280000300a00 */
[----:B------:R-:W4:Y:S01]  /*2eb60*/  LDL.LU.64 R128, [R1+0xfc0] ;  /* 0x000fc00001807983 */ /* 0x000f220000300a00 */
[----:B-1----:R-:W-:-:S05]  /*2eb70*/  IMAD.MOV.U32 R0, RZ, RZ, R131 ;  /* 0x000000ffff007224 */ /* 0x002fca00078e0083 */
[----:B------:R1:W-:Y:S04]  /*2eb80*/  STL [R1+0x16d4], R0 ;  /* 0x0016d40001007387 */ /* 0x0003e80000100800 */
[----:B------:R1:W-:Y:S02]  /*2eb90*/  STL [R1+0x16e0], R140 ;  /* 0x0016e08c01007387 */ /* 0x0003e40000100800 */
[----:B-1----:R-:W-:Y:S02]  /*2eba0*/  MOV R0, R141 ;  /* 0x0000008d00007202 */ /* 0x002fe40000000f00 */
        /* <DEDUP_REMOVED lines=37> */
[----:B------:R-:W-:Y:S04]  /*2ee00*/  STL [R1+0x1730], R128 ;  /* 0x0017308001007387 */ /* 0x000fe80000100800 */
[----:B------:R1:W-:Y:S04]  /*2ee10*/  STL [R1+0x1724], R0 ;  /* 0x0017240001007387 */ /* 0x0003e80000100800 */
[----:B----4-:R-:W4:Y:S01]  /*2ee20*/  LDL.LU.64 R138, [R1+0xf18] ;  /* 0x000f1800018a7983 */ /* 0x010f220000300a00 */
[----:B-1----:R-:W-:-:S03]  /*2ee30*/  IMAD.MOV.U32 R0, RZ, RZ, R129 ;  /* 0x000000ffff007224 */ /* 0x002fc600078e0081 */
[----:B------:R-:W-:Y:S04]  /*2ee40*/  STL [R1+0x1738], R140 ;  /* 0x0017388c01007387 */ /* 0x000fe80000100800 */
[----:B------:R1:W-:Y:S02]  /*2ee50*/  STL [R1+0x172c], R0 ;  /* 0x00172c0001007387 */ /* 0x0003e40000100800 */
[----:B-1----:R-:W-:Y:S02]  /*2ee60*/  IMAD.MOV.U32 R0, RZ, RZ, R141 ;  /* 0x000000ffff007224 */ /* 0x002fe400078e008d */
        /* <DEDUP_REMOVED lines=9> */
[----:B------:R1:W-:Y:S02]  /*2ef00*/  STL [R1+0x1744], R0 ;  /* 0x0017440001007387 */ /* 0x0003e40000100800 */
[----:B-1----:R-:W-:Y:S02]  /*2ef10*/  IMAD.MOV.U32 R0, RZ, RZ, R145 ;  /* 0x000000ffff007224 */ /* 0x002fe400078e0091 */
[----:B------:R-:W4:Y:S04]  /*2ef20*/  LDL.LU.64 R144, [R1+0xf30] ;  /* 0x000f300001907983 */ /* 0x000f280000300a00 */
[----:B------:R1:W-:Y:S04]  /*2ef30*/  STL [R1+0x174c], R0 ;  /* 0x00174c0001007387 */ /* 0x0003e80000100800 */
[----:B------:R1:W-:Y:S02]  /*2ef40*/  STL [R1+0x1758], R146 ;  /* 0x0017589201007387 */ /* 0x0003e40000100800 */
[----:B-1----:R-:W-:-:S02]  /*2ef50*/  IMAD.MOV.U32 R0, RZ, RZ, R147 ;  /* 0x000000ffff007224 */ /* 0x002fc400078e0093 */
        /* <DEDUP_REMOVED lines=11> */
[----:B-1----:R-:W-:-:S03]  /*2f010*/  MOV R0, R133 ;  /* 0x0000008500007202 */ /* 0x002fc60000000f00 */
[----:B--2---:R-:W-:Y:S04]  /*2f020*/  STL [R1+0x1778], R134 ;  /* 0x0017788601007387 */ /* 0x004fe80000100800 */
[----:B------:R1:W-:Y:S04]  /*2f030*/  STL [R1+0x176c], R0 ;  /* 0x00176c0001007387 */ /* 0x0003e80000100800 */
[----:B------:R-:W2:Y:S01]  /*2f040*/  LDL.LU.64 R122, [R1+0xe50] ;  /* 0x000e5000017a7983 */ /* 0x000ea20000300a00 */
[----:B-1----:R-:W-:-:S03]  /*2f050*/  IMAD.MOV.U32 R0, RZ, RZ, R135 ;  /* 0x000000ffff007224 */ /* 0x002fc600078e0087 */
[----:B---3--:R-:W-:Y:S04]  /*2f060*/  STL [R1+0x1780], R136 ;  /* 0x0017808801007387 */ /* 0x008fe80000100800 */
[----:B------:R1:W-:Y:S04]  /*2f070*/  STL [R1+0x1774], R0 ;  /* 0x0017740001007387 */ /* 0x0003e80000100800 */
[----:B------:R-:W3:Y:S04]  /*2f080*/  LDL.LU.64 R124, [R1+0xe58] ;  /* 0x000e5800017c7983 */ /* 0x000ee80000300a00 */
[----:B------:R-:W3:Y:S01]  /*2f090*/  LDL.LU.64 R126, [R1+0xe60] ;  /* 0x000e6000017e7983 */ /* 0x000ee20000300a00 */
[----:B-1----:R-:W-:-:S05]  /*2f0a0*/  IMAD.MOV.U32 R0, RZ, RZ, R137 ;  /* 0x000000ffff007224 */ /* 0x002fca00078e0089 */
[----:B------:R1:W-:Y:S04]  /*2f0b0*/  STL [R1+0x177c], R0 ;  /* 0x00177c0001007387 */ /* 0x0003e80000100800 */
[----:B----4-:R-:W-:Y:S04]  /*2f0c0*/  STL [R1+0x1788], R138 ;  /* 0x0017888a01007387 */ /* 0x010fe80000100800 */
[----:B------:R-:W4:Y:S01]  /*2f0d0*/  LDL.LU.64 R128, [R1+0xe68] ;  /* 0x000e680001807983 */ /* 0x000f220000300a00 */
[----:B-1----:R-:W-:-:S03]  /*2f0e0*/  IMAD.MOV.U32 R0, RZ, RZ, R139 ;  /* 0x000000ffff007224 */ /* 0x002fc600078e008b */
[----:B------:R-:W4:Y:S04]  /*2f0f0*/  LDL.LU.64 R130, [R1+0xe70] ;  /* 0x000e700001827983 */ /* 0x000f280000300a00 */
[----:B------:R1:W-:Y:S04]  /*2f100*/  STL [R1+0x1784], R0 ;  /* 0x0017840001007387 */ /* 0x0003e80000100800 */
[----:B------:R-:W-:Y:S04]  /*2f110*/  STL [R1+0x1790], R140 ;  /* 0x0017908c01007387 */ /* 0x000fe80000100800 */
        /* <DEDUP_REMOVED lines=11> */
[----:B-1----:R-:W-:-:S03]  /*2f1d0*/  MOV R0, R145 ;  /* 0x0000009100007202 */ /* 0x002fc60000000f00 */
[----:B------:R-:W4:Y:S04]  /*2f1e0*/  LDL.LU.64 R142, [R1+0xea0] ;  /* 0x000ea000018e7983 */ /* 0x000f280000300a00 */
[----:B------:R1:W-:Y:S04]  /*2f1f0*/  STL [R1+0x179c], R0 ;  /* 0x00179c0001007387 */ /* 0x0003e80000100800 */
[----:B------:R1:W-:Y:S02]  /*2f200*/  STL [R1+0x17a8], R146 ;  /* 0x0017a89201007387 */ /* 0x0003e40000100800 */
[----:B-1----:R-:W-:-:S02]  /*2f210*/  IMAD.MOV.U32 R0, RZ, RZ, R147 ;  /* 0x000000ffff007224 */ /* 0x002fc400078e0093 */
[----:B------:R-:W4:Y:S04]  /*2f220*/  LDL.LU.64 R144, [R1+0xea8] ;  /* 0x000ea80001907983 */ /* 0x000f280000300a00 */
        /* <DEDUP_REMOVED lines=14> */
[----:B------:R-:W-:Y:S01]  /*2f310*/  STL [R1+0x17d0], R126 ;  /* 0x0017d07e01007387 */ /* 0x000fe20000100800 */
[----:B-1----:R-:W-:-:S05]  /*2f320*/  IMAD.MOV.U32 R0, RZ, RZ, R125 ;  /* 0x000000ffff007224 */ /* 0x002fca00078e007d */
[----:B------:R1:W-:Y:S04]  /*2f330*/  STL [R1+0x17c4], R0 ;  /* 0x0017c40001007387 */ /* 0x0003e80000100800 */
[----:B----4-:R-:W-:Y:S01]  /*2f340*/  STL [R1+0x17d8], R128 ;  /* 0x0017d88001007387 */ /* 0x010fe20000100800 */
[----:B-1----:R-:W-:-:S05]  /*2f350*/  MOV R0, R127 ;  /* 0x0000007f00007202 */ /* 0x002fca0000000f00 */
[----:B------:R1:W-:Y:S04]  /*2f360*/  STL [R1+0x17cc], R0 ;  /* 0x0017cc0001007387 */ /* 0x0003e80000100800 */
[----:B------:R-:W-:Y:S01]  /*2f370*/  STL [R1+0x17e0], R130 ;  /* 0x0017e08201007387 */ /* 0x000fe20000100800 */
[----:B-1----:R-:W-:-:S05]  /*2f380*/  IMAD.MOV.U32 R0, RZ, RZ, R129 ;  /* 0x000000ffff007224 */ /* 0x002fca00078e0081 */
        /* <DEDUP_REMOVED lines=14> */
[----:B-1----:R-:W-:-:S05]  /*2f470*/  MOV R0, R139 ;  /* 0x0000008b00007202 */ /* 0x002fca0000000f00 */
[----:B------:R1:W-:Y:S04]  /*2f480*/  STL [R1+0x17fc], R0 ;  /* 0x0017fc0001007387 */ /* 0x0003e80000100800 */
[----:B------:R-:W-:Y:S01]  /*2f490*/  STL [R1+0x1810], R142 ;  /* 0x0018108e01007387 */ /* 0x000fe20000100800 */
[----:B-1----:R-:W-:-:S05]  /*2f4a0*/  IMAD.MOV.U32 R0, RZ, RZ, R141 ;  /* 0x000000ffff007224 */ /* 0x002fca00078e008d */
[----:B------:R1:W-:Y:S04]  /*2f4b0*/  STL [R1+0x1804], R0 ;  /* 0x0018040001007387 */ /* 0x0003e80000100800 */
[----:B------:R-:W-:Y:S01]  /*2f4c0*/  STL [R1+0x1818], R144 ;  /* 0x0018189001007387 */ /* 0x000fe20000100800 */
[----:B-1----:R-:W-:-:S05]  /*2f4d0*/  IMAD.MOV.U32 R0, RZ, RZ, R143 ;  /* 0x000000ffff007224 */ /* 0x002fca00078e008f */
[----:B------:R1:W-:Y:S02]  /*2f4e0*/  STL [R1+0x180c], R0 ;  /* 0x00180c0001007387 */ /* 0x0003e40000100800 */
[----:B-1----:R-:W-:Y:S02]  /*2f4f0*/  IMAD.MOV.U32 R0, RZ, RZ, R145 ;  /* 0x000000ffff007224 */ /* 0x002fe400078e0091 */
[----:B------:R-:W3:Y:S04]  /*2f500*/  LDL.LU.64 R144, [R1+0xe00] ;  /* 0x000e000001907983 */ /* 0x000ee80000300a00 */
[----:B------:R1:W-:Y:S04]  /*2f510*/  STL [R1+0x1814], R0 ;  /* 0x0018140001007387 */ /* 0x0003e80000100800 */
[----:B------:R4:W-:Y:S01]  /*2f520*/  STL [R1+0x1820], R146 ;  /* 0x0018209201007387 */ /* 0x0009e20000100800 */
[----:B-1----:R-:W-:-:S03]  /*2f530*/  IMAD.MOV.U32 R0, RZ, RZ, R147 ;  /* 0x000000ffff007224 */ /* 0x002fc600078e0093 */
[----:B----4-:R-:W4:Y:S04]  /*2f540*/  LDL.LU.64 R146, [R1+0xe08] ;  /* 0x000e080001927983 */ /* 0x010f280000300a00 */
[----:B------:R1:W-:Y:S04]  /*2f550*/  STL [R1+0x181c], R0 ;  /* 0x00181c0001007387 */ /* 0x0003e80000100800 */
[----:B------:R1:W-:Y:S02]  /*2f560*/  STL [R1+0x1828], R148 ;  /* 0x0018289401007387 */ /* 0x0003e40000100800 */
[----:B-1----:R-:W-:-:S02]  /*2f570*/  IMAD.MOV.U32 R0, RZ, RZ, R149 ;  /* 0x000000ffff007224 */ /* 0x002fc400078e0095 */
[----:B------:R-:W4:Y:S04]  /*2f580*/  LDL.LU.64 R148, [R1+0xe10] ;  /* 0x000e100001947983 */ /* 0x000f280000300a00 */
[----:B------:R1:W-:Y:S04]  /*2f590*/  STL [R1+0x1824], R0 ;  /* 0x0018240001007387 */ /* 0x0003e80000100800 */
[----:B--2---:R2:W-:Y:S01]  /*2f5a0*/  STL [R1+0x1830], R150 ;  /* 0x0018309601007387 */ /* 0x0045e20000100800 */
[----:B-1----:R-:W-:-:S03]  /*2f5b0*/  MOV R0, R151 ;  /* 0x0000009700007202 */ /* 0x002fc60000000f00 */
[----:B------:R-:W4:Y:S04]  /*2f5c0*/  LDL.LU.64 R136, [R1+0xe18] ;  /* 0x000e180001887983 */ /* 0x000f280000300a00 */
[----:B------:R1:W-:Y:S04]  /*2f5d0*/  STL [R1+0x182c], R0 ;  /* 0x00182c0001007387 */ /* 0x0003e80000100800 */
[----:B------:R-:W-:Y:S04]  /*2f5e0*/  STL [R1+0x1838], R238 ;  /* 0x001838ee01007387 */ /* 0x000fe80000100800 */
[----:B------:R-:W-:Y:S04]  /*2f5f0*/  STL [R1+0x1834], R239 ;  /* 0x001834ef01007387 */ /* 0x000fe80000100800 */
[----:B--2---:R-:W2:Y:S04]  /*2f600*/  LDL.LU.64 R150, [R1+0xe20] ;  /* 0x000e200001967983 */ /* 0x004ea80000300a00 */
[----:B------:R-:W-:Y:S04]  /*2f610*/  STL [R1+0x1840], R240 ;  /* 0x001840f001007387 */ /* 0x000fe80000100800 */
[----:B------:R-:W-:Y:S04]  /*2f620*/  STL [R1+0x183c], R241 ;  /* 0x00183cf101007387 */ /* 0x000fe80000100800 */
[----:B------:R-:W2:Y:S04]  /*2f630*/  LDL.LU.64 R130, [R1+0xe28] ;  /* 0x000e280001827983 */ /* 0x000ea80000300a00 */
        /* <DEDUP_REMOVED lines=27> */
[----:B------:R2:W-:Y:S01]  /*2f7f0*/  STL [R1+0x1888], R136 ;  /* 0x0018888801007387 */ /* 0x0005e20000100800 */
[----:B-1----:R-:W-:-:S03]  /*2f800*/  IMAD.MOV.U32 R0, RZ, RZ, R137 ;  /* 0x000000ffff007224 */ /* 0x002fc600078e0089 */
[----:B--2---:R-:W2:Y:S04]  /*2f810*/  LDL.LU.64 R136, [R1+0x18e0] ;  /* 0x0018e00001887983 */ /* 0x004ea80000300a00 */
[----:B------:R1:W-:Y:S04]  /*2f820*/  STL [R1+0x1884], R0 ;  /* 0x0018840001007387 */ /* 0x0003e80000100800 */
[----:B------:R1:W-:Y:S02]  /*2f830*/  STL [R1+0x1890], R150 ;  /* 0x0018909601007387 */ /* 0x0003e40000100800 */
[----:B-1----:R-:W-:-:S02]  /*2f840*/  IMAD.MOV.U32 R0, RZ, RZ, R151 ;  /* 0x000000ffff007224 */ /* 0x002fc400078e0097 */
[----:B------:R-:W2:Y:S04]  /*2f850*/  LDL.LU.64 R150, [R1+0x18e8] ;  /* 0x0018e80001967983 */ /* 0x000ea80000300a00 */
[----:B------:R1:W-:Y:S04]  /*2f860*/  STL [R1+0x188c], R0 ;  /* 0x00188c0001007387 */ /* 0x0003e80000100800 */
[----:B------:R1:W-:Y:S02]  /*2f870*/  STL [R1+0x1898], R130 ;  /* 0x0018988201007387 */ /* 0x0003e40000100800 */
[----:B-1----:R-:W-:-:S02]  /*2f880*/  MOV R0, R131 ;  /* 0x0000008300007202 */ /* 0x002fc40000000f00 */
[----:B------:R-:W2:Y:S04]  /*2f890*/  LDL.LU.64 R130, [R1+0x18f0] ;  /* 0x0018f00001827983 */ /* 0x000ea80000300a00 */
[----:B------:R1:W-:Y:S04]  /*2f8a0*/  STL [R1+0x1894], R0 ;  /* 0x0018940001007387 */ /* 0x0003e80000100800 */
[----:B------:R1:W-:Y:S02]  /*2f8b0*/  STL [R1+0x18a0], R138 ;  /* 0x0018a08a01007387 */ /* 0x0003e40000100800 */
[----:B-1----:R-:W-:-:S02]  /*2f8c0*/  IMAD.MOV.U32 R0, RZ, RZ, R139 ;  /* 0x000000ffff007224 */ /* 0x002fc400078e008b */
        /* <DEDUP_REMOVED lines=18> */
[----:B---3--:R3:W-:Y:S01]  /*2f9f0*/  STL [R1+0x18c8], R144 ;  /* 0x0018c89001007387 */ /* 0x0087e20000100800 */
[----:B-1----:R-:W-:-:S03]  /*2fa00*/  MOV R0, R145 ;  /* 0x0000009100007202 */ /* 0x002fc60000000f00 */
        /* <DEDUP_REMOVED lines=43> */
[----:B-1----:R-:W-:-:S03]  /*2fcc0*/  IMAD.MOV.U32 R0, RZ, RZ, R145 ;  /* 0x000000ffff007224 */ /* 0x002fc600078e0091 */
[----:B---3--:R-:W3:Y:S04]  /*2fcd0*/  LDL.LU.64 R144, [R1+0x1978] ;  /* 0x0019780001907983 */ /* 0x008ee80000300a00 */
[----:B------:R1:W-:Y:S04]  /*2fce0*/  STL [R1+0x191c], R0 ;  /* 0x00191c0001007387 */ /* 0x0003e80000100800 */
[----:B----4-:R4:W-:Y:S01]  /*2fcf0*/  STL [R1+0x1928], R146 ;  /* 0x0019289201007387 */ /* 0x0109e20000100800 */
[----:B-1----:R-:W-:-:S03]  /*2fd00*/  MOV R0, R147 ;  /* 0x0000009300007202 */ /* 0x002fc60000000f00 */
        /* <DEDUP_REMOVED lines=1218> */
[----:B------:R-:W-:Y:S04]  /*34930*/  STL [R1+0x22b0], R134 ;  /* 0x0022b08601007387 */ /* 0x000fe80000100800 */
[----:B------:R-:W2:Y:S01]  /*34940*/  LDL.LU.64 R128, [R1+0x2308] ;  /* 0x0023080001807983 */ /* 0x000ea20000300a00 */
[----:B-1----:R-:W-:-:S05]  /*34950*/  IMAD.MOV.U32 R0, RZ, RZ, R135 ;  /* 0x000000ffff007224 */ /* 0x002fca00078e0087 */
[----:B------:R1:W-:Y:S04]  /*34960*/  STL [R1+0x22ac], R0 ;  /* 0x0022ac0001007387 */ /* 0x0003e80000100800 */
[----:B------:R1:W-:Y:S02]  /*34970*/  STL [R1+0x22b8], R142 ;  /* 0x0022b88e01007387 */ /* 0x0003e40000100800 */
[----:B-1----:R-:W-:Y:S02]  /*34980*/  MOV R0, R143 ;  /* 0x0000008f00007202 */ /* 0x002fe40000000f00 */
        /* <DEDUP_REMOVED lines=14> */
[----:B--2---:R-:W-:Y:S01]  /*34a70*/  STL [R1+0x22d8], R136 ;  /* 0x0022d88801007387 */ /* 0x004fe20000100800 */
[----:B-1----:R-:W-:-:S03]  /*34a80*/  IMAD.MOV.U32 R0, RZ, RZ, R137 ;  /* 0x000000ffff007224 */ /* 0x002fc600078e0089 */
[----:B------:R-:W2:Y:S04]  /*34a90*/  LDL.LU.64 R134, [R1+0x2330] ;  /* 0x0023300001867983 */ /* 0x000ea80000300a00 */
[----:B------:R1:W-:Y:S02]  /*34aa0*/  STL [R1+0x22d4], R0 ;  /* 0x0022d40001007387 */ /* 0x0003e40000100800 */
[----:B-1----:R-:W-:Y:S02]  /*34ab0*/  IMAD.MOV.U32 R0, RZ, RZ, R151 ;  /* 0x000000ffff007224 */ /* 0x002fe400078e0097 */
[----:B------:R1:W-:Y:S04]  /*34ac0*/  STL [R1+0x22e0], R150 ;  /* 0x0022e09601007387 */ /* 0x0003e80000100800 */
[----:B-1----:R-:W2:Y:S04]  /*34ad0*/  LDL.LU.64 R150, [R1+0x2338] ;  /* 0x0023380001967983 */ /* 0x002ea80000300a00 */
[----:B------:R1:W-:Y:S04]  /*34ae0*/  STL [R1+0x22dc], R0 ;  /* 0x0022dc0001007387 */ /* 0x0003e80000100800 */
[----:B------:R1:W-:Y:S04]  /*34af0*/  STL [R1+0x22e8], R130 ;  /* 0x0022e88201007387 */ /* 0x0003e80000100800 */
[----:B------:R-:W2:Y:S01]  /*34b00*/  LDL.LU.64 R136, [R1+0x2340] ;  /* 0x0023400001887983 */ /* 0x000ea20000300a00 */
[----:B-1----:R-:W-:-:S03]  /*34b10*/  MOV R0, R131 ;  /* 0x0000008300007202 */ /* 0x002fc60000000f00 */
[----:B------:R-:W-:Y:S04]  /*34b20*/  STL [R1+0x22f0], R138 ;  /* 0x0022f08a01007387 */ /* 0x000fe80000100800 */
[----:B------:R1:W-:Y:S04]  /*34b30*/  STL [R1+0x22e4], R0 ;  /* 0x0022e40001007387 */ /* 0x0003e80000100800 */
[----:B------:R-:W2:Y:S01]  /*34b40*/  LDL.LU.64 R130, [R1+0x2348] ;  /* 0x0023480001827983 */ /* 0x000ea20000300a00 */
[----:B-1----:R-:W-:-:S03]  /*34b50*/  IMAD.MOV.U32 R0, RZ, RZ, R139 ;  /* 0x000000ffff007224 */ /* 0x002fc600078e008b */
        /* <DEDUP_REMOVED lines=13> */
[----:B------:R1:W-:Y:S02]  /*34c30*/  STL [R1+0x2304], R0 ;  /* 0x0023040001007387 */ /* 0x0003e40000100800 */
[----:B-1----:R-:W-:Y:S02]  /*34c40*/  IMAD.MOV.U32 R0, RZ, RZ, R143 ;  /* 0x000000ffff007224 */ /* 0x002fe400078e008f */
        /* <DEDUP_REMOVED lines=17> */
[----:B------:R1:W-:Y:S02]  /*34d60*/  STL [R1+0x232c], R0 ;  /* 0x00232c0001007387 */ /* 0x0003e40000100800 */
[----:B-1----:R-:W-:Y:S02]  /*34d70*/  IMAD.MOV.U32 R0, RZ, RZ, R151 ;  /* 0x000000ffff007224 */ /* 0x002fe400078e0097 */
[----:B------:R1:W-:Y:S04]  /*34d80*/  STL [R1+0x2338], R150 ;  /* 0x0023389601007387 */ /* 0x0003e80000100800 */
[----:B------:R-:W-:Y:S04]  /*34d90*/  STL [R1+0x2340], R136 ;  /* 0x0023408801007387 */ /* 0x000fe80000100800 */
[----:B------:R1:W-:Y:S04]  /*34da0*/  STL [R1+0x2334], R0 ;  /* 0x0023340001007387 */ /* 0x0003e80000100800 */
[----:B-1----:R-:W2:Y:S01]  /*34db0*/  LDL.LU.64 R150, [R1+0x2390] ;  /* 0x0023900001967983 */ /* 0x002ea20000300a00 */
[----:B------:R-:W-:-:S03]  /*34dc0*/  IMAD.MOV.U32 R0, RZ, RZ, R137 ;  /* 0x000000ffff007224 */ /* 0x000fc600078e0089 */
[----:B------:R-:W-:Y:S04]  /*34dd0*/  STL [R1+0x2348], R130 ;  /* 0x0023488201007387 */ /* 0x000fe80000100800 */
        /* <DEDUP_REMOVED lines=13> */
[----:B------:R-:W2:Y:S04]  /*34eb0*/  LDL.LU.64 R140, [R1+0x23b0] ;  /* 0x0023b000018c7983 */ /* 0x000ea80000300a00 */
[----:B------:R-:W2:Y:S01]  /*34ec0*/  LDL.LU.64 R128, [R1+0x23b8] ;  /* 0x0023b80001807983 */ /* 0x000ea20000300a00 */
[----:B-1----:R-:W-:-:S05]  /*34ed0*/  IMAD.MOV.U32 R0, RZ, RZ, R133 ;  /* 0x000000ffff007224 */ /* 0x002fca00078e0085 */
[----:B------:R1:W-:Y:S04]  /*34ee0*/  STL [R1+0x235c], R0 ;  /* 0x00235c0001007387 */ /* 0x0003e80000100800 */
[----:B------:R1:W-:Y:S02]  /*34ef0*/  STL [R1+0x2368], R142 ;  /* 0x0023688e01007387 */ /* 0x0003e40000100800 */
[----:B-1----:R-:W-:Y:S02]  /*34f00*/  IMAD.MOV.U32 R0, RZ, RZ, R143 ;  /* 0x000000ffff007224 */ /* 0x002fe400078e008f */
[----:B------:R-:W2:Y:S04]  /*34f10*/  LDL.LU.64 R142, [R1+0x23c0] ;  /* 0x0023c000018e7983 */ /* 0x000ea80000300a00 */
[----:B------:R3:W-:Y:S02]  /*34f20*/  STL [R1+0x2364], R0 ;  /* 0x0023640001007387 */ /* 0x0007e40000100800 */
[----:B---3--:R-:W-:-:S02]  /*34f30*/  IMAD.MOV.U32 R0, RZ, RZ, R145 ;  /* 0x000000ffff007224 */ /* 0x008fc400078e0091 */
[----:B------:R1:W-:Y:S04]  /*34f40*/  STL [R1+0x2370], R144 ;  /* 0x0023709001007387 */ /* 0x0003e80000100800 */
[----:B-1----:R-:W3:Y:S04]  /*34f50*/  LDL.LU.64 R144, [R1+0x23c8] ;  /* 0x0023c80001907983 */ /* 0x002ee80000300a00 */
[----:B------:R1:W-:Y:S04]  /*34f60*/  STL [R1+0x236c], R0 ;  /* 0x00236c0001007387 */ /* 0x0003e80000100800 */
[----:B----4-:R4:W-:Y:S04]  /*34f70*/  STL [R1+0x2378], R146 ;  /* 0x0023789201007387 */ /* 0x0109e80000100800 */
[----:B------:R-:W3:Y:S01]  /*34f80*/  LDL.LU.64 R130, [R1+0x23d0] ;  /* 0x0023d00001827983 */ /* 0x000ee20000300a00 */
[----:B-1----:R-:W-:-:S03]  /*34f90*/  MOV R0, R147 ;  /* 0x0000009300007202 */ /* 0x002fc60000000f00 */
[----:B------:R-:W-:Y:S04]  /*34fa0*/  STL [R1+0x2380], R148 ;  /* 0x0023809401007387 */ /* 0x000fe80000100800 */
[----:B------:R1:W-:Y:S04]  /*34fb0*/  STL [R1+0x2374], R0 ;  /* 0x0023740001007387 */ /* 0x0003e80000100800 */
[----:B----4-:R-:W4:Y:S01]  /*34fc0*/  LDL.LU.64 R146, [R1+0x23d8] ;  /* 0x0023d80001927983 */ /* 0x010f220000300a00 */
[----:B-1----:R-:W-:-:S03]  /*34fd0*/  IMAD.MOV.U32 R0, RZ, RZ, R149 ;  /* 0x000000ffff007224 */ /* 0x002fc600078e0095 */
[----:B--2---:R-:W-:Y:S04]  /*34fe0*/  STL [R1+0x2388], R134 ;  /* 0x0023888601007387 */ /* 0x004fe80000100800 */
        /* <DEDUP_REMOVED lines=15> */
[----:B-1----:R-:W-:-:S03]  /*350e0*/  IMAD.MOV.U32 R0, RZ, RZ, R127 ;  /* 0x000000ffff007224 */ /* 0x002fc600078e007f */
[----:B------:R-:W-:Y:S04]  /*350f0*/  STL [R1+0x23a8], R138 ;  /* 0x0023a88a01007387 */ /* 0x000fe80000100800 */
[----:B------:R1:W-:Y:S02]  /*35100*/  STL [R1+0x239c], R0 ;  /* 0x00239c0001007387 */ /* 0x0003e40000100800 */
[----:B-1----:R-:W-:Y:S02]  /*35110*/  MOV R0, R139 ;  /* 0x0000008b00007202 */ /* 0x002fe40000000f00 */
[----:B------:R-:W2:Y:S04]  /*35120*/  LDL.LU.64 R138, [R1+0x2408] ;  /* 0x00240800018a7983 */ /* 0x000ea80000300a00 */
[----:B------:R1:W-:Y:S04]  /*35130*/  STL [R1+0x23a4], R0 ;  /* 0x0023a40001007387 */ /* 0x0003e80000100800 */
[----:B------:R1:W-:Y:S02]  /*35140*/  STL [R1+0x23b0], R140 ;  /* 0x0023b08c01007387 */ /* 0x0003e40000100800 */
[----:B-1----:R-:W-:-:S02]  /*35150*/  IMAD.MOV.U32 R0, RZ, RZ, R141 ;  /* 0x000000ffff007224 */ /* 0x002fc400078e008d */
        /* <DEDUP_REMOVED lines=8> */
[----:B------:R3:W-:Y:S02]  /*351e0*/  STL [R1+0x23bc], R0 ;  /* 0x0023bc0001007387 */ /* 0x0007e40000100800 */
[----:B---3--:R-:W-:-:S02]  /*351f0*/  IMAD.MOV.U32 R0, RZ, RZ, R145 ;  /* 0x000000ffff007224 */ /* 0x008fc400078e0091 */
[----:B------:R1:W-:Y:S04]  /*35200*/  STL [R1+0x23c8], R144 ;  /* 0x0023c89001007387 */ /* 0x0003e80000100800 */
[----:B------:R-:W-:Y:S04]  /*35210*/  STL [R1+0x23d0], R130 ;  /* 0x0023d08201007387 */ /* 0x000fe80000100800 */
[----:B------:R3:W-:Y:S04]  /*35220*/  STL [R1+0x23c4], R0 ;  /* 0x0023c40001007387 */ /* 0x0007e80000100800 */
[----:B-1----:R-:W2:Y:S01]  /*35230*/  LDL.LU.64 R144, [R1+0x2420] ;  /* 0x0024200001907983 */ /* 0x002ea20000300a00 */
[----:B---3--:R-:W-:-:S03]  /*35240*/  IMAD.MOV.U32 R0, RZ, RZ, R131 ;  /* 0x000000ffff007224 */ /* 0x008fc600078e0083 */
[----:B----4-:R-:W-:Y:S04]  /*35250*/  STL [R1+0x23d8], R146 ;  /* 0x0023d89201007387 */ /* 0x010fe80000100800 */
[----:B------:R1:W-:Y:S02]  /*35260*/  STL [R1+0x23cc], R0 ;  /* 0x0023cc0001007387 */ /* 0x0003e40000100800 */
[----:B-1----:R-:W-:Y:S02]  /*35270*/  MOV R0, R147 ;  /* 0x0000009300007202 */ /* 0x002fe40000000f00 */
[----:B------:R-:W3:Y:S04]  /*35280*/  LDL.LU.64 R146, [R1+0x2428] ;  /* 0x0024280001927983 */ /* 0x000ee80000300a00 */
[----:B------:R2:W-:Y:S02]  /*35290*/  STL [R1+0x23d4], R0 ;  /* 0x0023d40001007387 */ /* 0x0005e40000100800 */
[----:B--2---:R-:W-:-:S02]  /*352a0*/  IMAD.MOV.U32 R0, RZ, RZ, R149 ;  /* 0x000000ffff007224 */ /* 0x004fc400078e0095 */
[----:B------:R1:W-:Y:S04]  /*352b0*/  STL [R1+0x23e0], R148 ;  /* 0x0023e09401007387 */ /* 0x0003e80000100800 */
[----:B------:R-:W-:Y:S04]  /*352c0*/  STL [R1+0x23e8], R132 ;  /* 0x0023e88401007387 */ /* 0x000fe80000100800 */
[----:B------:R2:W-:Y:S04]  /*352d0*/  STL [R1+0x23dc], R0 ;  /* 0x0023dc0001007387 */ /* 0x0005e80000100800 */
[----:B-1----:R-:W4:Y:S01]  /*352e0*/  LDL.LU.64 R148, [R1+0x2430] ;  /* 0x0024300001947983 */ /* 0x002f220000300a00 */
[----:B--2---:R-:W-:-:S03]  /*352f0*/  IMAD.MOV.U32 R0, RZ, RZ, R133 ;  /* 0x000000ffff007224 */ /* 0x004fc600078e0085 */
[----:B------:R-:W-:Y:S04]  /*35300*/  STL [R1+0x23f0], R150 ;  /* 0x0023f09601007387 */ /* 0x000fe80000100800 */
[----:B------:R1:W-:Y:S02]  /*35310*/  STL [R1+0x23e4], R0 ;  /* 0x0023e40001007387 */ /* 0x0003e40000100800 */
[----:B-1----:R-:W-:Y:S02]  /*35320*/  IMAD.MOV.U32 R0, RZ, RZ, R151 ;  /* 0x000000ffff007224 */ /* 0x002fe400078e0097 */
[----:B------:R-:W2:Y:S04]  /*35330*/  LDL.LU.64 R150, [R1+0x2438] ;  /* 0x0024380001967983 */ /* 0x000ea80000300a00 */
[----:B------:R1:W-:Y:S04]  /*35340*/  STL [R1+0x23ec], R0 ;  /* 0x0023ec0001007387 */ /* 0x0003e80000100800 */
[----:B------:R-:W-:Y:S01]  /*35350*/  STL [R1+0x23f8], R134 ;  /* 0x0023f88601007387 */ /* 0x000fe20000100800 */
[----:B-1----:R-:W-:-:S03]  /*35360*/  IMAD.MOV.U32 R0, RZ, RZ, R135 ;  /* 0x000000ffff007224 */ /* 0x002fc600078e0087 */
[----:B------:R-:W-:Y:S04]  /*35370*/  STL [R1+0x2400], R136 ;  /* 0x0024008801007387 */ /* 0x000fe80000100800 */
[----:B------:R1:W-:Y:S04]  /*35380*/  STL [R1+0x23f4], R0 ;  /* 0x0023f40001007387 */ /* 0x0003e80000100800 */
[----:B------:R-:W2:Y:S04]  /*35390*/  LDL.LU.64 R120, [R1+0x2440] ;  /* 0x0024400001787983 */ /* 0x000ea80000300a00 */
[----:B------:R-:W2:Y:S01]  /*353a0*/  LDL.LU.64 R122, [R1+0x2448] ;  /* 0x00244800017a7983 */ /* 0x000ea20000300a00 */
[----:B-1----:R-:W-:-:S05]  /*353b0*/  IMAD.MOV.U32 R0, RZ, RZ, R137 ;  /* 0x000000ffff007224 */ /* 0x002fca00078e0089 */
[----:B------:R1:W-:Y:S04]  /*353c0*/  STL [R1+0x23fc], R0 ;  /* 0x0023fc0001007387 */ /* 0x0003e80000100800 */
[----:B------:R-:W-:Y:S04]  /*353d0*/  STL [R1+0x2408], R138 ;  /* 0x0024088a01007387 */ /* 0x000fe80000100800 */
[----:B------:R-:W2:Y:S01]  /*353e0*/  LDL.LU.64 R124, [R1+0x2450] ;  /* 0x00245000017c7983 */ /* 0x000ea20000300a00 */
[----:B-1----:R-:W-:-:S03]  /*353f0*/  MOV R0, R139 ;  /* 0x0000008b00007202 */ /* 0x002fc60000000f00 */
[----:B------:R-:W2:Y:S04]  /*35400*/  LDL.LU.64 R126, [R1+0x2458] ;  /* 0x00245800017e7983 */ /* 0x000ea80000300a00 */
[----:B------:R1:W-:Y:S04]  /*35410*/  STL [R1+0x2404], R0 ;  /* 0x0024040001007387 */ /* 0x0003e80000100800 */
[----:B------:R-:W-:Y:S04]  /*35420*/  STL [R1+0x2410], R140 ;  /* 0x0024108c01007387 */ /* 0x000fe80000100800 */
[----:B------:R-:W2:Y:S01]  /*35430*/  LDL.LU.64 R128, [R1+0x2460] ;  /* 0x0024600001807983 */ /* 0x000ea20000300a00 */
[----:B-1----:R-:W-:-:S03]  /*35440*/  IMAD.MOV.U32 R0, RZ, RZ, R141 ;  /* 0x000000ffff007224 */ /* 0x002fc600078e008d */
        /* <DEDUP_REMOVED lines=12> */
[----:B---3--:R-:W-:Y:S04]  /*35510*/  STL [R1+0x2428], R146 ;  /* 0x0024289201007387 */ /* 0x008fe80000100800 */
[----:B------:R-:W3:Y:S01]  /*35520*/  LDL.LU.64 R140, [R1+0x2490] ;  /* 0x00249000018c7983 */ /* 0x000ee20000300a00 */
[----:B-1----:R-:W-:-:S03]  /*35530*/  IMAD.MOV.U32 R0, RZ, RZ, R147 ;  /* 0x000000ffff007224 */ /* 0x002fc600078e0093 */
[----:B------:R-:W3:Y:S04]  /*35540*/  LDL.LU.64 R142, [R1+0x2498] ;  /* 0x00249800018e7983 */ /* 0x000ee80000300a00 */
[----:B------:R1:W-:Y:S04]  /*35550*/  STL [R1+0x2424], R0 ;  /* 0x0024240001007387 */ /* 0x0003e80000100800 */
[----:B----4-:R4:W-:Y:S04]  /*35560*/  STL [R1+0x2430], R148 ;  /* 0x0024309401007387 */ /* 0x0109e80000100800 */
[----:B------:R-:W3:Y:S01]  /*35570*/  LDL.LU.64 R144, [R1+0x24a0] ;  /* 0x0024a00001907983 */ /* 0x000ee20000300a00 */
[----:B-1----:R-:W-:-:S03]  /*35580*/  IMAD.MOV.U32 R0, RZ, RZ, R149 ;  /* 0x000000ffff007224 */ /* 0x002fc600078e0095 */
[----:B------:R-:W3:Y:S04]  /*35590*/  LDL.LU.64 R146, [R1+0x24a8] ;  /* 0x0024a80001927983 */ /* 0x000ee80000300a00 */
[----:B------:R1:W-:Y:S04]  /*355a0*/  STL [R1+0x242c], R0 ;  /* 0x00242c0001007387 */ /* 0x0003e80000100800 */
[----:B--2---:R2:W-:Y:S04]  /*355b0*/  STL [R1+0x2438], R150 ;  /* 0x0024389601007387 */ /* 0x0045e80000100800 */
[----:B----4-:R-:W4:Y:S01]  /*355c0*/  LDL.LU.64 R148, [R1+0x24b0] ;  /* 0x0024b00001947983 */ /* 0x010f220000300a00 */
[----:B-1----:R-:W-:-:S03]  /*355d0*/  MOV R0, R151 ;  /* 0x0000009700007202 */ /* 0x002fc60000000f00 */
[----:B--2---:R-:W2:Y:S04]  /*355e0*/  LDL.LU.64 R150, [R1+0x24b8] ;  /* 0x0024b80001967983 */ /* 0x004ea80000300a00 */
[----:B------:R1:W-:Y:S02]  /*355f0*/  STL [R1+0x2434], R0 ;  /* 0x0024340001007387 */ /* 0x0003e40000100800 */
[----:B-1----:R-:W-:Y:S02]  /*35600*/  IMAD.MOV.U32 R0, RZ, RZ, R121 ;  /* 0x000000ffff007224 */ /* 0x002fe400078e0079 */
[----:B------:R-:W-:Y:S04]  /*35610*/  STL [R1+0x2440], R120 ;  /* 0x0024407801007387 */ /* 0x000fe80000100800 */
[----:B------:R-:W-:Y:S04]  /*35620*/  STL [R1+0x2448], R122 ;  /* 0x0024487a01007387 */ /* 0x000fe80000100800 */
[----:B------:R1:W-:Y:S02]  /*35630*/  STL [R1+0x243c], R0 ;  /* 0x00243c0001007387 */ /* 0x0003e40000100800 */
[----:B-1----:R-:W-:-:S02]  /*35640*/  IMAD.MOV.U32 R0, RZ, RZ, R123 ;  /* 0x000000ffff007224 */ /* 0x002fc400078e007b */
[----:B------:R-:W-:Y:S04]  /*35650*/  STL [R1+0x2450], R124 ;  /* 0x0024507c01007387 */ /* 0x000fe80000100800 */
        /* <DEDUP_REMOVED lines=15> */
[----:B------:R1:W-:Y:S02]  /*35750*/  STL [R1+0x246c], R0 ;  /* 0x00246c0001007387 */ /* 0x0003e40000100800 */
[----:B-1----:R-:W-:Y:S02]  /*35760*/  IMAD.MOV.U32 R0, RZ, RZ, R135 ;  /* 0x000000ffff007224 */ /* 0x002fe400078e0087 */
[----:B------:R-:W-:Y:S04]  /*35770*/  STL [R1+0x2480], R136 ;  /* 0x0024808801007387 */ /* 0x000fe80000100800 */
[----:B------:R1:W-:Y:S04]  /*35780*/  STL [R1+0x2474], R0 ;  /* 0x0024740001007387 */ /* 0x0003e80000100800 */
[----:B------:R-:W-:Y:S01]  /*35790*/  STL [R1+0x2488], R138 ;  /* 0x0024888a01007387 */ /* 0x000fe20000100800 */
[----:B-1----:R-:W-:-:S05]  /*357a0*/  IMAD.MOV.U32 R0, RZ, RZ, R137 ;  /* 0x000000ffff007224 */ /* 0x002fca00078e0089 */
[----:B------:R1:W-:Y:S02]  /*357b0*/  STL [R1+0x247c], R0 ;  /* 0x00247c0001007387 */ /* 0x0003e40000100800 */
[----:B-1----:R-:W-:Y:S02]  /*357c0*/  IMAD.MOV.U32 R0, RZ, RZ, R139 ;  /* 0x000000ffff007224 */ /* 0x002fe400078e008b */
[----:B---3--:R-:W-:Y:S04]  /*357d0*/  STL [R1+0x2490], R140 ;  /* 0x0024908c01007387 */ /* 0x008fe80000100800 */
[----:B------:R1:W-:Y:S04]  /*357e0*/  STL [R1+0x2484], R0 ;  /* 0x0024840001007387 */ /* 0x0003e80000100800 */
[----:B------:R-:W-:Y:S01]  /*357f0*/  STL [R1+0x2498], R142 ;  /* 0x0024988e01007387 */ /* 0x000fe20000100800 */
[----:B-1----:R-:W-:-:S05]  /*35800*/  IMAD.MOV.U32 R0, RZ, RZ, R141 ;  /* 0x000000ffff007224 */ /* 0x002fca00078e008d */
[----:B------:R1:W-:Y:S02]  /*35810*/  STL [R1+0x248c], R0 ;  /* 0x00248c0001007387 */ /* 0x0003e40000100800 */
[----:B-1----:R-:W-:Y:S02]  /*35820*/  MOV R0, R143 ;  /* 0x0000008f00007202 */ /* 0x002fe40000000f00 */
[----:B------:R-:W-:Y:S04]  /*35830*/  STL [R1+0x24a0], R144 ;  /* 0x0024a09001007387 */ /* 0x000fe80000100800 */
[----:B------:R1:W-:Y:S04]  /*35840*/  STL [R1+0x2494], R0 ;  /* 0x0024940001007387 */ /* 0x0003e80000100800 */
[----:B------:R-:W-:Y:S01]  /*35850*/  STL [R1+0x24a8], R146 ;  /* 0x0024a89201007387 */ /* 0x000fe20000100800 */
[----:B-1----:R-:W-:-:S05]  /*35860*/  IMAD.MOV.U32 R0, RZ, RZ, R145 ;  /* 0x000000ffff007224 */ /* 0x002fca00078e0091 */
[----:B------:R1:W-:Y:S02]  /*35870*/  STL [R1+0x249c], R0 ;  /* 0x00249c0001007387 */ /* 0x0003e40000100800 */
[----:B-1----:R-:W-:Y:S02]  /*35880*/  IMAD.MOV.U32 R0, RZ, RZ, R147 ;  /* 0x000000ffff007224 */ /* 0x002fe400078e0093 */
[----:B----4-:R-:W-:Y:S04]  /*35890*/  STL [R1+0x24b0], R148 ;  /* 0x0024b09401007387 */ /* 0x010fe80000100800 */
[----:B------:R1:W-:Y:S04]  /*358a0*/  STL [R1+0x24a4], R0 ;  /* 0x0024a40001007387 */ /* 0x0003e80000100800 */
[----:B--2---:R-:W-:Y:S01]  /*358b0*/  STL [R1+0x24b8], R150 ;  /* 0x0024b89601007387 */ /* 0x004fe20000100800 */
[----:B-1----:R-:W-:-:S05]  /*358c0*/  IMAD.MOV.U32 R0, RZ, RZ, R149 ;  /* 0x000000ffff007224 */ /* 0x002fca00078e0095 */
[----:B------:R1:W-:Y:S04]  /*358d0*/  STL [R1+0x24ac], R0 ;  /* 0x0024ac0001007387 */ /* 0x0003e80000100800 */
[----:B------:R-:W2:Y:S01]  /*358e0*/  LDL.LU.64 R24, [R1+0x2660] ;  /* 0x0026600001187983 */ /* 0x000ea20000300a00 */
[----:B-1----:R-:W-:-:S05]  /*358f0*/  IMAD.MOV.U32 R0, RZ, RZ, R151 ;  /* 0x000000ffff007224 */ /* 0x002fca00078e0097 */
[----:B------:R-:W-:Y:S04]  /*35900*/  STL [R1+0x24b4], R0 ;  /* 0x0024b40001007387 */ /* 0x000fe80000100800 */
[----:B------:R-:W3:Y:S04]  /*35910*/  LDL.LU.64 R26, [R1+0x25a0] ;  /* 0x0025a000011a7983 */ /* 0x000ee80000300a00 */
[----:B--2---:R1:W-:Y:S04]  /*35920*/  STL.64 [R1+0x1440], R24 ;  /* 0x0014401801007387 */ /* 0x0043e80000100a00 */
[----:B-1----:R-:W2:Y:S04]  /*35930*/  LDL.LU.64 R24, [R1+0x24f0] ;  /* 0x0024f00001187983 */ /* 0x002ea80000300a00 */
[----:B---3--:R-:W-:Y:S04]  /*35940*/  STL.64 [R1+0x1438], R26 ;  /* 0x0014381a01007387 */ /* 0x008fe80000100a00 */
[----:B------:R-:W-:Y:S04]  /*35950*/  STL.64 [R1+0x1428], R208 ;  /* 0x001428d001007387 */ /* 0x000fe80000100a00 */
[----:B--2---:R-:W-:Y:S04]  /*35960*/  STL.64 [R1+0x1430], R24 ;  /* 0x0014301801007387 */ /* 0x004fe80000100a00 */
[----:B------:R-:W-:Y:S04]  /*35970*/  STL.64 [R1+0x1420], R174 ;  /* 0x001420ae01007387 */ /* 0x000fe80000100a00 */
[----:B------:R1:W-:Y:S04]  /*35980*/  STL.64 [R1+0x1418], R14 ;  /* 0x0014180e01007387 */ /* 0x0003e80000100a00 */
[----:B------:R2:W-:Y:S04]  /*35990*/  STL.64 [R1+0x1410], R2 ;  /* 0x0014100201007387 */ /* 0x0005e80000100a00 */
[----:B-1----:R-:W3:Y:S04]  /*359a0*/  LDL.LU.64 R14, [R1+0x2788] ;  /* 0x00278800010e7983 */ /* 0x002ee80000300a00 */
[----:B--2---:R-:W2:Y:S04]  /*359b0*/  LDL.LU.64 R2, [R1+0x2690] ;  /* 0x0026900001027983 */ /* 0x004ea80000300a00 */
[----:B---3--:R1:W-:Y:S04]  /*359c0*/  STL.64 [R1+0x1408], R14 ;  /* 0x0014080e01007387 */ /* 0x0083e80000100a00 */
[----:B-1----:R-:W3:Y:S04]  /*359d0*/  LDL.LU.64 R14, [R1+0x25d0] ;  /* 0x0025d000010e7983 */ /* 0x002ee80000300a00 */
[----:B--2---:R1:W-:Y:S04]  /*359e0*/  STL.64 [R1+0x1400], R2 ;  /* 0x0014000201007387 */ /* 0x0043e80000100a00 */
[----:B-1----:R-:W2:Y:S04]  /*359f0*/  LDL.LU.64 R2, [R1+0x2510] ;  /* 0x0025100001027983 */ /* 0x002ea80000300a00 */
[----:B---3--:R-:W-:Y:S04]  /*35a00*/  STL.64 [R1+0x13f8], R14 ;  /* 0x0013f80e01007387 */ /* 0x008fe80000100a00 */
[----:B------:R-:W-:Y:S04]  /*35a10*/  STL.64 [R1+0x13e8], R222 ;  /* 0x0013e8de01007387 */ /* 0x000fe80000100a00 */
[----:B--2---:R-:W-:Y:S04]  /*35a20*/  STL.64 [R1+0x13f0], R2 ;  /* 0x0013f00201007387 */ /* 0x004fe80000100a00 */
[----:B------:R-:W-:Y:S04]  /*35a30*/  STL.64 [R1+0x13e0], R180 ;  /* 0x0013e0b401007387 */ /* 0x000fe80000100a00 */
[----:B------:R-:W-:Y:S04]  /*35a40*/  STL.64 [R1+0x13d8], R22 ;  /* 0x0013d81601007387 */ /* 0x000fe80000100a00 */
[----:B------:R1:W-:Y:S04]  /*35a50*/  STL.64 [R1+0x13d0], R4 ;  /* 0x0013d00401007387 */ /* 0x0003e80000100a00 */
[----:B-1----:R-:W2:Y:S04]  /*35a60*/  LDL.LU.64 R4, [R1+0x27b8] ;  /* 0x0027b80001047983 */ /* 0x002ea80000300a00 */
[----:B------:R-:W3:Y:S04]  /*35a70*/  LDL.LU.64 R2, [R1+0x26b8] ;  /* 0x0026b80001027983 */ /* 0x000ee80000300a00 */
[----:B--2---:R1:W-:Y:S04]  /*35a80*/  STL.64 [R1+0x13c8], R4 ;  /* 0x0013c80401007387 */ /* 0x0043e80000100a00 */
[----:B-1----:R-:W2:Y:S04]  /*35a90*/  LDL.LU.64 R4, [R1+0x25f8] ;  /* 0x0025f80001047983 */ /* 0x002ea80000300a00 */
[----:B---3--:R1:W-:Y:S04]  /*35aa0*/  STL.64 [R1+0x13c0], R2 ;  /* 0x0013c00201007387 */ /* 0x0083e80000100a00 */
[----:B-1----:R-:W3:Y:S04]  /*35ab0*/  LDL.LU.64 R2, [R1+0x2538] ;  /* 0x0025380001027983 */ /* 0x002ee80000300a00 */
[----:B--2---:R-:W-:Y:S04]  /*35ac0*/  STL.64 [R1+0x13b8], R4 ;  /* 0x0013b80401007387 */ /* 0x004fe80000100a00 */
[----:B------:R-:W-:Y:S04]  /*35ad0*/  STL.64 [R1+0x13a8], R226 ;  /* 0x0013a8e201007387 */ /* 0x000fe80000100a00 */
[----:B---3--:R1:W-:Y:S04]  /*35ae0*/  STL.64 [R1+0x13b0], R2 ;  /* 0x0013b00201007387 */ /* 0x0083e80000100a00 */
[----:B------:R-:W-:Y:S04]  /*35af0*/  STL.64 [R1+0x13a0], R190 ;  /* 0x0013a0be01007387 */ /* 0x000fe80000100a00 */
[----:B------:R-:W-:Y:S04]  /*35b00*/  STL.64 [R1+0x1398], R160 ;  /* 0x001398a001007387 */ /* 0x000fe80000100a00 */
[----:B------:R-:W-:Y:S04]  /*35b10*/  STL.64 [R1+0x1390], R8 ;  /* 0x0013900801007387 */ /* 0x000fe80000100a00 */
[----:B-1----:R-:W2:Y:S04]  /*35b20*/  LDL.LU.64 R2, [R1+0x2800] ;  /* 0x0028000001027983 */ /* 0x002ea80000300a00 */
[----:B------:R-:W3:Y:S04]  /*35b30*/  LDL.LU.64 R4, [R1+0x2700] ;  /* 0x0027000001047983 */ /* 0x000ee80000300a00 */
[----:B--2---:R1:W-:Y:S04]  /*35b40*/  STL.64 [R1+0x1388], R2 ;  /* 0x0013880201007387 */ /* 0x0043e80000100a00 */
[----:B-1----:R-:W2:Y:S04]  /*35b50*/  LDL.LU.64 R2, [R1+0x2620] ;  /* 0x0026200001027983 */ /* 0x002ea80000300a00 */
[----:B---3--:R1:W-:Y:S04]  /*35b60*/  STL.64 [R1+0x1380], R4 ;  /* 0x0013800401007387 */ /* 0x0083e80000100a00 */
[----:B-1----:R-:W3:Y:S04]  /*35b70*/  LDL.LU.64 R4, [R1+0x2560] ;  /* 0x0025600001047983 */ /* 0x002ee80000300a00 */
[----:B--2---:R1:W-:Y:S04]  /*35b80*/  STL.64 [R1+0x1378], R2 ;  /* 0x0013780201007387 */ /* 0x0043e80000100a00 */
[----:B-1----:R-:W2:Y:S04]  /*35b90*/  LDL.LU.64 R2, [R1+0x24c0] ;  /* 0x0024c00001027983 */ /* 0x002ea80000300a00 */
[----:B---3--:R-:W-:Y:S04]  /*35ba0*/  STL.64 [R1+0x1370], R4 ;  /* 0x0013700401007387 */ /* 0x008fe80000100a00 */
[----:B------:R-:W-:Y:S04]  /*35bb0*/  STL.64 [R1+0x1360], R194 ;  /* 0x001360c201007387 */ /* 0x000fe80000100a00 */
[----:B--2---:R1:W-:Y:S04]  /*35bc0*/  STL.64 [R1+0x1368], R2 ;  /* 0x0013680201007387 */ /* 0x0043e80000100a00 */
        /* <DEDUP_REMOVED lines=49> */
[----:B---3--:R1:W-:Y:S04]  /*35ee0*/  STL.64 [R1+0x1270], R4 ;  /* 0x0012700401007387 */ /* 0x0083e80000100a00 */
[----:B------:R-:W-:Y:S04]  /*35ef0*/  STL.64 [R1+0x1260], R228 ;  /* 0x001260e401007387 */ /* 0x000fe80000100a00 */
[----:B--2---:R2:W-:Y:S04]  /*35f00*/  STL.64 [R1+0x1268], R2 ;  /* 0x0012680201007387 */ /* 0x0045e80000100a00 */
[----:B------:R-:W-:Y:S04]  /*35f10*/  STL.64 [R1+0x1258], R192 ;  /* 0x001258c001007387 */ /* 0x000fe80000100a00 */
[----:B------:R-:W-:Y:S04]  /*35f20*/  STL.64 [R1+0x1250], R162 ;  /* 0x001250a201007387 */ /* 0x000fe80000100a00 */
[----:B-1----:R-:W3:Y:S04]  /*35f30*/  LDL.LU.64 R4, [R1+0x2910] ;  /* 0x0029100001047983 */ /* 0x002ee80000300a00 */
[----:B--2---:R-:W2:Y:S04]  /*35f40*/  LDL.LU.64 R2, [R1+0x2830] ;  /* 0x0028300001027983 */ /* 0x004ea80000300a00 */
[----:B---3--:R1:W-:Y:S04]  /*35f50*/  STL.64 [R1+0x1248], R4 ;  /* 0x0012480401007387 */ /* 0x0083e80000100a00 */
[----:B-1----:R-:W3:Y:S04]  /*35f60*/  LDL.LU.64 R4, [R1+0x2710] ;  /* 0x0027100001047983 */ /* 0x002ee80000300a00 */
        /* <DEDUP_REMOVED lines=182> */
[----:B------:R-:W3:Y:S04]  /*36ad0*/  LDL.LU.64 R8, [R1+0x25e8] ;  /* 0x0025e80001087983 */ /* 0x000ee80000300a00 */
[----:B--2---:R2:W-:Y:S04]  /*36ae0*/  STL.64 [R1+0xf20], R2 ;  /* 0x000f200201007387 */ /* 0x0045e80000100a00 */
[----:B-1----:R-:W4:Y:S01]  /*36af0*/  LDL.LU.64 R4, [R1+0x2b08] ;  /* 0x002b080001047983 */ /* 0x002f220000300a00 */
[----:B--2---:R-:W-:Y:S01]  /*36b00*/  IMAD.MOV.U32 R2, RZ, RZ, R236 ;  /* 0x000000ffff027224 */ /* 0x004fe200078e00ec */
[----:B------:R-:W-:-:S02]  /*36b10*/  MOV R3, R237 ;  /* 0x000000ed00037202 */ /* 0x000fc40000000f00 */
[----:B---3--:R-:W-:Y:S04]  /*36b20*/  STL.64 [R1+0xf18], R8 ;  /* 0x000f180801007387 */ /* 0x008fe80000100a00 */
[----:B------:R1:W-:Y:S04]  /*36b30*/  STL.64 [R1+0xf10], R2 ;  /* 0x000f100201007387 */ /* 0x0003e80000100a00 */
[----:B-1----:R-:W2:Y:S04]  /*36b40*/  LDL.LU.64 R2, [R1+0x2a58] ;  /* 0x002a580001027983 */ /* 0x002ea80000300a00 */
[----:B----4-:R1:W-:Y:S04]  /*36b50*/  STL.64 [R1+0xf08], R4 ;  /* 0x000f080401007387 */ /* 0x0103e80000100a00 */
        /* <DEDUP_REMOVED lines=10> */
[----:B-1----:R-:W4:Y:S04]  /*36c00*/  LDL.LU.64 R4, [R1+0x2b10] ;  /* 0x002b100001047983 */ /* 0x002f280000300a00 */
[----:B---3--:R-:W-:Y:S01]  /*36c10*/  STL.64 [R1+0xed8], R8 ;  /* 0x000ed80801007387 */ /* 0x008fe20000100a00 */
[----:B--2---:R-:W-:-:S02]  /*36c20*/  IMAD.MOV.U32 R2, RZ, RZ, R220 ;  /* 0x000000ffff027224 */ /* 0x004fc400078e00dc */
[----:B------:R-:W-:-:S05]  /*36c30*/  IMAD.MOV.U32 R3, RZ, RZ, R221 ;  /* 0x000000ffff037224 */ /* 0x000fca00078e00dd */
        /* <DEDUP_REMOVED lines=14> */
[----:B--2---:R-:W-:-:S02]  /*36d20*/  IMAD.MOV.U32 R2, RZ, RZ, R204 ;  /* 0x000000ffff027224 */ /* 0x004fc400078e00cc */
[----:B------:R-:W-:Y:S01]  /*36d30*/  IMAD.MOV.U32 R3, RZ, RZ, R205 ;  /* 0x000000ffff037224 */ /* 0x000fe200078e00cd */
        /* <DEDUP_REMOVED lines=35> */
[----:B-1----:R-:W2:Y:S01]  /*36f70*/  LDL.LU.64 R2, [R1+0x2b40] ;  /* 0x002b400001027983 */ /* 0x002ea20000300a00 */
[----:B------:R-:W-:-:S02]  /*36f80*/  IMAD.MOV.U32 R174, RZ, RZ, R172 ;  /* 0x000000ffffae7224 */ /* 0x000fc400078e00ac */
[----:B------:R-:W-:Y:S01]  /*36f90*/  IMAD.MOV.U32 R175, RZ, RZ, R173 ;  /* 0x000000ffffaf7224 */ /* 0x000fe200078e00ad */
[----:B------:R-:W-:Y:S01]  /*36fa0*/  UMOV UR7, 0x1 ;  /* 0x0000000100077882 */ /* 0x000fe20000000000 */
[----:B------:R-:W-:Y:S01]  /*36fb0*/  UMOV UR5, 0xffffffff ;  /* 0xffffffff00057882 */ /* 0x000fe20000000000 */
[----:B---3--:R-:W-:Y:S04]  /*36fc0*/  STL.64 [R1+0xe08], R4 ;  /* 0x000e080401007387 */ /* 0x008fe80000100a00 */
[----:B------:R1:W5:Y:S04]  /*36fd0*/  LDL.LU.64 R250, [R1+0x2b38] ;  /* 0x002b380001fa7983 */ /* 0x0003680000300a00 */
[----:B--2---:R2:W-:Y:S04]  /*36fe0*/  STL.64 [R1+0xe00], R2 ;  /* 0x000e000201007387 */ /* 0x0045e80000100a00 */
[----:B------:R1:W5:Y:S04]  /*36ff0*/  LDL.LU.64 R248, [R1+0x2b30] ;  /* 0x002b300001f87983 */ /* 0x0003680000300a00 */
        /* <DEDUP_REMOVED lines=42> */
[----:B------:R1:W5:Y:S01]  /*372a0*/  LDL.LU.64 R160, [R1+0x26f8] ;  /* 0x0026f80001a07983 */ /* 0x0003620000300a00 */
[----:B--2---:R-:W-:-:S03]  /*372b0*/  IMAD.U32 R3, RZ, RZ, UR7 ;  /* 0x00000007ff037e24 */ /* 0x004fc6000f8e00ff */
        /* <DEDUP_REMOVED lines=8> */
[----:B------:R2:W-:Y:S02]  /*37340*/  STL [R1+0x24c0], R3 ;  /* 0x0024c00301007387 */ /* 0x0005e40000100800 */
[----:B--2---:R-:W-:-:S05]  /*37350*/  MOV R3, UR5 ;  /* 0x0000000500037c02 */ /* 0x004fca0008000f00 */
[----:B------:R2:W-:Y:S04]  /*37360*/  STL [R1+0x24bc], R3 ;  /* 0x0024bc0301007387 */ /* 0x0005e80000100800 */
[----:B------:R-:W-:Y:S04]  /*37370*/  STL [R1+0xc00], RZ ;  /* 0x000c00ff01007387 */ /* 0x000fe80000100800 */
        /* <DEDUP_REMOVED lines=767> */
[----:B------:R-:W-:Y:S04]  /*3a370*/  STL [R1], RZ ;  /* 0x000000ff01007387 */ /* 0x000fe80000100800 */
        /* <DEDUP_REMOVED lines=79> */
[----:B------:R-:W-:Y:S01]  /*3a870*/  STL [R1+0x140], RZ ;  /* 0x000140ff01007387 */ /* 0x000fe20000100800 */
[----:B------:R-:W-:-:S03]  /*3a880*/  USHF.R.S32.HI UR4, URZ, 0x1f, UR6 ;  /* 0x0000001f3f047899 */ /* 0x000fc60008011406 */
[----:B------:R-:W-:Y:S04]  /*3a890*/  STL [R1+0x144], RZ ;  /* 0x000144ff01007387 */ /* 0x000fe80000100800 */
[----:B------:R-:W-:Y:S04]  /*3a8a0*/  STL [R1+0x148], RZ ;  /* 0x000148ff01007387 */ /* 0x000fe80000100800 */
[----:B------:R-:W-:Y:S04]  /*3a8b0*/  STL [R1+0x14c], RZ ;  /* 0x00014cff01007387 */ /* 0x000fe80000100800 */
[----:B------:R-:W-:Y:S01]  /*3a8c0*/  STL [R1+0x150], RZ ;  /* 0x000150ff01007387 */ /* 0x000fe20000100800 */
[----:B------:R-:W-:-:S03]  /*3a8d0*/  ULEA.HI UR4, UR4, UR6, URZ, 0x7 ;  /* 0x0000000604047291 */ /* 0x000fc6000f8f383f */
        /* <DEDUP_REMOVED lines=8> */
[----:B------:R-:W-:Y:S04]  /*3a960*/  STL [R1+0x170], RZ ;  /* 0x000170ff01007387 */ /* 0x000fe80000100800 */
[----:B------:R-:W-:Y:S04]  /*3a970*/  STL [R1+0x174], RZ ;  /* 0x000174ff01007387 */ /* 0x000fe80000100800 */
[----:B------:R-:W-:Y:S01]  /*3a980*/  STL [R1+0x178], RZ ;  /* 0x000178ff01007387 */ /* 0x000fe20000100800 */
[----:B--2---:R-:W-:-:S03]  /*3a990*/  IMAD.U32 R3, RZ, RZ, UR4 ;  /* 0x00000004ff037e24 */ /* 0x004fc6000f8e00ff */
        /* <DEDUP_REMOVED lines=8> */
[----:B------:R2:W-:Y:S04]  /*3aa20*/  STL [R1+0x24c4], R3 ;  /* 0x0024c40301007387 */ /* 0x0005e80000100800 */
        /* <DEDUP_REMOVED lines=25> */
[----:B------:R-:W-:Y:S01]  /*3abc0*/  IMAD.SHL.U32 R252, R252, 0x80, RZ ;  /* 0x00000080fcfc7824 */ /* 0x000fe200078e00ff */
[----:B------:R-:W-:Y:S01]  /*3abd0*/  SHF.R.S32.HI R2, RZ, 0x1f, R159 ;  /* 0x0000001fff027819 */ /* 0x000fe2000001149f */
[----:B------:R-:W-:-:S03]  /*3abe0*/  UMOV UR4, URZ ;  /* 0x0000003f00047c82 */ /* 0x000fc60008000000 */
[----:B------:R-:W-:Y:S01]  /*3abf0*/  SHF.R.S32.HI R0, RZ, 0x1f, R252 ;  /* 0x0000001fff007819 */ /* 0x000fe200000114fc */
[C---:B------:R-:W-:Y:S01]  /*3ac00*/  IMAD.SHL.U32 R4, R252.reuse, 0x4, RZ ;  /* 0x00000004fc047824 */ /* 0x040fe200078e00ff */
[C---:B------:R-:W-:Y:S01]  /*3ac10*/  SHF.L.U64.HI R2, R159.reuse, 0x2, R2 ;  /* 0x000000029f027819 */ /* 0x040fe20000010202 */
[----:B------:R-:W-:Y:S01]  /*3ac20*/  IMAD.SHL.U32 R5, R159, 0x4, RZ ;  /* 0x000000049f057824 */ /* 0x000fe200078e00ff */
[----:B------:R-:W-:Y:S02]  /*3ac30*/  SHF.L.U64.HI R0, R252, 0x2, R0 ;  /* 0x00000002fc007819 */ /* 0x000fe40000010200 */
        /* <DEDUP_REMOVED lines=63> */
[----:B------:R-:W-:Y:S01]  /*3b030*/  CS2R R150, SRZ ;  /* 0x0000000000967805 */ /* 0x000fe2000001ff00 */
[----:B-12---:R-:W-:-:S07]  /*3b040*/  IMAD.U32 R3, RZ, RZ, UR4 ;  /* 0x00000004ff037e24 */ /* 0x006fce000f8e00ff */
.L_x_1:
[----:B------:R-:W2:Y:S01]  /*3b050*/  LDL.LU R7, [R1+0x24bc] ;  /* 0x0024bc0001077983 */ /* 0x000ea20000300800 */
[----:B------:R-:W-:-:S04]  /*3b060*/  DEPBAR.LE SB0, 0x2 ;  /* 0x000080800000791a */ /* 0x000fc80000000000 */
[----:B------:R-:W3:Y:S04]  /*3b070*/  LDL R5, [R1+0x24cc] ;  /* 0x0024cc0001057983 */ /* 0x000ee80000100800 */
[----:B-----5:R-:W-:Y:S04]  /*3b080*/  STL.64 [R1+0x2e78], R150 ;  /* 0x002e789601007387 */ /* 0x020fe80000100a00 */
[----:B------:R-:W-:Y:S04]  /*3b090*/  STL.64 [R1+0x2e70], R148 ;  /* 0x002e709401007387 */ /* 0x000fe80000100a00 */
        /* <DEDUP_REMOVED lines=61> */
[----:B------:R1:W-:Y:S04]  /*3b470*/  STL.64 [R1+0x2c80], R24 ;  /* 0x002c801801007387 */ /* 0x0003e80000100a00 */
        /* <DEDUP_REMOVED lines=63> */
[----:B------:R-:W4:Y:S01]  /*3b870*/  LDL.LU.64 R150, [R1+0xdf8] ;  /* 0x000df80001967983 */ /* 0x000f220000300a00 */
[----:B--2---:R-:W-:Y:S01]  /*3b880*/  R2UR UR4, R7 ;  /* 0x00000000070472ca */ /* 0x004fe200000e0000 */
[----:B------:R-:W-:Y:S01]  /*3b890*/  UMOV UR7, 0x40000040 ;  /* 0x4000004000077882 */ /* 0x000fe20000000000 */
[----:B---3--:R-:W-:Y:S01]  /*3b8a0*/  R2UR UR44, R5 ;  /* 0x00000000052c72ca */ /* 0x008fe200000e0000 */
[----:B------:R-:W-:Y:S06]  /*3b8b0*/  BAR.SYNC.DEFER_BLOCKING 0x0 ;  /* 0x0000000000007b1d */ /* 0x000fec0000010000 */
[----:B-----5:R-:W-:Y:S04]  /*3b8c0*/  STL.64 [R1+0x2c78], R10 ;  /* 0x002c780a01007387 */ /* 0x020fe80000100a00 */
[----:B------:R-:W-:Y:S01]  /*3b8d0*/  UIADD3 UR4, UR4, 0x1, URZ ;  /* 0x0000000104047890 */ /* 0x000fe2000fffe03f */
[----:B------:R-:W-:Y:S03]  /*3b8e0*/  STL [R1+0x2c74], R9 ;  /* 0x002c740901007387 */ /* 0x000fe60000100800 */
[----:B------:R-:W-:Y:S01]  /*3b8f0*/  UISETP.GT.AND UP0, UPT, UR4, 0x2, UPT ;  /* 0x000000020400788c */ /* 0x000fe2000bf04270 */
[----:B------:R-:W-:Y:S03]  /*3b900*/  STL [R1+0x2c60], R158 ;  /* 0x002c609e01007387 */ /* 0x000fe60000100800 */
[----:B------:R-:W-:Y:S01]  /*3b910*/  USEL UR6, UR4, URZ, !UP0 ;  /* 0x0000003f04067287 */ /* 0x000fe2000c000000 */
[----:B------:R-:W-:Y:S03]  /*3b920*/  STL [R1+0x2c5c], R157 ;  /* 0x002c5c9d01007387 */ /* 0x000fe60000100800 */
[----:B------:R-:W-:-:S02]  /*3b930*/  ULEA UR5, UR6, UR44, 0x11 ;  /* 0x0000002c06057291 */ /* 0x000fc4000f8e883f */
[----:B------:R-:W-:Y:S02]  /*3b940*/  ULEA UR4, UR6, UR44, 0x12 ;  /* 0x0000002c06047291 */ /* 0x000fe4000f8e903f */
[----:B------:R-:W-:Y:S01]  /*3b950*/  IMAD.U32 R5, RZ, RZ, UR6 ;  /* 0x00000006ff057e24 */ /* 0x000fe2000f8e00ff */
[----:B------:R-:W-:Y:S01]  /*3b960*/  UIADD3 UR5, UR5, 0xc0000, URZ ;  /* 0x000c000005057890 */ /* 0x000fe2000fffe03f */
[----:B------:R-:W-:Y:S01]  /*3b970*/  STL [R1+0x2c58], R155 ;  /* 0x002c589b01007387 */ /* 0x000fe20000100800 */
[----:B------:R-:W-:Y:S02]  /*3b980*/  USHF.R.U32.HI UR4, URZ, 0x4, UR4 ;  /* 0x000000043f047899 */ /* 0x000fe40008011604 */
[----:B------:R-:W-:Y:S01]  /*3b990*/  USHF.R.U32.HI UR5, URZ, 0x4, UR5 ;  /* 0x000000043f057899 */ /* 0x000fe20008011605 */
[----:B------:R-:W-:Y:S01]  /*3b9a0*/  STL.64 [R1+0x2b98], R152 ;  /* 0x002b989801007387 */ /* 0x000fe20000100a00 */
[----:B------:R-:W-:Y:S02]  /*3b9b0*/  USGXT.U32 UR4, UR4, 0xe ;  /* 0x0000000e0404789a */ /* 0x000fe40008000000 */
[----:B------:R-:W-:Y:S01]  /*3b9c0*/  USGXT.U32 UR6, UR5, 0xe ;  /* 0x0000000e0506789a */ /* 0x000fe20008000000 */
[----:B------:R-:W-:Y:S01]  /*3b9d0*/  STL [R1+0x24bc], R5 ;  /* 0x0024bc0501007387 */ /* 0x000fe20000100800 */
[----:B------:R-:W-:Y:S01]  /*3b9e0*/  UIADD3 UR8, UP0, UR4, 0x2, URZ ;  /* 0x0000000204087890 */ /* 0x000fe2000ff1e03f */
[----:B------:R-:W-:Y:S01]  /*3b9f0*/  UMOV UR5, 0x40000040 ;  /* 0x4000004000057882 */ /* 0x000fe20000000000 */
[----:B------:R-:W-:Y:S01]  /*3ba00*/  UIADD3 UR10, UP1, UR6, 0x2, URZ ;  /* 0x00000002060a7890 */ /* 0x000fe2000ff3e03f */
[----:B----4-:R-:W-:-:S06]  /*3ba10*/  WARPGROUP.ARRIVE ;  /* 0x00000000000079c5 */ /* 0x010fcc0000000000 */
[----:B------:R-:W-:Y:S01]  /*3ba20*/  HGMMA.64x256x8.F32.TF32 R24, gdesc[UR4], R24, gsb0 ;  /* 0x07e00000041879f0 */ /* 0x000fe20008002818 */
[----:B------:R-:W-:Y:S01]  /*3ba30*/  UMOV UR4, URZ ;  /* 0x0000003f00047c82 */ /* 0x000fe20008000000 */
[----:B------:R-:W-:Y:S01]  /*3ba40*/  UMOV UR5, URZ ;  /* 0x0000003f00057c82 */ /* 0x000fe20008000000 */
[----:B------:R-:W-:Y:S02]  /*3ba50*/  UIADD3.X UR9, UR4, 0x40000040, URZ, UP0, !UPT ;  /* 0x4000004004097890 */ /* 0x000fe400087fe43f */
[----:B------:R-:W-:Y:S02]  /*3ba60*/  UIADD3.X UR11, UR5, 0x40000040, URZ, UP1, !UPT ;  /* 0x40000040050b7890 */ /* 0x000fe40008ffe43f */
[----:B------:R-:W-:Y:S02]  /*3ba70*/  UIADD3.64 UR12, UR8, 0x2, URZ ;  /* 0x00000002080c7897 */ /* 0x000fe4000fffe03f */
[----:B------:R-:W-:Y:S02]  /*3ba80*/  UIADD3.64 UR14, UR10, 0x2, URZ ;  /* 0x000000020a0e7897 */ /* 0x000fe4000fffe03f */
[----:B------:R-:W-:-:S02]  /*3ba90*/  UIADD3.64 UR16, UR8, 0x1002, URZ ;  /* 0x0000100208107897 */ /* 0x000fc4000fffe03f */
[----:B------:R-:W-:Y:S02]  /*3baa0*/  UIADD3.64 UR18, UR10, 0x802, URZ ;  /* 0x000008020a127897 */ /* 0x000fe4000fffe03f */
[----:B------:R-:W-:Y:S02]  /*3bab0*/  UIADD3.64 UR20, UR8, 0x1004, URZ ;  /* 0x0000100408147897 */ /* 0x000fe4000fffe03f */
[----:B------:R-:W-:Y:S02]  /*3bac0*/  UIADD3.64 UR22, UR10, 0x804, URZ ;  /* 0x000008040a167897 */ /* 0x000fe4000fffe03f */
        /* <DEDUP_REMOVED lines=14> */
[----:B------:R-:W-:Y:S01]  /*3bbb0*/  UIADD3.64 UR54, UR10, 0x1804, URZ ;  /* 0x000018040a367897 */ /* 0x000fe2000fffe03f */
[----:B------:R-:W-:-:S02]  /*3bbc0*/  WARPGROUP.DEPBAR.LE gsb0, 0x0 ;  /* 0x00008000000079c5 */ /* 0x000fc40000010000 */
[----:B------:R-:W-:-:S06]  /*3bbd0*/  WARPGROUP.ARRIVE ;  /* 0x00000000000079c5 */ /* 0x000fcc0000000000 */
[----:B------:R-:W-:Y:S03]  /*3bbe0*/  HGMMA.64x256x8.F32.TF32 R24, gdesc[UR8], R24, gsb0 ;  /* 0x07e00000081879f0 */ /* 0x000fe60008002818 */
[----:B------:R-:W-:Y:S02]  /*3bbf0*/  WARPGROUP.DEPBAR.LE gsb0, 0x0 ;  /* 0x00008000000079c5 */ /* 0x000fe40000010000 */
[----:B------:R-:W-:-:S15]  /*3bc00*/  WARPGROUP.ARRIVE ;  /* 0x00000000000079c5 */ /* 0x000fde0000000000 */
[----:B------:R-:W-:-:S08]  /*3bc10*/  NOP ;  /* 0x0000000000007918 */ /* 0x000fd00000000000 */
[----:B------:R-:W-:Y:S01]  /*3bc20*/  HGMMA.64x256x8.F32.TF32 R24, gdesc[UR12], R24, gsb0 ;  /* 0x07e000000c1879f0 */ /* 0x000fe20008002818 */
[----:B------:R-:W-:Y:S02]  /*3bc30*/  UIADD3.64 UR12, UR8, 0x4, URZ ;  /* 0x00000004080c7897 */ /* 0x000fe4000fffe03f */
[----:B------:R-:W-:Y:S01]  /*3bc40*/  UIADD3.64 UR14, UR10, 0x4, URZ ;  /* 0x000000040a0e7897 */ /* 0x000fe2000fffe03f */
[----:B------:R-:W-:Y:S02]  /*3bc50*/  WARPGROUP.DEPBAR.LE gsb0, 0x0 ;  /* 0x00008000000079c5 */ /* 0x000fe40000010000 */
[----:B------:R-:W-:-:S15]  /*3bc60*/  WARPGROUP.ARRIVE ;  /* 0x00000000000079c5 */ /* 0x000fde0000000000 */
[----:B------:R-:W-:-:S07]  /*3bc70*/  NOP ;  /* 0x0000000000007918 */ /* 0x000fce0000000000 */
        /* <DEDUP_REMOVED lines=12> */
[----:B------:R-:W-:Y:S03]  /*3bd40*/  HGMMA.64x256x8.F32.TF32 R24, gdesc[UR12], R24, gsb0 ;  /* 0x07e000000c1879f0 */ /* 0x000fe60008002818 */
[----:B------:R-:W-:Y:S02]  /*3bd50*/  WARPGROUP.DEPBAR.LE gsb0, 0x0 ;  /* 0x00008000000079c5 */ /* 0x000fe40000010000 */
[----:B------:R-:W-:-:S15]  /*3bd60*/  WARPGROUP.ARRIVE ;  /* 0x00000000000079c5 */ /* 0x000fde0000000000 */
[----:B------:R-:W-:-:S08]  /*3bd70*/  NOP ;  /* 0x0000000000007918 */ /* 0x000fd00000000000 */
        /* <DEDUP_REMOVED lines=24> */
[----:B------:R-:W-:Y:S01]  /*3bf00*/  HGMMA.64x256x8.F32.TF32 R24, gdesc[UR40], R24, gsb0 ;  /* 0x07e00000281879f0 */ /* 0x000fe20008002818 */
[----:B------:R-:W-:Y:S01]  /*3bf10*/  UMOV UR41, UR44 ;  /* 0x0000002c00297c82 */ /* 0x000fe20008000000 */
[----:B------:R-:W-:Y:S01]  /*3bf20*/  UIADD3.64 UR44, UR8, 0x3000, URZ ;  /* 0x00003000082c7897 */ /* 0x000fe2000fffe03f */
        /* <DEDUP_REMOVED lines=13> */
[----:B------:R1:W-:Y:S04]  /*3c000*/  STL.64 [R1+0xc00], R24 ;  /* 0x000c001801007387 */ /* 0x0003e80000100a00 */
        /* <DEDUP_REMOVED lines=63> */
[----:B-1----:R-:W4:Y:S04]  /*3c400*/  LDL.LU.64 R24, [R1+0x800] ;  /* 0x0008000001187983 */ /* 0x002f280000300a00 */
[----:B--2---:R-:W2:Y:S04]  /*3c410*/  LDL.LU.64 R26, [R1+0x808] ;  /* 0x00080800011a7983 */ /* 0x004ea80000300a00 */
[----:B---3--:R-:W3:Y:S04]  /*3c420*/  LDL.LU.64 R28, [R1+0x810] ;  /* 0x00081000011c7983 */ /* 0x008ee80000300a00 */
[----:B----4-:R-:W4:Y:S04]  /*3c430*/  LDL.LU.64 R30, [R1+0x818] ;  /* 0x00081800011e7983 */ /* 0x010f280000300a00 */
[----:B------:R-:W2:Y:S04]  /*3c440*/  LDL.LU.64 R32, [R1+0x820] ;  /* 0x0008200001207983 */ /* 0x000ea80000300a00 */
[----:B------:R-:W3:Y:S04]  /*3c450*/  LDL.LU.64 R34, [R1+0x828] ;  /* 0x0008280001227983 */ /* 0x000ee80000300a00 */
[----:B------:R-:W4:Y:S04]  /*3c460*/  LDL.LU.64 R36, [R1+0x830] ;  /* 0x0008300001247983 */ /* 0x000f280000300a00 */
        /* <DEDUP_REMOVED lines=57> */
[----:B----4-:R-:W-:Y:S04]  /*3c800*/  STL.64 [R1+0x3478], R150 ;  /* 0x0034789601007387 */ /* 0x010fe80000100a00 */
[----:B---3--:R-:W-:Y:S04]  /*3c810*/  STL.64 [R1+0x3470], R148 ;  /* 0x0034709401007387 */ /* 0x008fe80000100a00 */
[----:B--2---:R-:W-:Y:S04]  /*3c820*/  STL.64 [R1+0x3468], R146 ;  /* 0x0034689201007387 */ /* 0x004fe80000100a00 */
        /* <DEDUP_REMOVED lines=57> */
[----:B-1----:R-:W2:Y:S04]  /*3cbc0*/  LDL.LU.64 R32, [R1+0xa00] ;  /* 0x000a000001207983 */ /* 0x002ea80000300a00 */
        /* <DEDUP_REMOVED lines=62> */
[----:B------:R-:W2:Y:S01]  /*3cfb0*/  LDL.LU.64 R158, [R1+0xbf8] ;  /* 0x000bf800019e7983 */ /* 0x000ea20000300a00 */
[----:B------:R-:W-:-:S02]  /*3cfc0*/  UIADD3.64 UR4, UR8, 0x1fe, URZ ;  /* 0x000001fe08047897 */ /* 0x000fc4000fffe03f */
[----:B------:R-:W-:Y:S01]  /*3cfd0*/  UIADD3.64 UR56, UR8, 0x200, URZ ;  /* 0x0000020008387897 */ /* 0x000fe2000fffe03f */
[----:B------:R-:W-:Y:S01]  /*3cfe0*/  STL.64 [R1+0x3298], R30 ;  /* 0x0032981e01007387 */ /* 0x000fe20000100a00 */
[----:B------:R-:W-:Y:S01]  /*3cff0*/  UMOV UR58, UR10 ;  /* 0x0000000a003a7c82 */ /* 0x000fe20008000000 */
[----:B------:R-:W-:Y:S01]  /*3d000*/  UMOV UR59, UR11 ;  /* 0x0000000b003b7c82 */ /* 0x000fe20008000000 */
[----:B------:R-:W-:Y:S01]  /*3d010*/  UIADD3.64 UR12, UR10, 0x2, URZ ;  /* 0x000000020a0c7897 */ /* 0x000fe2000fffe03f */
[----:B------:R-:W-:Y:S01]  /*3d020*/  STL.64 [R1+0x3290], R28 ;  /* 0x0032901c01007387 */ /* 0x000fe20000100a00 */
[----:B------:R-:W-:Y:S02]  /*3d030*/  UIADD3.64 UR16, UR10, 0x4, URZ ;  /* 0x000000040a107897 */ /* 0x000fe4000fffe03f */
[----:B------:R-:W-:Y:S01]  /*3d040*/  UIADD3.64 UR20, UR8, 0x1204, URZ ;  /* 0x0000120408147897 */ /* 0x000fe2000fffe03f */
[----:B------:R-:W-:Y:S01]  /*3d050*/  STL.64 [R1+0x3288], R26 ;  /* 0x0032881a01007387 */ /* 0x000fe20000100a00 */
[----:B------:R-:W-:-:S02]  /*3d060*/  UIADD3.64 UR24, UR8, 0x21fe, URZ ;  /* 0x000021fe08187897 */ /* 0x000fc4000fffe03f */
[----:B------:R-:W-:Y:S01]  /*3d070*/  UIADD3.64 UR28, UR8, 0x2200, URZ ;  /* 0x00002200081c7897 */ /* 0x000fe2000fffe03f */
[----:B------:R-:W-:Y:S01]  /*3d080*/  STL.64 [R1+0x3280], R24 ;  /* 0x0032801801007387 */ /* 0x000fe20000100a00 */
[----:B------:R-:W-:Y:S02]  /*3d090*/  UIADD3.64 UR32, UR8, 0x2202, URZ ;  /* 0x0000220208207897 */ /* 0x000fe4000fffe03f */
[----:B------:R-:W-:Y:S02]  /*3d0a0*/  UIADD3.64 UR36, UR8, 0x2204, URZ ;  /* 0x0000220408247897 */ /* 0x000fe4000fffe03f */
[----:B------:R-:W-:Y:S02]  /*3d0b0*/  UIADD3.64 UR44, UR8, 0x3200, URZ ;  /* 0x00003200082c7897 */ /* 0x000fe4000fffe03f */
[----:B------:R-:W-:Y:S02]  /*3d0c0*/  UIADD3.64 UR48, UR8, 0x3202, URZ ;  /* 0x0000320208307897 */ /* 0x000fe4000fffe03f */
[----:B------:R-:W-:Y:S01]  /*3d0d0*/  UIADD3.64 UR52, UR8, 0x3204, URZ ;  /* 0x0000320408347897 */ /* 0x000fe2000fffe03f */
[----:B--2---:R-:W-:-:S06]  /*3d0e0*/  WARPGROUP.ARRIVE ;  /* 0x00000000000079c5 */ /* 0x004fcc0000000000 */
[----:B------:R-:W-:Y:S03]  /*3d0f0*/  HGMMA.64x256x8.F32.TF32 R32, gdesc[UR4], R32, gsb0 ;  /* 0x07e00000042079f0 */ /* 0x000fe60008002820 */
[----:B------:R-:W-:Y:S02]  /*3d100*/  WARPGROUP.DEPBAR.LE gsb0, 0x0 ;  /* 0x00008000000079c5 */ /* 0x000fe40000010000 */
[----:B------:R-:W-:-:S15]  /*3d110*/  WARPGROUP.ARRIVE ;  /* 0x00000000000079c5 */ /* 0x000fde0000000000 */
[----:B------:R-:W-:-:S08]  /*3d120*/  NOP ;  /* 0x0000000000007918 */ /* 0x000fd00000000000 */
[----:B------:R-:W-:Y:S01]  /*3d130*/  HGMMA.64x256x8.F32.TF32 R32, gdesc[UR56], R32, gsb0 ;  /* 0x07e00000382079f0 */ /* 0x000fe20008002820 */
[----:B------:R-:W-:Y:S01]  /*3d140*/  UIADD3.64 UR56, UR8, 0x202, URZ ;  /* 0x0000020208387897 */ /* 0x000fe2000fffe03f */
[----:B------:R-:W-:Y:S01]  /*3d150*/  UMOV UR58, UR12 ;  /* 0x0000000c003a7c82 */ /* 0x000fe20008000000 */
[----:B------:R-:W-:Y:S01]  /*3d160*/  UMOV UR59, UR13 ;  /* 0x0000000d003b7c82 */ /* 0x000fe20008000000 */
[----:B------:R-:W-:Y:S01]  /*3d170*/  UIADD3.64 UR12, UR10, 0x7fe, URZ ;  /* 0x000007fe0a0c7897 */ /* 0x000fe2000fffe03f */
[----:B------:R-:W-:Y:S02]  /*3d180*/  WARPGROUP.DEPBAR.LE gsb0, 0x0 ;  /* 0x00008000000079c5 */ /* 0x000fe40000010000 */
[----:B------:R-:W-:-:S15]  /*3d190*/  WARPGROUP.ARRIVE ;  /* 0x00000000000079c5 */ /* 0x000fde0000000000 */
[----:B------:R-:W-:-:S06]  /*3d1a0*/  NOP ;  /* 0x0000000000007918 */ /* 0x000fcc0000000000 */
        /* <DEDUP_REMOVED lines=124> */
[----:B------:R-:W-:Y:S04]  /*3d970*/  STL.64 [R1+0xbe0], R152 ;  /* 0x000be09801007387 */ /* 0x000fe80000100a00 */
[----:B------:R-:W-:Y:S04]  /*3d980*/  STL.64 [R1+0xbe8], R154 ;  /* 0x000be89a01007387 */ /* 0x000fe80000100a00 */
[----:B------:R-:W-:Y:S04]  /*3d990*/  STL.64 [R1+0xbf0], R156 ;  /* 0x000bf09c01007387 */ /* 0x000fe80000100a00 */
[----:B------:R-:W-:Y:S04]  /*3d9a0*/  STL.64 [R1+0xbf8], R158 ;  /* 0x000bf89e01007387 */ /* 0x000fe80000100a00 */
        /* <DEDUP_REMOVED lines=66> */
[----:B------:R-:W-:Y:S01]  /*3ddd0*/  UMOV UR58, UR10 ;  /* 0x0000000a003a7c82 */ /* 0x000fe20008000000 */
[----:B------:R-:W-:Y:S01]  /*3dde0*/  UMOV UR59, UR11 ;  /* 0x0000000b003b7c82 */ /* 0x000fe20008000000 */
        /* <DEDUP_REMOVED lines=717> */
[----:B-1----:R-:W4:Y:S04]  /*40ac0*/  LDL.LU.64 R24, [R1] ;  /* 0x0000000001187983 */ /* 0x002f280000300a00 */
        /* <DEDUP_REMOVED lines=441> */
[----:B------:R-:W-:Y:S02]  /*42660*/  WARPGROUP.DEPBAR.LE gsb0, 0x0 ;  /* 0x00008000000079c5 */ /* 0x000fe40000010000 */
[----:B------:R-:W-:-:S15]  /*42670*/  WARPGROUP.ARRIVE ;  /* 0x00000000000079c5 */ /* 0x000fde0000000000 */
[----:B------:R-:W-:-:S07]  /*42680*/  NOP ;  /* 0x0000000000007918 */ /* 0x000fce0000000000 */
        /* <DEDUP_REMOVED lines=8> */
[----:B------:R-:W-:Y:S01]  /*42710*/  UMOV UR56, UR12 ;  /* 0x0000000c00387c82 */ /* 0x000fe20008000000 */
[----:B------:R-:W-:Y:S01]  /*42720*/  UMOV UR57, UR13 ;  /* 0x0000000d00397c82 */ /* 0x000fe20008000000 */
[----:B------:R-:W-:Y:S01]  /*42730*/  UIADD3.64 UR12, UR8, 0x1c00, URZ ;  /* 0x00001c00080c7897 */ /* 0x000fe2000fffe03f */
[----:B------:R-:W-:Y:S01]  /*42740*/  UMOV UR59, UR21 ;  /* 0x00000015003b7c82 */ /* 0x000fe20008000000 */
[----:B------:R-:W-:Y:S01]  /*42750*/  UIADD3.64 UR20, UR8, 0x1c04, URZ ;  /* 0x00001c0408147897 */ /* 0x000fe2000fffe03f */
[----:B------:R-:W-:Y:S02]  /*42760*/  WARPGROUP.DEPBAR.LE gsb0, 0x0 ;  /* 0x00008000000079c5 */ /* 0x000fe40000010000 */
[----:B------:R-:W-:-:S15]  /*42770*/  WARPGROUP.ARRIVE ;  /* 0x00000000000079c5 */ /* 0x000fde0000000000 */
[----:B------:R-:W-:-:S05]  /*42780*/  NOP ;  /* 0x0000000000007918 */ /* 0x000fca0000000000 */
[----:B------:R-:W-:Y:S01]  /*42790*/  HGMMA.64x256x8.F32.TF32 R24, gdesc[UR12], R24, gsb0 ;  /* 0x07e000000c1879f0 */ /* 0x000fe20008002818 */
[----:B------:R-:W-:Y:S01]  /*427a0*/  UMOV UR12, UR16 ;  /* 0x00000010000c7c82 */ /* 0x000fe20008000000 */
[----:B------:R-:W-:Y:S01]  /*427b0*/  UMOV UR13, UR17 ;  /* 0x00000011000d7c82 */ /* 0x000fe20008000000 */
        /* <DEDUP_REMOVED lines=42> */
[----:B------:R-:W-:Y:S04]  /*42a60*/  STL.64 [R1], R24 ;  /* 0x0000001801007387 */ /* 0x000fe80000100a00 */
        /* <DEDUP_REMOVED lines=129> */
[----:B------:R-:W3:Y:S01]  /*43280*/  LDL R9, [R1+0x24c8] ;  /* 0x0024c80001097983 */ /* 0x000ee20000100800 */
[----:B------:R-:W-:Y:S02]  /*43290*/  UIADD3.64 UR20, UR8, 0x1e04, URZ ;  /* 0x00001e0408147897 */ /* 0x000fe4000fffe03f */
[----:B------:R-:W-:Y:S01]  /*432a0*/  UIADD3.64 UR24, UR8, 0x2dfe, URZ ;  /* 0x00002dfe08187897 */ /* 0x000fe2000fffe03f */
[----:B------:R-:W4:Y:S01]  /*432b0*/  LDL.LU R7, [R1+0x24c0] ;  /* 0x0024c00001077983 */ /* 0x000f220000300800 */
[----:B------:R-:W-:Y:S02]  /*432c0*/  UIADD3.64 UR28, UR8, 0x2e00, URZ ;  /* 0x00002e00081c7897 */ /* 0x000fe4000fffe03f */
[----:B------:R-:W-:Y:S01]  /*432d0*/  UIADD3.64 UR32, UR8, 0x2e02, URZ ;  /* 0x00002e0208207897 */ /* 0x000fe2000fffe03f */
[----:B------:R-:W4:Y:S01]  /*432e0*/  LDL R5, [R1+0x24c4] ;  /* 0x0024c40001057983 */ /* 0x000f220000100800 */
[----:B--2---:R-:W-:Y:S01]  /*432f0*/  WARPGROUP.ARRIVE ;  /* 0x00000000000079c5 */ /* 0x004fe20000000000 */
[----:B------:R-:W-:-:S02]  /*43300*/  UIADD3.64 UR36, UR8, 0x2e04, URZ ;  /* 0x00002e0408247897 */ /* 0x000fc4000fffe03f */
[----:B------:R-:W-:Y:S01]  /*43310*/  UIADD3.64 UR40, UR8, 0x3dfe, URZ ;  /* 0x00003dfe08287897 */ /* 0x000fe2000fffe03f */
[----:B---3--:R-:W-:Y:S02]  /*43320*/  R2UR UR53, R9 ;  /* 0x00000000093572ca */ /* 0x008fe400000e0000 */
[----:B------:R-:W-:Y:S01]  /*43330*/  HGMMA.64x256x8.F32.TF32 R24, gdesc[UR4], R24, gsb0 ;  /* 0x07e00000041879f0 */ /* 0x000fe20008002818 */
[----:B------:R-:W-:Y:S01]  /*43340*/  UIADD3.64 UR4, UR8, 0xe00, URZ ;  /* 0x00000e0008047897 */ /* 0x000fe2000fffe03f */
[----:B----4-:R-:W-:Y:S01]  /*43350*/  R2UR UR52, R7 ;  /* 0x00000000073472ca */ /* 0x010fe200000e0000 */
[----:B------:R-:W-:Y:S01]  /*43360*/  UMOV UR6, UR10 ;  /* 0x0000000a00067c82 */ /* 0x000fe20008000000 */
[----:B------:R-:W-:Y:S01]  /*43370*/  UMOV UR7, UR11 ;  /* 0x0000000b00077c82 */ /* 0x000fe20008000000 */
[----:B------:R-:W-:Y:S02]  /*43380*/  R2UR UR11, R5 ;  /* 0x00000000050b72ca */ /* 0x000fe400000e0000 */
[----:B------:R-:W2:Y:S01]  /*43390*/  LDL.LU R5, [R1+0x14b8] ;  /* 0x0014b80001057983 */ /* 0x000ea20000300800 */
[----:B------:R-:W-:-:S02]  /*433a0*/  WARPGROUP.DEPBAR.LE gsb0, 0x0 ;  /* 0x00008000000079c5 */ /* 0x000fc40000010000 */
[----:B------:R-:W-:-:S15]  /*433b0*/  WARPGROUP.ARRIVE ;  /* 0x00000000000079c5 */ /* 0x000fde0000000000 */
[----:B------:R-:W-:-:S03]  /*433c0*/  NOP ;  /* 0x0000000000007918 */ /* 0x000fc60000000000 */
        /* <DEDUP_REMOVED lines=23> */
[----:B------:R-:W-:Y:S02]  /*43540*/  UIADD3.64 UR16, UR8, 0x1e02, URZ ;  /* 0x00001e0208107897 */ /* 0x000fe4000fffe03f */
        /* <DEDUP_REMOVED lines=28> */
[----:B------:R-:W-:Y:S02]  /*43710*/  UIADD3.64 UR44, UR8, 0x3e00, URZ ;  /* 0x00003e00082c7897 */ /* 0x000fe4000fffe03f */
[----:B------:R-:W-:Y:S02]  /*43720*/  WARPGROUP.DEPBAR.LE gsb0, 0x0 ;  /* 0x00008000000079c5 */ /* 0x000fe40000010000 */
[----:B------:R-:W-:-:S15]  /*43730*/  WARPGROUP.ARRIVE ;  /* 0x00000000000079c5 */ /* 0x000fde0000000000 */
[----:B------:R-:W-:-:S08]  /*43740*/  NOP ;  /* 0x0000000000007918 */ /* 0x000fd00000000000 */
[----:B------:R-:W-:Y:S01]  /*43750*/  HGMMA.64x256x8.F32.TF32 R24, gdesc[UR40], R24, gsb0 ;  /* 0x07e00000281879f0 */ /* 0x000fe20008002818 */
[----:B------:R-:W-:Y:S01]  /*43760*/  UIADD3.64 UR48, UR8, 0x3e02, URZ ;  /* 0x00003e0208307897 */ /* 0x000fe2000fffe03f */
[----:B--2---:R-:W-:Y:S02]  /*43770*/  IADD3 R5, P1, R5, R4, RZ ;  /* 0x0000000405057210 */ /* 0x004fe40007f3e0ff */
[----:B------:R-:W2:Y:S01]  /*43780*/  LDL.LU R4, [R1+0x14b4] ;  /* 0x0014b40001047983 */ /* 0x000ea20000300800 */
[----:B------:R-:W-:Y:S01]  /*43790*/  R2UR UR10, R3 ;  /* 0x00000000030a72ca */ /* 0x000fe200000e0000 */
[----:B------:R-:W-:Y:S02]  /*437a0*/  UIADD3 UR5, UR11, -0x2, URZ ;  /* 0xfffffffe0b057890 */ /* 0x000fe4000fffe03f */
[----:B------:R-:W-:Y:S01]  /*437b0*/  UIADD3 UR4, UR52, 0x1, URZ ;  /* 0x0000000134047890 */ /* 0x000fe2000fffe03f */
[----:B------:R-:W3:Y:S04]  /*437c0*/  LDL.LU R252, [R1+0x14bc] ;  /* 0x0014bc0001fc7983 */ /* 0x000ee80000300800 */
[----:B------:R-:W4:Y:S01]  /*437d0*/  LDL.LU R159, [R1+0x14c0] ;  /* 0x0014c000019f7983 */ /* 0x000f220000300800 */
[----:B------:R-:W-:-:S02]  /*437e0*/  WARPGROUP.DEPBAR.LE gsb0, 0x0 ;  /* 0x00008000000079c5 */ /* 0x000fc40000010000 */
[----:B------:R-:W-:-:S12]  /*437f0*/  WARPGROUP.ARRIVE ;  /* 0x00000000000079c5 */ /* 0x000fd80000000000 */
[----:B------:R-:W-:Y:S01]  /*43800*/  HGMMA.64x256x8.F32.TF32 R24, gdesc[UR44], R24, gsb0 ;  /* 0x07e000002c1879f0 */ /* 0x000fe20008002818 */
[----:B------:R-:W-:-:S04]  /*43810*/  UIMAD UR6, UR10, -0x80, UR53 ;  /* 0xffffff800a0678a4 */ /* 0x000fc8000f8e0235 */
[----:B------:R-:W-:Y:S02]  /*43820*/  UISETP.GT.AND UP1, UPT, UR6, URZ, UPT ;  /* 0x0000003f0600728c */ /* 0x000fe4000bf24270 */
[----:B------:R-:W-:Y:S02]  /*43830*/  UISETP.GE.AND UP0, UPT, UR10, UR5, UPT ;  /* 0x000000050a00728c */ /* 0x000fe4000bf06270 */
[----:B------:R-:W-:Y:S02]  /*43840*/  USEL UR5, URZ, 0x4, !UP1 ;  /* 0x000000043f057887 */ /* 0x000fe4000c800000 */
[----:B------:R-:W-:-:S04]  /*43850*/  UISETP.GT.AND UP1, UPT, UR4, 0x2, UPT ;  /* 0x000000020400788c */ /* 0x000fc8000bf24270 */
[----:B------:R-:W-:-:S06]  /*43860*/  USEL UR7, UR4, URZ, !UP1 ;  /* 0x0000003f04077287 */ /* 0x000fcc000c800000 */
[----:B------:R-:W-:-:S05]  /*43870*/  MOV R3, UR7 ;  /* 0x0000000700037c02 */ /* 0x000fca0008000f00 */
[----:B------:R1:W-:Y:S04]  /*43880*/  STL [R1+0x24c0], R3 ;  /* 0x0024c00301007387 */ /* 0x0003e80000100800 */
[----:B------:R-:W-:Y:S04]  /*43890*/  STL [R1+0x14b8], R5 ;  /* 0x0014b80501007387 */ /* 0x000fe80000100800 */
[----:B------:R-:W3:Y:S04]  /*438a0*/  LDL.LU R158, [R1+0x14c4] ;  /* 0x0014c400019e7983 */ /* 0x000ee80000300800 */
[----:B------:R-:W3:Y:S04]  /*438b0*/  LDL.LU R157, [R1+0x14c8] ;  /* 0x0014c800019d7983 */ /* 0x000ee80000300800 */
[----:B------:R-:W3:Y:S04]  /*438c0*/  LDL.LU R156, [R1+0x14cc] ;  /* 0x0014cc00019c7983 */ /* 0x000ee80000300800 */
[----:B------:R-:W3:Y:S04]  /*438d0*/  LDL.LU R11, [R1+0x14d0] ;  /* 0x0014d000010b7983 */ /* 0x000ee80000300800 */
[----:B------:R-:W3:Y:S04]  /*438e0*/  LDL.LU R155, [R1+0x14d4] ;  /* 0x0014d400019b7983 */ /* 0x000ee80000300800 */
[----:B------:R-:W3:Y:S04]  /*438f0*/  LDL.LU R154, [R1+0x14d8] ;  /* 0x0014d800019a7983 */ /* 0x000ee80000300800 */
[----:B------:R-:W3:Y:S04]  /*43900*/  LDL.LU R153, [R1+0x14dc] ;  /* 0x0014dc0001997983 */ /* 0x000ee80000300800 */
[----:B------:R-:W3:Y:S01]  /*43910*/  LDL.LU R152, [R1+0x14e0] ;  /* 0x0014e00001987983 */ /* 0x000ee20000300800 */
[----:B------:R-:W-:Y:S01]  /*43920*/  UIADD3.64 UR52, UR8, 0x3e04, URZ ;  /* 0x00003e0408347897 */ /* 0x000fe2000fffe03f */
[----:B------:R-:W-:-:S02]  /*43930*/  WARPGROUP.DEPBAR.LE gsb0, 0x0 ;  /* 0x00008000000079c5 */ /* 0x000fc40000010000 */
[----:B------:R-:W-:-:S06]  /*43940*/  WARPGROUP.ARRIVE ;  /* 0x00000000000079c5 */ /* 0x000fcc0000000000 */
[----:B------:R-:W-:Y:S01]  /*43950*/  HGMMA.64x256x8.F32.TF32 R24, gdesc[UR48], R24, gsb0 ;  /* 0x07e00000301879f0 */ /* 0x000fe20008002818 */
[----:B--2---:R-:W-:Y:S02]  /*43960*/  IMAD.X R4, R4, 0x1, R0, P1 ;  /* 0x0000000104047824 */ /* 0x004fe400008e0600 */
[----:B------:R-:W2:Y:S03]  /*43970*/  S2R R9, SR_TID.X ;  /* 0x0000000000097919 */ /* 0x000ea60000002100 */
[----:B------:R-:W-:Y:S01]  /*43980*/  STL [R1+0x14b4], R4 ;  /* 0x0014b40401007387 */ /* 0x000fe20000100800 */
[----:B------:R-:W-:-:S06]  /*43990*/  USEL UR5, UR5, URZ, !UP0 ;  /* 0x0000003f05057287 */ /* 0x000fcc000c000000 */
[----:B------:R-:W-:Y:S01]  /*439a0*/  ISETP.NE.U32.AND P0, PT, RZ, UR5, PT ;  /* 0x00000005ff007c0c */ /* 0x000fe2000bf05070 */
[----:B------:R-:W-:Y:S01]  /*439b0*/  ULEA UR5, UR7, UR59, 0x12 ;  /* 0x0000003b07057291 */ /* 0x000fe2000f8e903f */
[C---:B--2---:R-:W-:Y:S01]  /*439c0*/  IMAD.SHL.U32 R7, R9.reuse, 0x10, RZ ;  /* 0x0000001009077824 */ /* 0x044fe200078e00ff */
[----:B------:R-:W-:-:S04]  /*439d0*/  LOP3.LUT R10, R9, 0x7f, RZ, 0xc0, !PT ;  /* 0x0000007f090a7812 */ /* 0x000fc800078ec0ff */
[----:B------:R-:W-:-:S05]  /*439e0*/  LOP3.LUT R7, R7, 0x70, RZ, 0xc0, !PT ;  /* 0x0000007007077812 */ /* 0x000fca00078ec0ff */
[----:B------:R-:W-:Y:S01]  /*439f0*/  IMAD R7, R10, 0x80, R7 ;  /* 0x000000800a077824 */ /* 0x000fe200078e0207 */
[----:B------:R-:W-:Y:S02]  /*43a00*/  WARPGROUP.DEPBAR.LE gsb0, 0x0 ;  /* 0x00008000000079c5 */ /* 0x000fe40000010000 */
[----:B------:R-:W-:-:S06]  /*43a10*/  WARPGROUP.ARRIVE ;  /* 0x00000000000079c5 */ /* 0x000fcc0000000000 */
[----:B------:R-:W-:Y:S01]  /*43a20*/  HGMMA.64x256x8.F32.TF32 R24, gdesc[UR52], R24, gsb0 ;  /* 0x07e00000341879f0 */ /* 0x000fe20008002818 */
[----:B-1----:R-:W-:Y:S02]  /*43a30*/  VIADD R3, R7, UR5 ;  /* 0x0000000507037c36 */ /* 0x002fe40008000000 */
[----:B------:R-:W-:Y:S02]  /*43a40*/  WARPGROUP.DEPBAR.LE gsb0, 0x0 ;  /* 0x00008000000079c5 */ /* 0x000fe40000010000 */
[----:B------:R-:W-:Y:S04]  /*43a50*/  STL [R1+0x2c70], R102 ;  /* 0x002c706601007387 */ /* 0x000fe80000100800 */
[----:B------:R1:W-:Y:S02]  /*43a60*/  STL [R1+0x2c6c], R103 ;  /* 0x002c6c6701007387 */ /* 0x0003e40000100800 */
[----:B-1----:R-:W-:-:S02]  /*43a70*/  IMAD.MOV.U32 R103, RZ, RZ, R4 ;  /* 0x000000ffff677224 */ /* 0x002fc400078e0004 */
[----:B------:R-:W1:Y:S01]  /*43a80*/  LDC R4, c[0x0][0x238] ;  /* 0x00008e00ff047b82 */ /* 0x000e620000000800 */
[----:B------:R2:W-:Y:S04]  /*43a90*/  STL [R1+0x2c68], R104 ;  /* 0x002c686801007387 */ /* 0x0005e80000100800 */
[----:B------:R2:W-:Y:S04]  /*43aa0*/  STL [R1+0x2c64], R105 ;  /* 0x002c646901007387 */ /* 0x0005e80000100800 */
[----:B------:R-:W-:Y:S04]  /*43ab0*/  STL.64 [R1+0x2c50], R106 ;  /* 0x002c506a01007387 */ /* 0x000fe80000100a00 */
[----:B------:R2:W-:Y:S04]  /*43ac0*/  STL.64 [R1+0x2c48], R108 ;  /* 0x002c486c01007387 */ /* 0x0005e80000100a00 */
[----:B------:R2:W-:Y:S04]  /*43ad0*/  STL.64 [R1+0x2c40], R110 ;  /* 0x002c406e01007387 */ /* 0x0005e80000100a00 */
[----:B------:R-:W-:Y:S01]  /*43ae0*/  STL.64 [R1+0x2c38], R112 ;  /* 0x002c387001007387 */ /* 0x000fe20000100a00 */
[----:B-1----:R-:W-:-:S03]  /*43af0*/  SHF.L.U32 R4, R4, 0x7, RZ ;  /* 0x0000000704047819 */ /* 0x002fc600000006ff */
[----:B------:R-:W-:Y:S04]  /*43b00*/  STL.64 [R1+0x2c30], R114 ;  /* 0x002c307201007387 */ /* 0x000fe80000100a00 */
[----:B------:R-:W-:Y:S01]  /*43b10*/  STL.64 [R1+0x2c28], R116 ;  /* 0x002c287401007387 */ /* 0x000fe20000100a00 */
[----:B------:R-:W-:-:S03]  /*43b20*/  IMAD.SHL.U32 R4, R4, 0x4, RZ ;  /* 0x0000000404047824 */ /* 0x000fc600078e00ff */
[----:B------:R-:W-:Y:S04]  /*43b30*/  STL.64 [R1+0x2c20], R118 ;  /* 0x002c207601007387 */ /* 0x000fe80000100a00 */
[----:B------:R-:W-:Y:S04]  /*43b40*/  STL.64 [R1+0x2c18], R120 ;  /* 0x002c187801007387 */ /* 0x000fe80000100a00 */
[----:B------:R-:W-:Y:S04]  /*43b50*/  STL.64 [R1+0x2c10], R122 ;  /* 0x002c107a01007387 */ /* 0x000fe80000100a00 */
[----:B------:R-:W-:Y:S01]  /*43b60*/  STL.64 [R1+0x2c08], R124 ;  /* 0x002c087c01007387 */ /* 0x000fe20000100a00 */
[----:B------:R-:W-:Y:S01]  /*43b70*/  BAR.SYNC.DEFER_BLOCKING 0x0 ;  /* 0x0000000000007b1d */ /* 0x000fe20000010000 */
[----:B----4-:R-:W-:-:S05]  /*43b80*/  IADD3 R159, P1, R159, R4, RZ ;  /* 0x000000049f9f7210 */ /* 0x010fca0007f3e0ff */
[----:B------:R-:W-:Y:S04]  /*43b90*/  STL.64 [R1+0x2c00], R126 ;  /* 0x002c007e01007387 */ /* 0x000fe80000100a00 */
[----:B------:R-:W-:Y:S04]  /*43ba0*/  STL.64 [R1+0x2bf8], R128 ;  /* 0x002bf88001007387 */ /* 0x000fe80000100a00 */
[----:B------:R-:W-:Y:S04]  /*43bb0*/  STL.64 [R1+0x2bf0], R130 ;  /* 0x002bf08201007387 */ /* 0x000fe80000100a00 */
[----:B------:R-:W-:Y:S01]  /*43bc0*/  STL.64 [R1+0x2be8], R132 ;  /* 0x002be88401007387 */ /* 0x000fe20000100a00 */
[----:B------:R-:W-:Y:S01]  /*43bd0*/  IMAD.MOV.U32 R102, RZ, RZ, R5 ;  /* 0x000000ffff667224 */ /* 0x000fe200078e0005 */
[----:B---3--:R-:W-:Y:S01]  /*43be0*/  IADD3 R157, P2, R157, R4, RZ ;  /* 0x000000049d9d7210 */ /* 0x008fe20007f5e0ff */
[--C-:B------:R-:W-:Y:S01]  /*43bf0*/  IMAD.X R252, R252, 0x1, R0.reuse, P1 ;  /* 0x00000001fcfc7824 */ /* 0x100fe200008e0600 */
[----:B------:R-:W-:Y:S01]  /*43c00*/  STL.64 [R1+0x2be0], R134 ;  /* 0x002be08601007387 */ /* 0x000fe20000100a00 */
[----:B--2---:R-:W-:Y:S01]  /*43c10*/  MOV R104, R159 ;  /* 0x0000009f00687202 */ /* 0x004fe20000000f00 */
[----:B------:R-:W-:Y:S01]  /*43c20*/  UISETP.GT.AND UP1, UPT, UR6, 0x1, UPT ;  /* 0x000000010600788c */ /* 0x000fe2000bf24270 */
[----:B------:R-:W1:Y:S01]  /*43c30*/  LDC R5, c[0x0][0x23c] ;  /* 0x00008f00ff057b82 */ /* 0x000e620000000800 */
[----:B------:R-:W-:Y:S04]  /*43c40*/  STL.64 [R1+0x2bd8], R136 ;  /* 0x002bd88801007387 */ /* 0x000fe80000100a00 */
[----:B------:R-:W-:Y:S04]  /*43c50*/  STL.64 [R1+0x2bd0], R138 ;  /* 0x002bd08a01007387 */ /* 0x000fe80000100a00 */
[----:B------:R-:W-:Y:S04]  /*43c60*/  STL.64 [R1+0x2bc8], R140 ;  /* 0x002bc88c01007387 */ /* 0x000fe80000100a00 */
[----:B------:R-:W-:Y:S01]  /*43c70*/  STL.64 [R1+0x2bc0], R142 ;  /* 0x002bc08e01007387 */ /* 0x000fe20000100a00 */
[----:B------:R-:W-:-:S03]  /*43c80*/  IMAD.X R158, R158, 0x1, R0, P2 ;  /* 0x000000019e9e7824 */ /* 0x000fc600010e0600 */
[----:B------:R-:W-:Y:S01]  /*43c90*/  STL.64 [R1+0x2bb8], R144 ;  /* 0x002bb89001007387 */ /* 0x000fe20000100a00 */
[----:B------:R-:W-:-:S03]  /*43ca0*/  IMAD.MOV.U32 R105, RZ, RZ, R252 ;  /* 0x000000ffff697224 */ /* 0x000fc600078e00fc */
[----:B------:R-:W-:Y:S04]  /*43cb0*/  STL.64 [R1+0x2bb0], R146 ;  /* 0x002bb09201007387 */ /* 0x000fe80000100a00 */
[----:B------:R-:W-:Y:S04]  /*43cc0*/  STL.64 [R1+0x2ba8], R148 ;  /* 0x002ba89401007387 */ /* 0x000fe80000100a00 */
[----:B------:R-:W-:Y:S04]  /*43cd0*/  STL.64 [R1+0x2ba0], R150 ;  /* 0x002ba09601007387 */ /* 0x000fe80000100a00 */
[----:B------:R-:W-:Y:S01]  /*43ce0*/  @!PT LDS RZ, [RZ] ;  /* 0x00000000fffff984 */ /* 0x000fe20000000800 */
[----:B------:R-:W-:Y:S01]  /*43cf0*/  @!PT LDS RZ, [RZ] ;  /* 0x00000000fffff984 */ /* 0x000fe20000000800 */
[----:B------:R-:W-:Y:S01]  /*43d00*/  @!PT LDS RZ, [RZ] ;  /* 0x00000000fffff984 */ /* 0x000fe20000000800 */
[----:B------:R-:W-:Y:S04]  /*43d10*/  LDGSTS.E [R3], desc[UR60][R102.64], P0 ;  /* 0x0000000066037fae */ /* 0x000fe8000812187c */
[----:B------:R-:W-:Y:S04]  /*43d20*/  LDGSTS.E [R3+0x4000], desc[UR60][R104.64], P0 ;  /* 0x0400000068037fae */ /* 0x000fe8000812187c */
[----:B------:R-:W2:Y:S04]  /*43d30*/  LDL.LU R103, [R1+0x14e8] ;  /* 0x0014e80001677983 */ /* 0x000ea80000300800 */
[----:B------:R-:W-:Y:S04]  /*43d40*/  STL [R1+0x14c0], R159 ;  /* 0x0014c09f01007387 */ /* 0x000fe80000100800 */
[----:B------:R-:W-:Y:S04]  /*43d50*/  STL [R1+0x14bc], R252 ;  /* 0x0014bcfc01007387 */ /* 0x000fe80000100800 */
[----:B------:R-:W-:Y:S04]  /*43d60*/  STL [R1+0x14c8], R157 ;  /* 0x0014c89d01007387 */ /* 0x000fe80000100800 */
[----:B------:R-:W-:Y:S04]  /*43d70*/  STL [R1+0x14c4], R158 ;  /* 0x0014c49e01007387 */ /* 0x000fe80000100800 */
[----:B------:R-:W3:Y:S01]  /*43d80*/  LDL.LU R105, [R1+0x14e4] ;  /* 0x0014e40001697983 */ /* 0x000ee20000300800 */
[----:B------:R-:W-:-:S03]  /*43d90*/  IADD3 R11, P1, R11, R4, RZ ;  /* 0x000000040b0b7210 */ /* 0x000fc60007f3e0ff */
[----:B------:R-:W4:Y:S04]  /*43da0*/  LDL.LU R109, [R1+0x14ec] ;  /* 0x0014ec00016d7983 */ /* 0x000f280000300800 */
[----:B------:R-:W4:Y:S01]  /*43db0*/  LDL.LU R108, [R1+0x14f0] ;  /* 0x0014f000016c7983 */ /* 0x000f220000300800 */
[----:B------:R-:W-:Y:S02]  /*43dc0*/  IMAD.MOV.U32 R106, RZ, RZ, R157 ;  /* 0x000000ffff6a7224 */ /* 0x000fe400078e009d */
[----:B------:R-:W-:Y:S01]  /*43dd0*/  IMAD.MOV.U32 R107, RZ, RZ, R158 ;  /* 0x000000ffff6b7224 */ /* 0x000fe200078e009e */
[----:B------:R-:W4:Y:S01]  /*43de0*/  LDL.LU R110, [R1+0x14f4] ;  /* 0x0014f400016e7983 */ /* 0x000f220000300800 */
[----:B------:R-:W-:-:S03]  /*43df0*/  IMAD.X R156, R156, 0x1, R0, P1 ;  /* 0x000000019c9c7824 */ /* 0x000fc600008e0600 */
[----:B------:R-:W4:Y:S01]  /*43e00*/  LDL.LU R102, [R1+0x14f8] ;  /* 0x0014f80001667983 */ /* 0x000f220000300800 */
[----:B------:R-:W-:-:S03]  /*43e10*/  IADD3 R154, P1, R154, R4, RZ ;  /* 0x000000049a9a7210 */ /* 0x000fc60007f3e0ff */
[----:B------:R1:W-:Y:S01]  /*43e20*/  LDGSTS.E [R3+0x8000], desc[UR60][R106.64], P0 ;  /* 0x080000006a037fae */ /* 0x0003e2000812187c */
[----:B------:R-:W-:Y:S01]  /*43e30*/  IADD3 R152, P2, R152, R4, RZ ;  /* 0x0000000498987210 */ /* 0x000fe20007f5e0ff */
[--C-:B------:R-:W-:Y:S02]  /*43e40*/  IMAD.X R155, R155, 0x1, R0.reuse, P1 ;  /* 0x000000019b9b7824 */ /* 0x100fe400008e0600 */
[----:B------:R1:W-:Y:S02]  /*43e50*/  STL [R1+0x14d0], R11 ;  /* 0x0014d00b01007387 */ /* 0x0003e40000100800 */
[----:B-1----:R-:W-:Y:S01]  /*43e60*/  IMAD.MOV.U32 R106, RZ, RZ, R11 ;  /* 0x000000ffff6a7224 */ /* 0x002fe200078e000b */
[----:B------:R-:W-:Y:S01]  /*43e70*/  MOV R107, R156 ;  /* 0x0000009c006b7202 */ /* 0x000fe20000000f00 */
[----:B------:R-:W-:Y:S01]  /*43e80*/  STL [R1+0x14cc], R156 ;  /* 0x0014cc9c01007387 */ /* 0x000fe20000100800 */
[----:B------:R-:W-:-:S03]  /*43e90*/  IMAD.X R153, R153, 0x1, R0, P2 ;  /* 0x0000000199997824 */ /* 0x000fc600010e0600 */
[----:B------:R-:W-:Y:S04]  /*43ea0*/  LDGSTS.E [R3+0xc000], desc[UR60][R106.64], P0 ;  /* 0x0c0000006a037fae */ /* 0x000fe8000812187c */
[----:B------:R-:W4:Y:S04]  /*43eb0*/  LDL.LU R106, [R1+0x1500] ;  /* 0x00150000016a7983 */ /* 0x000f280000300800 */
[----:B------:R-:W4:Y:S04]  /*43ec0*/  LDL.LU R11, [R1+0x1508] ;  /* 0x00150800010b7983 */ /* 0x000f280000300800 */
[----:B------:R-:W-:Y:S04]  /*43ed0*/  STL [R1+0x14d8], R154 ;  /* 0x0014d89a01007387 */ /* 0x000fe80000100800 */
[----:B------:R-:W-:Y:S04]  /*43ee0*/  STL [R1+0x14d4], R155 ;  /* 0x0014d49b01007387 */ /* 0x000fe80000100800 */
[----:B------:R-:W-:Y:S04]  /*43ef0*/  STL [R1+0x14e0], R152 ;  /* 0x0014e09801007387 */ /* 0x000fe80000100800 */
[----:B------:R-:W4:Y:S04]  /*43f00*/  LDL.LU R107, [R1+0x14fc] ;  /* 0x0014fc00016b7983 */ /* 0x000f280000300800 */
[----:B------:R-:W-:Y:S04]  /*43f10*/  STL [R1+0x14dc], R153 ;  /* 0x0014dc9901007387 */ /* 0x000fe80000100800 */
[----:B------:R-:W4:Y:S01]  /*43f20*/  LDL.LU R104, [R1+0x1504] ;  /* 0x0015040001687983 */ /* 0x000f220000300800 */
[----:B------:R-:W-:-:S04]  /*43f30*/  USEL UR4, URZ, 0x4, !UP1 ;  /* 0x000000043f047887 */ /* 0x000fc8000c800000 */
[----:B------:R-:W-:-:S06]  /*43f40*/  USEL UR4, UR4, URZ, !UP0 ;  /* 0x0000003f04047287 */ /* 0x000fcc000c000000 */
[----:B------:R-:W-:Y:S01]  /*43f50*/  ISETP.NE.U32.AND P0, PT, RZ, UR4, PT ;  /* 0x00000004ff007c0c */ /* 0x000fe2000bf05070 */
[----:B------:R-:W-:Y:S02]  /*43f60*/  IMAD.MOV.U32 R112, RZ, RZ, R154 ;  /* 0x000000ffff707224 */ /* 0x000fe400078e009a */
[----:B------:R-:W-:-:S10]  /*43f70*/  IMAD.MOV.U32 R113, RZ, RZ, R155 ;  /* 0x000000ffff717224 */ /* 0x000fd400078e009b */
[----:B------:R1:W-:Y:S01]  /*43f80*/  LDGSTS.E [R3+0x4], desc[UR60][R112.64], P0 ;  /* 0x0000400070037fae */ /* 0x0003e2000812187c */
[----:B------:R-:W-:Y:S01]  /*43f90*/  UISETP.GT.AND UP1, UPT, UR6, 0x2, UPT ;  /* 0x000000020600788c */ /* 0x000fe2000bf24270 */
[----:B-1----:R-:W-:Y:S01]  /*43fa0*/  IMAD.MOV.U32 R112, RZ, RZ, R152 ;  /* 0x000000ffff707224 */ /* 0x002fe200078e0098 */
[----:B------:R-:W-:-:S05]  /*43fb0*/  MOV R113, R153 ;  /* 0x0000009900717202 */ /* 0x000fca0000000f00 */
[----:B------:R1:W-:Y:S01]  /*43fc0*/  LDGSTS.E [R3+0x4004], desc[UR60][R112.64], P0 ;  /* 0x0400400070037fae */ /* 0x0003e2000812187c */
[----:B------:R-:W-:-:S04]  /*43fd0*/  USEL UR4, URZ, 0x4, !UP1 ;  /* 0x000000043f047887 */ /* 0x000fc8000c800000 */
[----:B------:R-:W-:Y:S01]  /*43fe0*/  USEL UR4, UR4, URZ, !UP0 ;  /* 0x0000003f04047287 */ /* 0x000fe2000c000000 */
[----:B--2---:R-:W-:-:S05]  /*43ff0*/  IADD3 R103, P1, R103, R4, RZ ;  /* 0x0000000467677210 */ /* 0x004fca0007f3e0ff */
[----:B------:R2:W-:Y:S01]  /*44000*/  STL [R1+0x14e8], R103 ;  /* 0x0014e86701007387 */ /* 0x0005e20000100800 */
[----:B-1----:R-:W-:Y:S02]  /*44010*/  IMAD.MOV.U32 R112, RZ, RZ, R103 ;  /* 0x000000ffff707224 */ /* 0x002fe400078e0067 */
[----:B---3--:R-:W-:-:S05]  /*44020*/  IMAD.X R105, R105, 0x1, R0, P1 ;  /* 0x0000000169697824 */ /* 0x008fca00008e0600 */
[----:B------:R1:W-:Y:S04]  /*44030*/  STL [R1+0x14e4], R105 ;  /* 0x0014e46901007387 */ /* 0x0003e80000100800 */
[----:B--2---:R-:W2:Y:S01]  /*44040*/  LDL.LU R103, [R1+0x1510] ;  /* 0x0015100001677983 */ /* 0x004ea20000300800 */
[-C--:B----4-:R-:W-:Y:S01]  /*44050*/  IADD3 R108, P2, R108, R4.reuse, RZ ;  /* 0x000000046c6c7210 */ /* 0x090fe20007f5e0ff */
[----:B------:R-:W-:Y:S02]  /*44060*/  IMAD.MOV.U32 R113, RZ, RZ, R105 ;  /* 0x000000ffff717224 */ /* 0x000fe400078e0069 */
[----:B-1----:R-:W3:Y:S01]  /*44070*/  LDL.LU R105, [R1+0x150c] ;  /* 0x00150c0001697983 */ /* 0x002ee20000300800 */
[----:B------:R-:W-:Y:S01]  /*44080*/  IADD3 R102, P3, R102, R4, RZ ;  /* 0x0000000466667210 */ /* 0x000fe20007f7e0ff */
[----:B------:R-:W-:-:S02]  /*44090*/  IMAD.X R109, R109, 0x1, R0, P2 ;  /* 0x000000016d6d7824 */ /* 0x000fc400010e0600 */
[----:B------:R1:W-:Y:S02]  /*440a0*/  LDGSTS.E [R3+0x8004], desc[UR60][R112.64], P0 ;  /* 0x0800400070037fae */ /* 0x0003e4000812187c */
[----:B------:R-:W-:Y:S02]  /*440b0*/  IMAD.X R110, R110, 0x1, R0, P3 ;  /* 0x000000016e6e7824 */ /* 0x000fe400018e0600 */
[----:B------:R4:W-:Y:S04]  /*440c0*/  STL [R1+0x14f0], R108 ;  /* 0x0014f06c01007387 */ /* 0x0009e80000100800 */
[----:B------:R4:W-:Y:S01]  /*440d0*/  STL [R1+0x14ec], R109 ;  /* 0x0014ec6d01007387 */ /* 0x0009e20000100800 */
[----:B-1----:R-:W-:Y:S01]  /*440e0*/  MOV R112, R108 ;  /* 0x0000006c00707202 */ /* 0x002fe20000000f00 */
[----:B------:R-:W-:-:S02]  /*440f0*/  IMAD.MOV.U32 R113, RZ, RZ, R109 ;  /* 0x000000ffff717224 */ /* 0x000fc400078e006d */
[----:B------:R1:W-:Y:S01]  /*44100*/  STL [R1+0x14f8], R102 ;  /* 0x0014f86601007387 */ /* 0x0003e20000100800 */
[----:B------:R-:W-:-:S03]  /*44110*/  ISETP.NE.U32.AND P1, PT, RZ, UR4, PT ;  /* 0x00000004ff007c0c */ /* 0x000fc6000bf25070 */
[----:B----4-:R-:W4:Y:S04]  /*44120*/  LDL.LU R108, [R1+0x1518] ;  /* 0x00151800016c7983 */ /* 0x010f280000300800 */
[----:B------:R-:W-:Y:S04]  /*44130*/  STL [R1+0x14f4], R110 ;  /* 0x0014f46e01007387 */ /* 0x000fe80000100800 */
[----:B------:R-:W-:Y:S04]  /*44140*/  LDGSTS.E [R3+0xc004], desc[UR60][R112.64], P0 ;  /* 0x0c00400070037fae */ /* 0x000fe8000812187c */
[----:B------:R-:W4:Y:S01]  /*44150*/  LDL.LU R111, [R1+0x1520] ;  /* 0x00152000016f7983 */ /* 0x000f220000300800 */
[----:B------:R-:W-:-:S03]  /*44160*/  IADD3 R106, P0, R106, R4, RZ ;  /* 0x000000046a6a7210 */ /* 0x000fc60007f1e0ff */
[----:B------:R-:W4:Y:S01]  /*44170*/  LDL.LU R109, [R1+0x1514] ;  /* 0x00151400016d7983 */ /* 0x000f220000300800 */
[----:B------:R-:W-:Y:S01]  /*44180*/  IADD3 R11, P2, R11, R4, RZ ;  /* 0x000000040b0b7210 */ /* 0x000fe20007f5e0ff */
[----:B------:R-:W-:Y:S02]  /*44190*/  IMAD.MOV.U32 R114, RZ, RZ, R102 ;  /* 0x000000ffff727224 */ /* 0x000fe400078e0066 */
[----:B------:R-:W4:Y:S01]  /*441a0*/  LDL.LU R112, [R1+0x151c] ;  /* 0x00151c0001707983 */ /* 0x000f220000300800 */
[----:B------:R-:W-:-:S03]  /*441b0*/  IMAD.MOV.U32 R115, RZ, RZ, R110 ;  /* 0x000000ffff737224 */ /* 0x000fc600078e006e */
[----:B-1----:R-:W4:Y:S04]  /*441c0*/  LDL.LU R102, [R1+0x1528] ;  /* 0x0015280001667983 */ /* 0x002f280000300800 */
[----:B------:R1:W-:Y:S04]  /*441d0*/  STL [R1+0x1500], R106 ;  /* 0x0015006a01007387 */ /* 0x0003e80000100800 */
[----:B------:R1:W-:Y:S01]  /*441e0*/  LDGSTS.E [R3+0x8], desc[UR60][R114.64], P1 ;  /* 0x0000800072037fae */ /* 0x0003e2000892187c */
[----:B------:R-:W-:-:S05]  /*441f0*/  IMAD.X R107, R107, 0x1, R0, P0 ;  /* 0x000000016b6b7824 */ /* 0x000fca00000e0600 */
[----:B------:R1:W-:Y:S01]  /*44200*/  STL [R1+0x14fc], R107 ;  /* 0x0014fc6b01007387 */ /* 0x0003e20000100800 */
[----:B------:R-:W-:-:S03]  /*44210*/  IMAD.X R104, R104, 0x1, R0, P2 ;  /* 0x0000000168687824 */ /* 0x000fc600010e0600 */
[----:B------:R-:W-:Y:S04]  /*44220*/  STL [R1+0x1508], R11 ;  /* 0x0015080b01007387 */ /* 0x000fe80000100800 */
[----:B------:R-:W-:Y:S04]  /*44230*/  LDGSTS.E [R3+0x4008], desc[UR60][R106.64], P1 ;  /* 0x040080006a037fae */ /* 0x000fe8000892187c */
[----:B------:R1:W-:Y:S04]  /*44240*/  STL [R1+0x1504], R104 ;  /* 0x0015046801007387 */ /* 0x0003e80000100800 */
[----:B-1----:R-:W4:Y:S01]  /*44250*/  LDL.LU R106, [R1+0x1524] ;  /* 0x00152400016a7983 */ /* 0x002f220000300800 */
[----:B------:R-:W-:-:S03]  /*44260*/  IMAD.MOV.U32 R115, RZ, RZ, R104 ;  /* 0x000000ffff737224 */ /* 0x000fc600078e0068 */
[----:B------:R-:W4:Y:S04]  /*44270*/  LDL.LU R107, [R1+0x152c] ;  /* 0x00152c00016b7983 */ /* 0x000f280000300800 */
[----:B------:R-:W4:Y:S01]  /*44280*/  LDL.LU R104, [R1+0x1530] ;  /* 0x0015300001687983 */ /* 0x000f220000300800 */
[----:B------:R-:W-:-:S03]  /*44290*/  MOV R114, R11 ;  /* 0x0000000b00727202 */ /* 0x000fc60000000f00 */
[----:B------:R-:W4:Y:S04]  /*442a0*/  LDL.LU R110, [R1+0x18b4] ;  /* 0x0018b400016e7983 */ /* 0x000f280000300800 */
[----:B------:R-:W4:Y:S01]  /*442b0*/  LDL.LU R11, [R1+0x18b8] ;  /* 0x0018b800010b7983 */ /* 0x000f220000300800 */
[----:B------:R-:W-:-:S03]  /*442c0*/  UISETP.GT.AND UP1, UPT, UR6, 0x3, UPT ;  /* 0x000000030600788c */ /* 0x000fc6000bf24270 */
[----:B------:R1:W-:Y:S01]  /*442d0*/  LDGSTS.E [R3+0x8008], desc[UR60][R114.64], P1 ;  /* 0x0800800072037fae */ /* 0x0003e2000892187c */
[----:B------:R-:W-:-:S04]  /*442e0*/  USEL UR4, URZ, 0x4, !UP1 ;  /* 0x000000043f047887 */ /* 0x000fc8000c800000 */
[----:B------:R-:W-:Y:S01]  /*442f0*/  USEL UR4, UR4, URZ, !UP0 ;  /* 0x0000003f04047287 */ /* 0x000fe2000c000000 */
[----:B--2---:R-:W-:-:S05]  /*44300*/  IADD3 R103, P0, R103, R4, RZ ;  /* 0x0000000467677210 */ /* 0x004fca0007f1e0ff */
[----:B---3--:R-:W-:Y:S02]  /*44310*/  IMAD.X R105, R105, 0x1, R0, P0 ;  /* 0x0000000169697824 */ /* 0x008fe400000e0600 */
[----:B-1----:R-:W-:Y:S02]  /*44320*/  IMAD.MOV.U32 R114, RZ, RZ, R103 ;  /* 0x000000ffff727224 */ /* 0x002fe400078e0067 */
[----:B------:R-:W-:-:S05]  /*44330*/  IMAD.MOV.U32 R115, RZ, RZ, R105 ;  /* 0x000000ffff737224 */ /* 0x000fca00078e0069 */
[----:B------:R1:W-:Y:S01]  /*44340*/  LDGSTS.E [R3+0xc008], desc[UR60][R114.64], P1 ;  /* 0x0c00800072037fae */ /* 0x0003e2000892187c */
[----:B------:R-:W-:-:S03]  /*44350*/  ISETP.NE.U32.AND P0, PT, RZ, UR4, PT ;  /* 0x00000004ff007c0c */ /* 0x000fc6000bf05070 */
[----:B------:R-:W-:Y:S01]  /*44360*/  STL [R1+0x1510], R103 ;  /* 0x0015106701007387 */ /* 0x000fe20000100800 */
[----:B----4-:R-:W-:-:S03]  /*44370*/  IADD3 R108, P1, R108, R4, RZ ;  /* 0x000000046c6c7210 */ /* 0x010fc60007f3e0ff */
[----:B------:R2:W-:Y:S01]  /*44380*/  STL [R1+0x150c], R105 ;  /* 0x00150c6901007387 */ /* 0x0005e20000100800 */
[----:B------:R-:W-:-:S03]  /*44390*/  IADD3 R111, P2, R111, R4, RZ ;  /* 0x000000046f6f7210 */ /* 0x000fc60007f5e0ff */
[----:B--2---:R-:W2:Y:S01]  /*443a0*/  LDL.LU R105, [R1+0x18c0] ;  /* 0x0018c00001697983 */ /* 0x004ea20000300800 */
[----:B------:R-:W-:-:S03]  /*443b0*/  IMAD.X R109, R109, 0x1, R0, P1 ;  /* 0x000000016d6d7824 */ /* 0x000fc600008e0600 */
[----:B------:R-:W3:Y:S01]  /*443c0*/  LDL.LU R103, [R1+0x18c8] ;  /* 0x0018c80001677983 */ /* 0x000ee20000300800 */
[----:B------:R-:W-:-:S03]  /*443d0*/  IADD3.X R112, R112, R0, RZ, P2, !PT ;  /* 0x0000000070707210 */ /* 0x000fc600017fe4ff */
[----:B------:R-:W-:Y:S01]  /*443e0*/  STL [R1+0x1518], R108 ;  /* 0x0015186c01007387 */ /* 0x000fe20000100800 */
[----:B-1----:R-:W-:-:S03]  /*443f0*/  IMAD.MOV.U32 R115, RZ, RZ, R109 ;  /* 0x000000ffff737224 */ /* 0x002fc600078e006d */
[----:B------:R1:W-:Y:S01]  /*44400*/  STL [R1+0x1514], R109 ;  /* 0x0015146d01007387 */ /* 0x0003e20000100800 */
[----:B------:R-:W-:Y:S01]  /*44410*/  IADD3 R102, P1, R102, R4, RZ ;  /* 0x0000000466667210 */ /* 0x000fe20007f3e0ff */
[----:B------:R-:W-:Y:S02]  /*44420*/  IMAD.MOV.U32 R114, RZ, RZ, R108 ;  /* 0x000000ffff727224 */ /* 0x000fe400078e006c */
[----:B------:R-:W-:Y:S01]  /*44430*/  STL [R1+0x1520], R111 ;  /* 0x0015206f01007387 */ /* 0x000fe20000100800 */
[----:B------:R-:W-:-:S03]  /*44440*/  IMAD.MOV.U32 R113, RZ, RZ, R112 ;  /* 0x000000ffff717224 */ /* 0x000fc600078e0070 */
[----:B------:R-:W-:Y:S04]  /*44450*/  LDGSTS.E [R3+0xc], desc[UR60][R114.64], P0 ;  /* 0x0000c00072037fae */ /* 0x000fe8000812187c */
[----:B-1----:R-:W4:Y:S04]  /*44460*/  LDL.LU R109, [R1+0x18bc] ;  /* 0x0018bc00016d7983 */ /* 0x002f280000300800 */
[----:B------:R1:W-:Y:S04]  /*44470*/  STL [R1+0x151c], R112 ;  /* 0x00151c7001007387 */ /* 0x0003e80000100800 */
[----:B------:R-:W4:Y:S01]  /*44480*/  LDL.LU R108, [R1+0x18c4] ;  /* 0x0018c400016c7983 */ /* 0x000f220000300800 */
[----:B-1----:R-:W-:-:S03]  /*44490*/  IMAD.MOV.U32 R112, RZ, RZ, R111 ;  /* 0x000000ffff707224 */ /* 0x002fc600078e006f */
[----:B------:R1:W-:Y:S04]  /*444a0*/  STL [R1+0x1528], R102 ;  /* 0x0015286601007387 */ /* 0x0003e80000100800 */
[----:B------:R1:W-:Y:S01]  /*444b0*/  LDGSTS.E [R3+0x400c], desc[UR60][R112.64], P0 ;  /* 0x0400c00070037fae */ /* 0x0003e2000812187c */
[----:B------:R-:W-:-:S05]  /*444c0*/  IMAD.X R106, R106, 0x1, R0, P1 ;  /* 0x000000016a6a7824 */ /* 0x000fca00008e0600 */
[----:B------:R1:W-:Y:S02]  /*444d0*/  STL [R1+0x1524], R106 ;  /* 0x0015246a01007387 */ /* 0x0003e40000100800 */
[----:B-1----:R-:W-:Y:S02]  /*444e0*/  MOV R112, R102 ;  /* 0x0000006600707202 */ /* 0x002fe40000000f00 */
[----:B------:R-:W4:Y:S01]  /*444f0*/  LDL.LU R102, [R1+0x18d0] ;  /* 0x0018d00001667983 */ /* 0x000f220000300800 */
[-C--:B------:R-:W-:Y:S01]  /*44500*/  IADD3 R104, P2, R104, R4.reuse, RZ ;  /* 0x0000000468687210 */ /* 0x080fe20007f5e0ff */
[----:B------:R-:W-:Y:S02]  /*44510*/  IMAD.MOV.U32 R113, RZ, RZ, R106 ;  /* 0x000000ffff717224 */ /* 0x000fe400078e006a */
[----:B------:R-:W4:Y:S01]  /*44520*/  LDL.LU R106, [R1+0x18cc] ;  /* 0x0018cc00016a7983 */ /* 0x000f220000300800 */
[----:B------:R-:W-:Y:S01]  /*44530*/  IADD3 R11, P3, R11, R4, RZ ;  /* 0x000000040b0b7210 */ /* 0x000fe20007f7e0ff */
[----:B------:R-:W-:-:S02]  /*44540*/  IMAD.X R107, R107, 0x1, R0, P2 ;  /* 0x000000016b6b7824 */ /* 0x000fc400010e0600 */
[----:B------:R1:W-:Y:S02]  /*44550*/  STL [R1+0x1530], R104 ;  /* 0x0015306801007387 */ /* 0x0003e40000100800 */
[----:B------:R-:W-:Y:S02]  /*44560*/  IMAD.X R110, R110, 0x1, R0, P3 ;  /* 0x000000016e6e7824 */ /* 0x000fe400018e0600 */
[----:B------:R1:W-:Y:S04]  /*44570*/  LDGSTS.E [R3+0x800c], desc[UR60][R112.64], P0 ;  /* 0x0800c00070037fae */ /* 0x0003e8000812187c */
[----:B------:R1:W-:Y:S04]  /*44580*/  STL [R1+0x152c], R107 ;  /* 0x00152c6b01007387 */ /* 0x0003e80000100800 */
[----:B------:R1:W-:Y:S02]  /*44590*/  STL [R1+0x18b8], R11 ;  /* 0x0018b80b01007387 */ /* 0x0003e40000100800 */
[----:B-1----:R-:W-:-:S02]  /*445a0*/  IMAD.MOV.U32 R112, RZ, RZ, R104 ;  /* 0x000000ffff707224 */ /* 0x002fc400078e0068 */
[----:B------:R-:W4:Y:S01]  /*445b0*/  LDL.LU R104, [R1+0x18d8] ;  /* 0x0018d80001687983 */ /* 0x000f220000300800 */
[----:B------:R-:W-:-:S03]  /*445c0*/  IMAD.MOV.U32 R113, RZ, RZ, R107 ;  /* 0x000000ffff717224 */ /* 0x000fc600078e006b */
[----:B------:R-:W-:Y:S04]  /*445d0*/  STL [R1+0x18b4], R110 ;  /* 0x0018b46e01007387 */ /* 0x000fe80000100800 */
[----:B------:R-:W4:Y:S04]  /*445e0*/  LDL.LU R111, [R1+0x18e0] ;  /* 0x0018e000016f7983 */ /* 0x000f280000300800 */
[----:B------:R-:W4:Y:S04]  /*445f0*/  LDL.LU R107, [R1+0x18d4] ;  /* 0x0018d400016b7983 */ /* 0x000f280000300800 */
[----:B------:R-:W-:Y:S04]  /*44600*/  LDGSTS.E [R3+0xc00c], desc[UR60][R112.64], P0 ;  /* 0x0c00c00070037fae */ /* 0x000fe8000812187c */
[----:B------:R-:W4:Y:S01]  /*44610*/  LDL.LU R112, [R1+0x18dc] ;  /* 0x0018dc0001707983 */ /* 0x000f220000300800 */
[----:B------:R-:W-:-:S04]  /*44620*/  UISETP.GT.AND UP1, UPT, UR6, 0x20, UPT ;  /* 0x000000200600788c */ /* 0x000fc8000bf24270 */
[----:B------:R-:W-:-:S04]  /*44630*/  USEL UR4, URZ, 0x4, !UP1 ;  /* 0x000000043f047887 */ /* 0x000fc8000c800000 */
[----:B------:R-:W-:-:S06]  /*44640*/  USEL UR4, UR4, URZ, !UP0 ;  /* 0x0000003f04047287 */ /* 0x000fcc000c000000 */
[----:B------:R-:W-:Y:S01]  /*44650*/  ISETP.NE.U32.AND P1, PT, RZ, UR4, PT ;  /* 0x00000004ff007c0c */ /* 0x000fe2000bf25070 */
[----:B------:R-:W-:Y:S01]  /*44660*/  IMAD.MOV.U32 R115, RZ, RZ, R110 ;  /* 0x000000ffff737224 */ /* 0x000fe200078e006e */
[----:B------:R-:W-:Y:S02]  /*44670*/  MOV R114, R11 ;  /* 0x0000000b00727202 */ /* 0x000fe40000000f00 */
[----:B------:R-:W4:Y:S09]  /*44680*/  LDL.LU R11, [R1+0x18e8] ;  /* 0x0018e800010b7983 */ /* 0x000f320000300800 */
[----:B------:R1:W-:Y:S01]  /*44690*/  LDGSTS.E [R3+0x10000], desc[UR60][R114.64], P1 ;  /* 0x1000000072037fae */ /* 0x0003e2000892187c */
[----:B--2---:R-:W-:-:S02]  /*446a0*/  IADD3 R105, P0, R105, R4, RZ ;  /* 0x0000000469697210 */ /* 0x004fc40007f1e0ff */
[----:B---3--:R-:W-:-:S03]  /*446b0*/  IADD3 R103, P2, R103, R4, RZ ;  /* 0x0000000467677210 */ /* 0x008fc60007f5e0ff */
[----:B------:R-:W-:Y:S01]  /*446c0*/  STL [R1+0x18c0], R105 ;  /* 0x0018c06901007387 */ /* 0x000fe20000100800 */
[----:B-1----:R-:W-:Y:S02]  /*446d0*/  IMAD.MOV.U32 R114, RZ, RZ, R105 ;  /* 0x000000ffff727224 */ /* 0x002fe400078e0069 */
[----:B----4-:R-:W-:-:S05]  /*446e0*/  IMAD.X R109, R109, 0x1, R0, P0 ;  /* 0x000000016d6d7824 */ /* 0x010fca00000e0600 */
[----:B------:R1:W-:Y:S01]  /*446f0*/  STL [R1+0x18bc], R109 ;  /* 0x0018bc6d01007387 */ /* 0x0003e20000100800 */
[----:B------:R-:W-:-:S03]  /*44700*/  IMAD.X R108, R108, 0x1, R0, P2 ;  /* 0x000000016c6c7824 */ /* 0x000fc600010e0600 */
[----:B------:R-:W-:Y:S01]  /*44710*/  STL [R1+0x18c8], R103 ;  /* 0x0018c86701007387 */ /* 0x000fe20000100800 */
[----:B------:R-:W-:-:S03]  /*44720*/  IMAD.MOV.U32 R115, RZ, RZ, R109 ;  /* 0x000000ffff737224 */ /* 0x000fc600078e006d */
[----:B------:R2:W-:Y:S01]  /*44730*/  STL [R1+0x18c4], R108 ;  /* 0x0018c46c01007387 */ /* 0x0005e20000100800 */
[----:B-1----:R-:W-:-:S03]  /*44740*/  MOV R109, R108 ;  /* 0x0000006c006d7202 */ /* 0x002fc60000000f00 */
[----:B------:R-:W3:Y:S04]  /*44750*/  LDL.LU R105, [R1+0x18e4] ;  /* 0x0018e40001697983 */ /* 0x000ee80000300800 */
[----:B------:R1:W-:Y:S01]  /*44760*/  LDGSTS.E [R3+0x14000], desc[UR60][R114.64], P1 ;  /* 0x1400000072037fae */ /* 0x0003e2000892187c */
[----:B--2---:R-:W-:-:S03]  /*44770*/  IMAD.MOV.U32 R108, RZ, RZ, R103 ;  /* 0x000000ffff6c7224 */ /* 0x004fc600078e0067 */
[----:B------:R-:W2:Y:S04]  /*44780*/  LDL.LU R110, [R1+0x18ec] ;  /* 0x0018ec00016e7983 */ /* 0x000ea80000300800 */
[----:B------:R-:W-:Y:S01]  /*44790*/  LDGSTS.E [R3+0x18000], desc[UR60][R108.64], P1 ;  /* 0x180000006c037fae */ /* 0x000fe2000892187c */
[----:B------:R-:W-:-:S05]  /*447a0*/  IADD3 R102, P0, R102, R4, RZ ;  /* 0x0000000466667210 */ /* 0x000fca0007f1e0ff */
[----:B------:R-:W-:Y:S01]  /*447b0*/  IMAD.X R106, R106, 0x1, R0, P0 ;  /* 0x000000016a6a7824 */ /* 0x000fe200000e0600 */
[----:B------:R-:W4:Y:S01]  /*447c0*/  LDL.LU R109, [R1+0x18f0] ;  /* 0x0018f000016d7983 */ /* 0x000f220000300800 */
[----:B-1----:R-:W-:Y:S02]  /*447d0*/  IMAD.MOV.U32 R114, RZ, RZ, R102 ;  /* 0x000000ffff727224 */ /* 0x002fe400078e0066 */
[----:B------:R-:W-:Y:S01]  /*447e0*/  IMAD.MOV.U32 R115, RZ, RZ, R106 ;  /* 0x000000ffff737224 */ /* 0x000fe200078e006a */
[----:B------:R-:W2:Y:S04]  /*447f0*/  LDL.LU R108, [R1+0x18f4] ;  /* 0x0018f400016c7983 */ /* 0x000ea80000300800 */
[----:B------:R-:W2:Y:S04]  /*44800*/  LDL.LU R103, [R1+0x18f8] ;  /* 0x0018f80001677983 */ /* 0x000ea80000300800 */
[----:B------:R1:W-:Y:S01]  /*44810*/  LDGSTS.E [R3+0x1c000], desc[UR60][R114.64], P1 ;  /* 0x1c00000072037fae */ /* 0x0003e2000892187c */
[----:B------:R-:W-:-:S03]  /*44820*/  IADD3 R104, P1, R104, R4, RZ ;  /* 0x0000000468687210 */ /* 0x000fc60007f3e0ff */
[----:B------:R-:W-:Y:S04]  /*44830*/  STL [R1+0x18d0], R102 ;  /* 0x0018d06601007387 */ /* 0x000fe80000100800 */
[----:B------:R1:W-:Y:S01]  /*44840*/  STL [R1+0x18cc], R106 ;  /* 0x0018cc6a01007387 */ /* 0x0003e20000100800 */
[----:B------:R-:W-:Y:S01]  /*44850*/  IADD3 R111, P2, R111, R4, RZ ;  /* 0x000000046f6f7210 */ /* 0x000fe20007f5e0ff */
[----:B------:R-:W-:Y:S02]  /*44860*/  IMAD.X R107, R107, 0x1, R0, P1 ;  /* 0x000000016b6b7824 */ /* 0x000fe400008e0600 */
[----:B-1----:R-:W2:Y:S02]  /*44870*/  LDL.LU R106, [R1+0x1900] ;  /* 0x00190000016a7983 */ /* 0x002ea40000300800 */
[----:B------:R-:W-:-:S02]  /*44880*/  IMAD.MOV.U32 R115, RZ, RZ, R107 ;  /* 0x000000ffff737224 */ /* 0x000fc400078e006b */
[----:B------:R-:W2:Y:S04]  /*44890*/  LDL.LU R102, [R1+0x1908] ;  /* 0x0019080001667983 */ /* 0x000ea80000300800 */
[----:B------:R-:W-:Y:S01]  /*448a0*/  STL [R1+0x18d8], R104 ;  /* 0x0018d86801007387 */ /* 0x000fe20000100800 */
[----:B------:R-:W-:-:S03]  /*448b0*/  IADD3.X R112, R112, R0, RZ, P2, !PT ;  /* 0x0000000070707210 */ /* 0x000fc600017fe4ff */
[----:B------:R1:W-:Y:S01]  /*448c0*/  STL [R1+0x18d4], R107 ;  /* 0x0018d46b01007387 */ /* 0x0003e20000100800 */
[----:B------:R-:W-:-:S03]  /*448d0*/  IMAD.MOV.U32 R114, RZ, RZ, R104 ;  /* 0x000000ffff727224 */ /* 0x000fc600078e0068 */
[----:B------:R-:W-:Y:S04]  /*448e0*/  STL [R1+0x18e0], R111 ;  /* 0x0018e06f01007387 */ /* 0x000fe80000100800 */
[----:B-1----:R-:W2:Y:S04]  /*448f0*/  LDL.LU R107, [R1+0x18fc] ;  /* 0x0018fc00016b7983 */ /* 0x002ea80000300800 */
[----:B------:R1:W-:Y:S04]  /*44900*/  STL [R1+0x18dc], R112 ;  /* 0x0018dc7001007387 */ /* 0x0003e80000100800 */
[----:B------:R-:W2:Y:S01]  /*44910*/  LDL.LU R104, [R1+0x1904] ;  /* 0x0019040001687983 */ /* 0x000ea20000300800 */
[----:B------:R-:W-:-:S04]  /*44920*/  UISETP.GT.AND UP1, UPT, UR6, 0x21, UPT ;  /* 0x000000210600788c */ /* 0x000fc8000bf24270 */
[----:B------:R-:W-:-:S04]  /*44930*/  USEL UR4, URZ, 0x4, !UP1 ;  /* 0x000000043f047887 */ /* 0x000fc8000c800000 */
[----:B------:R-:W-:Y:S01]  /*44940*/  USEL UR4, UR4, URZ, !UP0 ;  /* 0x0000003f04047287 */ /* 0x000fe2000c000000 */
[----:B------:R-:W-:-:S05]  /*44950*/  IADD3 R11, P1, R11, R4, RZ ;  /* 0x000000040b0b7210 */ /* 0x000fca0007f3e0ff */
[----:B------:R-:W-:Y:S01]  /*44960*/  ISETP.NE.U32.AND P0, PT, RZ, UR4, PT ;  /* 0x00000004ff007c0c */ /* 0x000fe2000bf05070 */
[----:B------:R-:W-:Y:S02]  /*44970*/  IMAD.MOV.U32 R113, RZ, RZ, R112 ;  /* 0x000000ffff717224 */ /* 0x000fe400078e0070 */
[----:B-1----:R-:W-:Y:S01]  /*44980*/  IMAD.MOV.U32 R112, RZ, RZ, R111 ;  /* 0x000000ffff707224 */ /* 0x002fe200078e006f */
[----:B------:R1:W-:Y:S01]  /*44990*/  STL [R1+0x18e8], R11 ;  /* 0x0018e80b01007387 */ /* 0x0003e20000100800 */
[----:B------:R-:W-:-:S08]  /*449a0*/  UISETP.GT.AND UP1, UPT, UR6, 0x22, UPT ;  /* 0x000000220600788c */ /* 0x000fd0000bf24270 */
[----:B------:R-:W-:Y:S04]  /*449b0*/  LDGSTS.E [R3+0x10004], desc[UR60][R114.64], P0 ;  /* 0x1000400072037fae */ /* 0x000fe8000812187c */
[----:B------:R1:W-:Y:S01]  /*449c0*/  LDGSTS.E [R3+0x14004], desc[UR60][R112.64], P0 ;  /* 0x1400400070037fae */ /* 0x0003e2000812187c */
[----:B------:R-:W-:Y:S01]  /*449d0*/  USEL UR4, URZ, 0x4, !UP1 ;  /* 0x000000043f047887 */ /* 0x000fe2000c800000 */
[----:B-1----:R-:W-:-:S03]  /*449e0*/  MOV R112, R11 ;  /* 0x0000000b00707202 */ /* 0x002fc60000000f00 */
[----:B------:R-:W-:Y:S01]  /*449f0*/  USEL UR4, UR4, URZ, !UP0 ;  /* 0x0000003f04047287 */ /* 0x000fe2000c000000 */
[----:B---3--:R-:W-:-:S05]  /*44a00*/  IMAD.X R105, R105, 0x1, R0, P1 ;  /* 0x0000000169697824 */ /* 0x008fca00008e0600 */
[----:B------:R1:W-:Y:S01]  /*44a10*/  STL [R1+0x18e4], R105 ;  /* 0x0018e46901007387 */ /* 0x0003e20000100800 */
[----:B------:R-:W-:-:S03]  /*44a20*/  IMAD.MOV.U32 R113, RZ, RZ, R105 ;  /* 0x000000ffff717224 */ /* 0x000fc600078e0069 */
[----:B------:R-:W3:Y:S01]  /*44a30*/  LDL.LU R11, [R1+0x1910] ;  /* 0x00191000010b7983 */ /* 0x000ee20000300800 */
[----:B----4-:R-:W-:-:S03]  /*44a40*/  IADD3 R109, P2, R109, R4, RZ ;  /* 0x000000046d6d7210 */ /* 0x010fc60007f5e0ff */
[----:B-1----:R-:W4:Y:S02]  /*44a50*/  LDL.LU R105, [R1+0x190c] ;  /* 0x00190c0001697983 */ /* 0x002f240000300800 */
[----:B--2---:R-:W-:Y:S01]  /*44a60*/  IMAD.X R110, R110, 0x1, R0, P2 ;  /* 0x000000016e6e7824 */ /* 0x004fe200010e0600 */
[----:B------:R-:W-:Y:S01]  /*44a70*/  IADD3 R103, P3, R103, R4, RZ ;  /* 0x0000000467677210 */ /* 0x000fe20007f7e0ff */
[----:B------:R-:W-:Y:S02]  /*44a80*/  STL [R1+0x18f0], R109 ;  /* 0x0018f06d01007387 */ /* 0x000fe40000100800 */
[----:B------:R-:W-:Y:S02]  /*44a90*/  IMAD.MOV.U32 R111, RZ, RZ, R110 ;  /* 0x000000ffff6f7224 */ /* 0x000fe400078e006e */
[----:B------:R-:W-:Y:S01]  /*44aa0*/  IMAD.X R108, R108, 0x1, R0, P3 ;  /* 0x000000016c6c7824 */ /* 0x000fe200018e0600 */
[----:B------:R1:W-:Y:S01]  /*44ab0*/  STL [R1+0x18ec], R110 ;  /* 0x0018ec6e01007387 */ /* 0x0003e20000100800 */
[----:B------:R-:W-:-:S03]  /*44ac0*/  ISETP.NE.U32.AND P1, PT, RZ, UR4, PT ;  /* 0x00000004ff007c0c */ /* 0x000fc6000bf25070 */
[----:B------:R-:W-:Y:S04]  /*44ad0*/  STL [R1+0x18f8], R103 ;  /* 0x0018f86701007387 */ /* 0x000fe80000100800 */
[----:B------:R-:W-:Y:S01]  /*44ae0*/  LDGSTS.E [R3+0x18004], desc[UR60][R112.64], P0 ;  /* 0x1800400070037fae */ /* 0x000fe2000812187c */
[----:B-1----:R-:W-:-:S03]  /*44af0*/  IMAD.MOV.U32 R110, RZ, RZ, R109 ;  /* 0x000000ffff6e7224 */ /* 0x002fc600078e006d */
[----:B------:R1:W-:Y:S04]  /*44b00*/  STL [R1+0x18f4], R108 ;  /* 0x0018f46c01007387 */ /* 0x0003e80000100800 */
[----:B------:R-:W-:Y:S01]  /*44b10*/  LDGSTS.E [R3+0x1c004], desc[UR60][R110.64], P0 ;  /* 0x1c0040006e037fae */ /* 0x000fe2000812187c */
[----:B------:R-:W-:-:S03]  /*44b20*/  IADD3 R106, P0, R106, R4, RZ ;  /* 0x000000046a6a7210 */ /* 0x000fc60007f1e0ff */
[----:B------:R-:W2:Y:S01]  /*44b30*/  LDL.LU R113, [R1+0x1918] ;  /* 0x0019180001717983 */ /* 0x000ea20000300800 */
[----:B------:R-:W-:-:S03]  /*44b40*/  IADD3 R102, P2, R102, R4, RZ ;  /* 0x0000000466667210 */ /* 0x000fc60007f5e0ff */
[----:B------:R-:W2:Y:S01]  /*44b50*/  LDL.LU R111, [R1+0x1920] ;  /* 0x00192000016f7983 */ /* 0x000ea20000300800 */
[----:B------:R-:W-:Y:S01]  /*44b60*/  MOV R109, R108 ;  /* 0x0000006c006d7202 */ /* 0x000fe20000000f00 */
[----:B-1----:R-:W-:Y:S02]  /*44b70*/  IMAD.MOV.U32 R108, RZ, RZ, R103 ;  /* 0x000000ffff6c7224 */ /* 0x002fe400078e0067 */
[----:B------:R-:W2:Y:S04]  /*44b80*/  LDL.LU R114, [R1+0x1914] ;  /* 0x0019140001727983 */ /* 0x000ea80000300800 */
[----:B------:R-:W2:Y:S04]  /*44b90*/  LDL.LU R112, [R1+0x191c] ;  /* 0x00191c0001707983 */ /* 0x000ea80000300800 */
[----:B------:R-:W2:Y:S01]  /*44ba0*/  LDL.LU R103, [R1+0x1928] ;  /* 0x0019280001677983 */ /* 0x000ea20000300800 */
[----:B------:R-:W-:-:S03]  /*44bb0*/  IMAD.X R107, R107, 0x1, R0, P0 ;  /* 0x000000016b6b7824 */ /* 0x000fc600000e0600 */
[----:B------:R1:W-:Y:S04]  /*44bc0*/  STL [R1+0x1900], R106 ;  /* 0x0019006a01007387 */ /* 0x0003e80000100800 */
[----:B------:R-:W-:Y:S01]  /*44bd0*/  STL [R1+0x18fc], R107 ;  /* 0x0018fc6b01007387 */ /* 0x000fe20000100800 */
[----:B------:R-:W-:-:S03]  /*44be0*/  IMAD.X R104, R104, 0x1, R0, P2 ;  /* 0x0000000168687824 */ /* 0x000fc600010e0600 */
[----:B------:R1:W-:Y:S04]  /*44bf0*/  LDGSTS.E [R3+0x10008], desc[UR60][R108.64], P1 ;  /* 0x100080006c037fae */ /* 0x0003e8000892187c */
[----:B------:R1:W-:Y:S04]  /*44c00*/  STL [R1+0x1908], R102 ;  /* 0x0019086601007387 */ /* 0x0003e80000100800 */
[----:B------:R2:W-:Y:S04]  /*44c10*/  LDGSTS.E [R3+0x14008], desc[UR60][R106.64], P1 ;  /* 0x140080006a037fae */ /* 0x0005e8000892187c */
[----:B------:R1:W-:Y:S02]  /*44c20*/  STL [R1+0x1904], R104 ;  /* 0x0019046801007387 */ /* 0x0003e40000100800 */
[----:B-1----:R-:W-:-:S02]  /*44c30*/  IMAD.MOV.U32 R108, RZ, RZ, R102 ;  /* 0x000000ffff6c7224 */ /* 0x002fc400078e0066 */
[----:B------:R-:W-:Y:S01]  /*44c40*/  IMAD.MOV.U32 R109, RZ, RZ, R104 ;  /* 0x000000ffff6d7224 */ /* 0x000fe200078e0068 */
[----:B------:R-:W2:Y:S04]  /*44c50*/  LDL.LU R106, [R1+0x1924] ;  /* 0x00192400016a7983 */ /* 0x000ea80000300800 */
[----:B------:R-:W2:Y:S04]  /*44c60*/  LDL.LU R110, [R1+0x192c] ;  /* 0x00192c00016e7983 */ /* 0x000ea80000300800 */
[----:B------:R-:W-:Y:S04]  /*44c70*/  LDGSTS.E [R3+0x18008], desc[UR60][R108.64], P1 ;  /* 0x180080006c037fae */ /* 0x000fe8000892187c */
[----:B------:R-:W2:Y:S04]  /*44c80*/  LDL.LU R102, [R1+0x1930] ;  /* 0x0019300001667983 */ /* 0x000ea80000300800 */
[----:B------:R-:W2:Y:S04]  /*44c90*/  LDL.LU R109, [R1+0x1cb4] ;  /* 0x001cb400016d7983 */ /* 0x000ea80000300800 */
[----:B------:R-:W2:Y:S01]  /*44ca0*/  LDL.LU R104, [R1+0x1cb8] ;  /* 0x001cb80001687983 */ /* 0x000ea20000300800 */
[----:B------:R-:W-:-:S04]  /*44cb0*/  UISETP.GT.AND UP1, UPT, UR6, 0x23, UPT ;  /* 0x000000230600788c */ /* 0x000fc8000bf24270 */
[----:B------:R-:W-:-:S04]  /*44cc0*/  USEL UR4, URZ, 0x4, !UP1 ;  /* 0x000000043f047887 */ /* 0x000fc8000c800000 */
[----:B------:R-:W-:Y:S01]  /*44cd0*/  USEL UR4, UR4, URZ, !UP0 ;  /* 0x0000003f04047287 */ /* 0x000fe2000c000000 */
[----:B---3--:R-:W-:-:S05]  /*44ce0*/  IADD3 R11, P0, R11, R4, RZ ;  /* 0x000000040b0b7210 */ /* 0x008fca0007f1e0ff */
[----:B------:R-:W-:Y:S01]  /*44cf0*/  STL [R1+0x1910], R11 ;  /* 0x0019100b01007387 */ /* 0x000fe20000100800 */
[----:B------:R-:W-:Y:S01]  /*44d00*/  IMAD.MOV.U32 R116, RZ, RZ, R11 ;  /* 0x000000ffff747224 */ /* 0x000fe200078e000b */
[----:B----4-:R-:W-:-:S05]  /*44d10*/  IADD3.X R105, R105, R0, RZ, P0, !PT ;  /* 0x0000000069697210 */ /* 0x010fca00007fe4ff */
[----:B------:R1:W-:Y:S01]  /*44d20*/  STL [R1+0x190c], R105 ;  /* 0x00190c6901007387 */ /* 0x0003e20000100800 */
[----:B------:R-:W-:-:S03]  /*44d30*/  IMAD.MOV.U32 R117, RZ, RZ, R105 ;  /* 0x000000ffff757224 */ /* 0x000fc600078e0069 */
[----:B------:R-:W3:Y:S04]  /*44d40*/  LDL.LU R108, [R1+0x1cbc] ;  /* 0x001cbc00016c7983 */ /* 0x000ee80000300800 */
[----:B------:R-:W4:Y:S04]  /*44d50*/  LDL.LU R107, [R1+0x1cc0] ;  /* 0x001cc000016b7983 */ /* 0x000f280000300800 */
[----:B------:R-:W-:Y:S04]  /*44d60*/  LDGSTS.E [R3+0x1c008], desc[UR60][R116.64], P1 ;  /* 0x1c00800074037fae */ /* 0x000fe8000892187c */
[----:B-1----:R-:W3:Y:S04]  /*44d70*/  LDL.LU R105, [R1+0x1cc4] ;  /* 0x001cc40001697983 */ /* 0x002ee80000300800 */
[----:B------:R-:W3:Y:S01]  /*44d80*/  LDL.LU R11, [R1+0x1cc8] ;  /* 0x001cc800010b7983 */ /* 0x000ee20000300800 */
[----:B------:R-:W-:-:S02]  /*44d90*/  ISETP.NE.U32.AND P0, PT, RZ, UR4, PT ;  /* 0x00000004ff007c0c */ /* 0x000fc4000bf05070 */
[-C--:B--2---:R-:W-:Y:S02]  /*44da0*/  IADD3 R113, P1, R113, R4.reuse, RZ ;  /* 0x0000000471717210 */ /* 0x084fe40007f3e0ff */
[----:B------:R-:W-:-:S03]  /*44db0*/  IADD3 R111, P2, R111, R4, RZ ;  /* 0x000000046f6f7210 */ /* 0x000fc60007f5e0ff */
[--C-:B------:R-:W-:Y:S01]  /*44dc0*/  IMAD.X R114, R114, 0x1, R0.reuse, P1 ;  /* 0x0000000172727824 */ /* 0x100fe200008e0600 */
[----:B------:R-:W-:Y:S01]  /*44dd0*/  STL [R1+0x1918], R113 ;  /* 0x0019187101007387 */ /* 0x000fe20000100800 */
[----:B------:R-:W-:-:S03]  /*44de0*/  IMAD.X R112, R112, 0x1, R0, P2 ;  /* 0x0000000170707824 */ /* 0x000fc600010e0600 */
[----:B------:R1:W-:Y:S01]  /*44df0*/  STL [R1+0x1914], R114 ;  /* 0x0019147201007387 */ /* 0x0003e20000100800 */
[----:B------:R-:W-:Y:S01]  /*44e00*/  IMAD.MOV.U32 R115, RZ, RZ, R114 ;  /* 0x000000ffff737224 */ /* 0x000fe200078e0072 */
[----:B------:R-:W-:Y:S02]  /*44e10*/  IADD3 R103, P1, R103, R4, RZ ;  /* 0x0000000467677210 */ /* 0x000fe40007f3e0ff */
[----:B------:R-:W-:Y:S04]  /*44e20*/  STL [R1+0x1920], R111 ;  /* 0x0019206f01007387 */ /* 0x000fe80000100800 */
[----:B------:R2:W-:Y:S01]  /*44e30*/  STL [R1+0x191c], R112 ;  /* 0x00191c7001007387 */ /* 0x0005e20000100800 */
[----:B-1----:R-:W-:Y:S01]  /*44e40*/  MOV R114, R113 ;  /* 0x0000007100727202 */ /* 0x002fe20000000f00 */
[----:B------:R-:W-:-:S02]  /*44e50*/  IMAD.MOV.U32 R113, RZ, RZ, R112 ;  /* 0x000000ffff717224 */ /* 0x000fc400078e0070 */
[----:B------:R1:W-:Y:S04]  /*44e60*/  STL [R1+0x1928], R103 ;  /* 0x0019286701007387 */ /* 0x0003e80000100800 */
[----:B------:R-:W-:Y:S01]  /*44e70*/  LDGSTS.E [R3+0x1000c], desc[UR60][R114.64], P0 ;  /* 0x1000c00072037fae */ /* 0x000fe2000812187c */
[----:B--2---:R-:W-:-:S05]  /*44e80*/  IMAD.MOV.U32 R112, RZ, RZ, R111 ;  /* 0x000000ffff707224 */ /* 0x004fca00078e006f */
[----:B------:R2:W-:Y:S01]  /*44e90*/  LDGSTS.E [R3+0x1400c], desc[UR60][R112.64], P0 ;  /* 0x1400c00070037fae */ /* 0x0005e2000812187c */
[----:B------:R-:W-:Y:S02]  /*44ea0*/  IMAD.X R106, R106, 0x1, R0, P1 ;  /* 0x000000016a6a7824 */ /* 0x000fe400008e0600 */
[----:B--2---:R-:W-:-:S03]  /*44eb0*/  IMAD.MOV.U32 R112, RZ, RZ, R103 ;  /* 0x000000ffff707224 */ /* 0x004fc600078e0067 */
[----:B------:R2:W-:Y:S01]  /*44ec0*/  STL [R1+0x1924], R106 ;  /* 0x0019246a01007387 */ /* 0x0005e20000100800 */
[----:B------:R-:W-:-:S03]  /*44ed0*/  IMAD.MOV.U32 R113, RZ, RZ, R106 ;  /* 0x000000ffff717224 */ /* 0x000fc600078e006a */
[----:B-1----:R-:W3:Y:S01]  /*44ee0*/  LDL.LU R103, [R1+0x1cd0] ;  /* 0x001cd00001677983 */ /* 0x002ee20000300800 */
[----:B------:R-:W-:-:S03]  /*44ef0*/  IADD3 R102, P2, R102, R4, RZ ;  /* 0x0000000466667210 */ /* 0x000fc60007f5e0ff */
[----:B------:R-:W-:Y:S04]  /*44f00*/  LDGSTS.E [R3+0x1800c], desc[UR60][R112.64], P0 ;  /* 0x1800c00070037fae */ /* 0x000fe8000812187c */
[----:B--2---:R-:W2:Y:S01]  /*44f10*/  LDL.LU R106, [R1+0x1ccc] ;  /* 0x001ccc00016a7983 */ /* 0x004ea20000300800 */
[----:B------:R-:W-:Y:S02]  /*44f20*/  IADD3.X R110, R110, R0, RZ, P2, !PT ;  /* 0x000000006e6e7210 */ /* 0x000fe400017fe4ff */
[----:B------:R-:W-:Y:S01]  /*44f30*/  IADD3 R104, P3, R104, R4, RZ ;  /* 0x0000000468687210 */ /* 0x000fe20007f7e0ff */
[----:B------:R-:W-:Y:S04]  /*44f40*/  STL [R1+0x1930], R102 ;  /* 0x0019306601007387 */ /* 0x000fe80000100800 */
[----:B------:R-:W-:Y:S01]  /*44f50*/  IMAD.X R109, R109, 0x1, R0, P3 ;  /* 0x000000016d6d7824 */ /* 0x000fe200018e0600 */
[----:B------:R1:W-:Y:S04]  /*44f60*/  STL [R1+0x192c], R110 ;  /* 0x00192c6e01007387 */ /* 0x0003e80000100800 */
[----:B------:R1:W-:Y:S01]  /*44f70*/  STL [R1+0x1cb8], R104 ;  /* 0x001cb86801007387 */ /* 0x0003e20000100800 */
[----:B------:R-:W-:-:S03]  /*44f80*/  IMAD.MOV.U32 R111, RZ, RZ, R110 ;  /* 0x000000ffff6f7224 */ /* 0x000fc600078e006e */
[----:B------:R3:W-:Y:S04]  /*44f90*/  STL [R1+0x1cb4], R109 ;  /* 0x001cb46d01007387 */ /* 0x0007e80000100800 */
[----:B------:R-:W2:Y:S01]  /*44fa0*/  LDL.LU R113, [R1+0x1cd8] ;  /* 0x001cd80001717983 */ /* 0x000ea20000300800 */
[----:B-1----:R-:W-:-:S03]  /*44fb0*/  IMAD.MOV.U32 R110, RZ, RZ, R102 ;  /* 0x000000ffff6e7224 */ /* 0x002fc600078e0066 */
[----:B------:R-:W2:Y:S04]  /*44fc0*/  LDL.LU R102, [R1+0x1ce0] ;  /* 0x001ce00001667983 */ /* 0x000ea80000300800 */
[----:B------:R-:W2:Y:S04]  /*44fd0*/  LDL.LU R114, [R1+0x1cd4] ;  /* 0x001cd40001727983 */ /* 0x000ea80000300800 */
[----:B------:R1:W-:Y:S02]  /*44fe0*/  LDGSTS.E [R3+0x1c00c], desc[UR60][R110.64], P0 ;  /* 0x1c00c0006e037fae */ /* 0x0003e4000812187c */
[----:B-1----:R-:W-:-:S02]  /*44ff0*/  IMAD.MOV.U32 R110, RZ, RZ, R104 ;  /* 0x000000ffff6e7224 */ /* 0x002fc400078e0068 */
[----:B------:R-:W2:Y:S01]  /*45000*/  LDL.LU R104, [R1+0x1cdc] ;  /* 0x001cdc0001687983 */ /* 0x000ea20000300800 */
[----:B------:R-:W-:-:S04]  /*45010*/  UISETP.GT.AND UP1, UPT, UR6, 0x40, UPT ;  /* 0x000000400600788c */ /* 0x000fc8000bf24270 */
[----:B------:R-:W-:-:S04]  /*45020*/  USEL UR4, URZ, 0x4, !UP1 ;  /* 0x000000043f047887 */ /* 0x000fc8000c800000 */
[----:B------:R-:W-:-:S06]  /*45030*/  USEL UR4, UR4, URZ, !UP0 ;  /* 0x0000003f04047287 */ /* 0x000fcc000c000000 */
[----:B------:R-:W-:Y:S01]  /*45040*/  ISETP.NE.U32.AND P1, PT, RZ, UR4, PT ;  /* 0x00000004ff007c0c */ /* 0x000fe2000bf25070 */
[----:B------:R-:W-:-:S12]  /*45050*/  IMAD.MOV.U32 R111, RZ, RZ, R109 ;  /* 0x000000ffff6f7224 */ /* 0x000fd800078e006d */
[----:B------:R-:W-:Y:S01]  /*45060*/  LDGSTS.E [R3+0x20000], desc[UR60][R110.64], P1 ;  /* 0x200000006e037fae */ /* 0x000fe2000892187c */
[----:B------:R-:W-:-:S04]  /*45070*/  UISETP.GT.AND UP1, UPT, UR6, 0x41, UPT ;  /* 0x000000410600788c */ /* 0x000fc8000bf24270 */
[----:B------:R-:W-:-:S04]  /*45080*/  USEL UR4, URZ, 0x4, !UP1 ;  /* 0x000000043f047887 */ /* 0x000fc8000c800000 */
[----:B------:R-:W-:Y:S01]  /*45090*/  USEL UR4, UR4, URZ, !UP0 ;  /* 0x0000003f04047287 */ /* 0x000fe2000c000000 */
[----:B----4-:R-:W-:-:S04]  /*450a0*/  IADD3 R107, P0, R107, R4, RZ ;  /* 0x000000046b6b7210 */ /* 0x010fc80007f1e0ff */
[----:B---3--:R-:W-:Y:S01]  /*450b0*/  IADD3.X R108, R108, R0, RZ, P0, !PT ;  /* 0x000000006c6c7210 */ /* 0x008fe200007fe4ff */
[----:B------:R-:W-:Y:S04]  /*450c0*/  STL [R1+0x1cc0], R107 ;  /* 0x001cc06b01007387 */ /* 0x000fe80000100800 */
[----:B------:R1:W-:Y:S01]  /*450d0*/  STL [R1+0x1cbc], R108 ;  /* 0x001cbc6c01007387 */ /* 0x0003e20000100800 */
[----:B------:R-:W-:Y:S01]  /*450e0*/  IMAD.MOV.U32 R109, RZ, RZ, R108 ;  /* 0x000000ffff6d7224 */ /* 0x000fe200078e006c */
[----:B------:R-:W-:-:S05]  /*450f0*/  IADD3 R11, P2, R11, R4, RZ ;  /* 0x000000040b0b7210 */ /* 0x000fca0007f5e0ff */
[----:B------:R-:W-:Y:S02]  /*45100*/  IMAD.X R105, R105, 0x1, R0, P2 ;  /* 0x0000000169697824 */ /* 0x000fe400010e0600 */
[----:B-1----:R-:W-:Y:S01]  /*45110*/  IMAD.MOV.U32 R108, RZ, RZ, R107 ;  /* 0x000000ffff6c7224 */ /* 0x002fe200078e006b */
[----:B------:R1:W-:Y:S04]  /*45120*/  STL [R1+0x1cc8], R11 ;  /* 0x001cc80b01007387 */ /* 0x0003e80000100800 */
[----:B------:R3:W-:Y:S04]  /*45130*/  LDGSTS.E [R3+0x24000], desc[UR60][R108.64], P1 ;  /* 0x240000006c037fae */ /* 0x0007e8000892187c */
[----:B------:R4:W-:Y:S04]  /*45140*/  STL [R1+0x1cc4], R105 ;  /* 0x001cc46901007387 */ /* 0x0009e80000100800 */
[----:B------:R-:W2:Y:S01]  /*45150*/  LDL.LU R111, [R1+0x1ce8] ;  /* 0x001ce800016f7983 */ /* 0x000ea20000300800 */
[----:B---3--:R-:W-:-:S03]  /*45160*/  IMAD.MOV.U32 R108, RZ, RZ, R11 ;  /* 0x000000ffff6c7224 */ /* 0x008fc600078e000b */
[----:B------:R-:W3:Y:S01]  /*45170*/  LDL.LU R112, [R1+0x1ce4] ;  /* 0x001ce40001707983 */ /* 0x000ee20000300800 */
[----:B------:R-:W-:-:S05]  /*45180*/  IMAD.MOV.U32 R109, RZ, RZ, R105 ;  /* 0x000000ffff6d7224 */ /* 0x000fca00078e0069 */
[----:B------:R-:W-:Y:S04]  /*45190*/  LDGSTS.E [R3+0x28000], desc[UR60][R108.64], P1 ;  /* 0x280000006c037fae */ /* 0x000fe8000892187c */
[----:B------:R-:W3:Y:S04]  /*451a0*/  LDL.LU R109, [R1+0x1cec] ;  /* 0x001cec00016d7983 */ /* 0x000ee80000300800 */
[----:B-1----:R-:W3:Y:S04]  /*451b0*/  LDL.LU R11, [R1+0x1cf0] ;  /* 0x001cf000010b7983 */ /* 0x002ee80000300800 */
[----:B------:R-:W3:Y:S04]  /*451c0*/  LDL.LU R110, [R1+0x1cf4] ;  /* 0x001cf400016e7983 */ /* 0x000ee80000300800 */
[----:B----4-:R-:W4:Y:S01]  /*451d0*/  LDL.LU R105, [R1+0x1cf8] ;  /* 0x001cf80001697983 */ /* 0x010f220000300800 */
[----:B------:R-:W-:-:S04]  /*451e0*/  IADD3 R103, P0, R103, R4, RZ ;  /* 0x0000000467677210 */ /* 0x000fc80007f1e0ff */
[----:B--2---:R-:W-:Y:S01]  /*451f0*/  IADD3.X R106, R106, R0, RZ, P0, !PT ;  /* 0x000000006a6a7210 */ /* 0x004fe200007fe4ff */
[----:B------:R-:W-:Y:S04]  /*45200*/  STL [R1+0x1cd0], R103 ;  /* 0x001cd06701007387 */ /* 0x000fe80000100800 */
[----:B------:R1:W-:Y:S01]  /*45210*/  STL [R1+0x1ccc], R106 ;  /* 0x001ccc6a01007387 */ /* 0x0003e20000100800 */
[----:B------:R-:W-:Y:S01]  /*45220*/  IMAD.MOV.U32 R107, RZ, RZ, R106 ;  /* 0x000000ffff6b7224 */ /* 0x000fe200078e006a */
[----:B------:R-:W-:Y:S02]  /*45230*/  ISETP.NE.U32.AND P0, PT, RZ, UR4, PT ;  /* 0x00000004ff007c0c */ /* 0x000fe4000bf05070 */
[----:B------:R-:W2:Y:S01]  /*45240*/  LDL.LU R108, [R1+0x1cfc] ;  /* 0x001cfc00016c7983 */ /* 0x000ea20000300800 */
[----:B-1----:R-:W-:-:S03]  /*45250*/  IMAD.MOV.U32 R106, RZ, RZ, R103 ;  /* 0x000000ffff6a7224 */ /* 0x002fc600078e0067 */
[----:B------:R-:W2:Y:S04]  /*45260*/  LDL.LU R103, [R1+0x1d00] ;  /* 0x001d000001677983 */ /* 0x000ea80000300800 */
[----:B------:R-:W-:Y:S01]  /*45270*/  LDGSTS.E [R3+0x2c000], desc[UR60][R106.64], P1 ;  /* 0x2c0000006a037fae */ /* 0x000fe2000892187c */
[-C--:B------:R-:W-:Y:S02]  /*45280*/  IADD3 R113, P1, R113, R4.reuse, RZ ;  /* 0x0000000471717210 */ /* 0x080fe40007f3e0ff */
[----:B------:R-:W-:-:S03]  /*45290*/  IADD3 R102, P2, R102, R4, RZ ;  /* 0x0000000466667210 */ /* 0x000fc60007f5e0ff */
[----:B------:R-:W-:Y:S01]  /*452a0*/  IMAD.X R114, R114, 0x1, R0, P1 ;  /* 0x0000000172727824 */ /* 0x000fe200008e0600 */
[----:B------:R-:W2:Y:S04]  /*452b0*/  LDL.LU R107, [R1+0x1d04] ;  /* 0x001d0400016b7983 */ /* 0x000ea80000300800 */
[----:B------:R-:W2:Y:S01]  /*452c0*/  LDL.LU R106, [R1+0x1d08] ;  /* 0x001d0800016a7983 */ /* 0x000ea20000300800 */
[----:B------:R-:W-:-:S03]  /*452d0*/  IMAD.MOV.U32 R115, RZ, RZ, R114 ;  /* 0x000000ffff737224 */ /* 0x000fc600078e0072 */
[----:B------:R-:W-:Y:S04]  /*452e0*/  STL [R1+0x1cd8], R113 ;  /* 0x001cd87101007387 */ /* 0x000fe80000100800 */
[----:B------:R1:W-:Y:S01]  /*452f0*/  STL [R1+0x1cd4], R114 ;  /* 0x001cd47201007387 */ /* 0x0003e20000100800 */
[----:B------:R-:W-:Y:S01]  /*45300*/  IMAD.X R104, R104, 0x1, R0, P2 ;  /* 0x0000000168687824 */ /* 0x000fe200010e0600 */
[----:B-1----:R-:W-:Y:S02]  /*45310*/  MOV R114, R113 ;  /* 0x0000007100727202 */ /* 0x002fe40000000f00 */
[----:B------:R-:W-:Y:S04]  /*45320*/  STL [R1+0x1ce0], R102 ;  /* 0x001ce06601007387 */ /* 0x000fe80000100800 */
[----:B------:R1:W-:Y:S04]  /*45330*/  LDGSTS.E [R3+0x20004], desc[UR60][R114.64], P0 ;  /* 0x2000400072037fae */ /* 0x0003e8000812187c */
[----:B------:R1:W-:Y:S02]  /*45340*/  STL [R1+0x1cdc], R104 ;  /* 0x001cdc6801007387 */ /* 0x0003e40000100800 */
[----:B-1----:R-:W-:-:S02]  /*45350*/  IMAD.MOV.U32 R115, RZ, RZ, R104 ;  /* 0x000000ffff737224 */ /* 0x002fc400078e0068 */
[----:B------:R-:W-:Y:S01]  /*45360*/  IMAD.MOV.U32 R114, RZ, RZ, R102 ;  /* 0x000000ffff727224 */ /* 0x000fe200078e0066 */
[----:B------:R-:W2:Y:S04]  /*45370*/  LDL.LU R104, [R1+0x1d0c] ;  /* 0x001d0c0001687983 */ /* 0x000ea80000300800 */
[----:B------:R-:W2:Y:S01]  /*45380*/  LDL.LU R102, [R1+0x1d10] ;  /* 0x001d100001667983 */ /* 0x000ea20000300800 */
[----:B------:R-:W-:-:S03]  /*45390*/  UISETP.GT.AND UP1, UPT, UR6, 0x42, UPT ;  /* 0x000000420600788c */ /* 0x000fc6000bf24270 */
[----:B------:R-:W-:Y:S01]  /*453a0*/  LDGSTS.E [R3+0x24004], desc[UR60][R114.64], P0 ;  /* 0x2400400072037fae */ /* 0x000fe2000812187c */
[----:B------:R-:W-:-:S04]  /*453b0*/  USEL UR4, URZ, 0x4, !UP1 ;  /* 0x000000043f047887 */ /* 0x000fc8000c800000 */
[----:B------:R-:W-:Y:S01]  /*453c0*/  USEL UR4, UR4, URZ, !UP0 ;  /* 0x0000003f04047287 */ /* 0x000fe2000c000000 */
[----:B------:R-:W-:-:S05]  /*453d0*/  IADD3 R111, P1, R111, R4, RZ ;  /* 0x000000046f6f7210 */ /* 0x000fca0007f3e0ff */
[----:B---3--:R-:W-:Y:S01]  /*453e0*/  IMAD.X R112, R112, 0x1, R0, P1 ;  /* 0x0000000170707824 */ /* 0x008fe200008e0600 */
[----:B------:R-:W-:Y:S01]  /*453f0*/  STL [R1+0x1ce8], R111 ;  /* 0x001ce86f01007387 */ /* 0x000fe20000100800 */
[----:B------:R-:W-:Y:S02]  /*45400*/  ISETP.NE.U32.AND P1, PT, RZ, UR4, PT ;  /* 0x00000004ff007c0c */ /* 0x000fe4000bf25070 */
[----:B------:R-:W-:Y:S01]  /*45410*/  IMAD.MOV.U32 R113, RZ, RZ, R112 ;  /* 0x000000ffff717224 */ /* 0x000fe200078e0070 */
[----:B------:R1:W-:Y:S02]  /*45420*/  STL [R1+0x1ce4], R112 ;  /* 0x001ce47001007387 */ /* 0x0003e40000100800 */
[----:B-1----:R-:W-:-:S05]  /*45430*/  IMAD.MOV.U32 R112, RZ, RZ, R111 ;  /* 0x000000ffff707224 */ /* 0x002fca00078e006f */
[----:B------:R1:W-:Y:S01]  /*45440*/  LDGSTS.E [R3+0x28004], desc[UR60][R112.64], P0 ;  /* 0x2800400070037fae */ /* 0x0003e2000812187c */
[----:B------:R-:W-:-:S04]  /*45450*/  IADD3 R11, P2, R11, R4, RZ ;  /* 0x000000040b0b7210 */ /* 0x000fc80007f5e0ff */
[----:B------:R-:W-:Y:S02]  /*45460*/  IADD3.X R109, R109, R0, RZ, P2, !PT ;  /* 0x000000006d6d7210 */ /* 0x000fe400017fe4ff */
[----:B----4-:R-:W-:Y:S01]  /*45470*/  IADD3 R105, P3, R105, R4, RZ ;  /* 0x0000000469697210 */ /* 0x010fe20007f7e0ff */
[----:B------:R-:W-:Y:S04]  /*45480*/  STL [R1+0x1cf0], R11 ;  /* 0x001cf00b01007387 */ /* 0x000fe80000100800 */
[----:B------:R-:W-:Y:S01]  /*45490*/  IMAD.X R110, R110, 0x1, R0, P3 ;  /* 0x000000016e6e7824 */ /* 0x000fe200018e0600 */
[----:B------:R3:W-:Y:S01]  /*454a0*/  STL [R1+0x1cec], R109 ;  /* 0x001cec6d01007387 */ /* 0x0007e20000100800 */
[----:B-1----:R-:W-:Y:S02]  /*454b0*/  IMAD.MOV.U32 R112, RZ, RZ, R11 ;  /* 0x000000ffff707224 */ /* 0x002fe400078e000b */
[----:B------:R-:W-:Y:S01]  /*454c0*/  IMAD.MOV.U32 R113, RZ, RZ, R109 ;  /* 0x000000ffff717224 */ /* 0x000fe200078e006d */
[----:B------:R-:W-:Y:S01]  /*454d0*/  STL [R1+0x1cf8], R105 ;  /* 0x001cf86901007387 */ /* 0x000fe20000100800 */
[----:B------:R-:W-:-:S03]  /*454e0*/  IMAD.MOV.U32 R111, RZ, RZ, R110 ;  /* 0x000000ffff6f7224 */ /* 0x000fc600078e006e */
[----:B------:R1:W-:Y:S04]  /*454f0*/  STL [R1+0x1cf4], R110 ;  /* 0x001cf46e01007387 */ /* 0x0003e80000100800 */
[----:B---3--:R-:W3:Y:S04]  /*45500*/  LDL.LU R109, [R1+0x1d18] ;  /* 0x001d1800016d7983 */ /* 0x008ee80000300800 */
[----:B------:R4:W-:Y:S01]  /*45510*/  LDGSTS.E [R3+0x2c004], desc[UR60][R112.64], P0 ;  /* 0x2c00400070037fae */ /* 0x0009e2000812187c */
[----:B-1----:R-:W-:-:S03]  /*45520*/  IMAD.MOV.U32 R110, RZ, RZ, R105 ;  /* 0x000000ffff6e7224 */ /* 0x002fc600078e0069 */
[----:B------:R-:W3:Y:S04]  /*45530*/  LDL.LU R11, [R1+0x1d20] ;  /* 0x001d2000010b7983 */ /* 0x000ee80000300800 */
[----:B------:R-:W-:Y:S04]  /*45540*/  LDGSTS.E [R3+0x20008], desc[UR60][R110.64], P1 ;  /* 0x200080006e037fae */ /* 0x000fe8000892187c */
[----:B------:R-:W3:Y:S01]  /*45550*/  LDL.LU R110, [R1+0x1d14] ;  /* 0x001d1400016e7983 */ /* 0x000ee20000300800 */
[----:B--2---:R-:W-:-:S03]  /*45560*/  IADD3 R103, P0, R103, R4, RZ ;  /* 0x0000000467677210 */ /* 0x004fc60007f1e0ff */
[----:B------:R-:W2:Y:S01]  /*45570*/  LDL.LU R105, [R1+0x1d1c] ;  /* 0x001d1c0001697983 */ /* 0x000ea20000300800 */
[----:B------:R-:W-:-:S03]  /*45580*/  IADD3.X R108, R108, R0, RZ, P0, !PT ;  /* 0x000000006c6c7210 */ /* 0x000fc600007fe4ff */
[----:B------:R1:W-:Y:S01]  /*45590*/  STL [R1+0x1d00], R103 ;  /* 0x001d006701007387 */ /* 0x0003e20000100800 */
[----:B------:R-:W-:-:S03]  /*455a0*/  IADD3 R106, P2, R106, R4, RZ ;  /* 0x000000046a6a7210 */ /* 0x000fc60007f5e0ff */
[----:B------:R1:W-:Y:S02]  /*455b0*/  STL [R1+0x1cfc], R108 ;  /* 0x001cfc6c01007387 */ /* 0x0003e40000100800 */
[----:B------:R-:W-:Y:S02]  /*455c0*/  IMAD.X R107, R107, 0x1, R0, P2 ;  /* 0x000000016b6b7824 */ /* 0x000fe400010e0600 */
[----:B------:R1:W-:Y:S01]  /*455d0*/  STL [R1+0x1d08], R106 ;  /* 0x001d086a01007387 */ /* 0x0003e20000100800 */
[----:B----4-:R-:W-:-:S03]  /*455e0*/  IMAD.MOV.U32 R112, RZ, RZ, R103 ;  /* 0x000000ffff707224 */ /* 0x010fc600078e0067 */
[----:B------:R4:W-:Y:S04]  /*455f0*/  STL [R1+0x1d04], R107 ;  /* 0x001d046b01007387 */ /* 0x0009e80000100800 */
[----:B-1----:R-:W2:Y:S01]  /*45600*/  LDL.LU R103, [R1+0x1d28] ;  /* 0x001d280001677983 */ /* 0x002ea20000300800 */
[----:B------:R-:W-:-:S03]  /*45610*/  IMAD.MOV.U32 R113, RZ, RZ, R108 ;  /* 0x000000ffff717224 */ /* 0x000fc600078e006c */
[----:B------:R-:W2:Y:S04]  /*45620*/  LDL.LU R108, [R1+0x1d24] ;  /* 0x001d2400016c7983 */ /* 0x000ea80000300800 */
[----:B------:R-:W-:Y:S04]  /*45630*/  LDGSTS.E [R3+0x24008], desc[UR60][R112.64], P1 ;  /* 0x2400800070037fae */ /* 0x000fe8000892187c */
[----:B------:R1:W-:Y:S01]  /*45640*/  LDGSTS.E [R3+0x28008], desc[UR60][R106.64], P1 ;  /* 0x280080006a037fae */ /* 0x0003e2000892187c */
[----:B------:R-:W-:-:S05]  /*45650*/  IADD3 R102, P0, R102, R4, RZ ;  /* 0x0000000466667210 */ /* 0x000fca0007f1e0ff */
[----:B------:R-:W-:Y:S01]  /*45660*/  IMAD.X R104, R104, 0x1, R0, P0 ;  /* 0x0000000168687824 */ /* 0x000fe200000e0600 */
[----:B------:R4:W-:Y:S04]  /*45670*/  STL [R1+0x1d10], R102 ;  /* 0x001d106601007387 */ /* 0x0009e80000100800 */
[----:B------:R4:W-:Y:S04]  /*45680*/  STL [R1+0x1d0c], R104 ;  /* 0x001d0c6801007387 */ /* 0x0009e80000100800 */
[----:B------:R-:W2:Y:S04]  /*45690*/  LDL.LU R113, [R1+0x1d30] ;  /* 0x001d300001717983 */ /* 0x000ea80000300800 */
[----:B------:R-:W2:Y:S04]  /*456a0*/  LDL.LU R111, [R1+0x20b8] ;  /* 0x0020b800016f7983 */ /* 0x000ea80000300800 */
[----:B------:R-:W2:Y:S01]  /*456b0*/  LDL.LU R114, [R1+0x1d2c] ;  /* 0x001d2c0001727983 */ /* 0x000ea20000300800 */
[----:B-1----:R-:W-:Y:S01]  /*456c0*/  IMAD.MOV.U32 R106, RZ, RZ, R102 ;  /* 0x000000ffff6a7224 */ /* 0x002fe200078e0066 */
[----:B----4-:R-:W-:-:S02]  /*456d0*/  MOV R107, R104 ;  /* 0x00000068006b7202 */ /* 0x010fc40000000f00 */
[----:B------:R-:W4:Y:S04]  /*456e0*/  LDL.LU R112, [R1+0x20b4] ;  /* 0x0020b40001707983 */ /* 0x000f280000300800 */
[----:B------:R-:W-:Y:S04]  /*456f0*/  LDGSTS.E [R3+0x2c008], desc[UR60][R106.64], P1 ;  /* 0x2c0080006a037fae */ /* 0x000fe8000892187c */
[----:B------:R-:W4:Y:S04]  /*45700*/  LDL.LU R107, [R1+0x20bc] ;  /* 0x0020bc00016b7983 */ /* 0x000f280000300800 */
[----:B------:R-:W4:Y:S04]  /*45710*/  LDL.LU R102, [R1+0x20c0] ;  /* 0x0020c00001667983 */ /* 0x000f280000300800 */
[----:B------:R-:W4:Y:S04]  /*45720*/  LDL.LU R106, [R1+0x20c4] ;  /* 0x0020c400016a7983 */ /* 0x000f280000300800 */
[----:B------:R-:W4:Y:S01]  /*45730*/  LDL.LU R104, [R1+0x20c8] ;  /* 0x0020c80001687983 */ /* 0x000f220000300800 */
[----:B------:R-:W-:-:S04]  /*45740*/  UISETP.GT.AND UP1, UPT, UR6, 0x43, UPT ;  /* 0x000000430600788c */ /* 0x000fc8000bf24270 */
[----:B------:R-:W-:-:S04]  /*45750*/  USEL UR4, URZ, 0x4, !UP1 ;  /* 0x000000043f047887 */ /* 0x000fc8000c800000 */
[----:B------:R-:W-:-:S06]  /*45760*/  USEL UR4, UR4, URZ, !UP0 ;  /* 0x0000003f04047287 */ /* 0x000fcc000c000000 */
[----:B------:R-:W-:Y:S01]  /*45770*/  ISETP.NE.U32.AND P0, PT, RZ, UR4, PT ;  /* 0x00000004ff007c0c */ /* 0x000fe2000bf05070 */
[----:B------:R-:W-:-:S04]  /*45780*/  UISETP.GT.AND UP1, UPT, UR6, 0x60, UPT ;  /* 0x000000600600788c */ /* 0x000fc8000bf24270 */
[----:B------:R-:W-:-:S04]  /*45790*/  USEL UR4, URZ, 0x4, !UP1 ;  /* 0x000000043f047887 */ /* 0x000fc8000c800000 */
[----:B------:R-:W-:Y:S01]  /*457a0*/  USEL UR4, UR4, URZ, !UP0 ;  /* 0x0000003f04047287 */ /* 0x000fe2000c000000 */
[-C--:B---3--:R-:W-:Y:S02]  /*457b0*/  IADD3 R109, P1, R109, R4.reuse, RZ ;  /* 0x000000046d6d7210 */ /* 0x088fe40007f3e0ff */
[----:B------:R-:W-:-:S03]  /*457c0*/  IADD3 R11, P2, R11, R4, RZ ;  /* 0x000000040b0b7210 */ /* 0x000fc60007f5e0ff */
[----:B------:R-:W-:Y:S01]  /*457d0*/  IMAD.MOV.U32 R116, RZ, RZ, R109 ;  /* 0x000000ffff747224 */ /* 0x000fe200078e006d */
[----:B------:R-:W-:Y:S01]  /*457e0*/  STL [R1+0x1d18], R109 ;  /* 0x001d186d01007387 */ /* 0x000fe20000100800 */
[----:B------:R-:W-:-:S04]  /*457f0*/  IMAD.X R110, R110, 0x1, R0, P1 ;  /* 0x000000016e6e7824 */ /* 0x000fc800008e0600 */
[----:B------:R-:W-:Y:S02]  /*45800*/  IMAD.MOV.U32 R117, RZ, RZ, R110 ;  /* 0x000000ffff757224 */ /* 0x000fe400078e006e */
[----:B--2---:R-:W-:Y:S01]  /*45810*/  IMAD.X R105, R105, 0x1, R0, P2 ;  /* 0x0000000169697824 */ /* 0x004fe200010e0600 */
[----:B------:R-:W-:Y:S04]  /*45820*/  STL [R1+0x1d14], R110 ;  /* 0x001d146e01007387 */ /* 0x000fe80000100800 */
[----:B------:R-:W-:Y:S04]  /*45830*/  STL [R1+0x1d20], R11 ;  /* 0x001d200b01007387 */ /* 0x000fe80000100800 */
[----:B------:R1:W-:Y:S04]  /*45840*/  LDGSTS.E [R3+0x2000c], desc[UR60][R116.64], P0 ;  /* 0x2000c00074037fae */ /* 0x0003e8000812187c */
[----:B------:R2:W-:Y:S01]  /*45850*/  STL [R1+0x1d1c], R105 ;  /* 0x001d1c6901007387 */ /* 0x0005e20000100800 */
[----:B-1----:R-:W-:Y:S01]  /*45860*/  MOV R117, R105 ;  /* 0x0000006900757202 */ /* 0x002fe20000000f00 */
[----:B------:R-:W-:-:S02]  /*45870*/  IMAD.MOV.U32 R116, RZ, RZ, R11 ;  /* 0x000000ffff747224 */ /* 0x000fc400078e000b */
[----:B--2---:R-:W2:Y:S04]  /*45880*/  LDL.LU R105, [R1+0x20cc] ;  /* 0x0020cc0001697983 */ /* 0x004ea80000300800 */
[----:B------:R-:W3:Y:S01]  /*45890*/  LDL.LU R11, [R1+0x20d0] ;  /* 0x0020d000010b7983 */ /* 0x000ee20000300800 */
[----:B------:R-:W-:-:S03]  /*458a0*/  IADD3 R103, P1, R103, R4, RZ ;  /* 0x0000000467677210 */ /* 0x000fc60007f3e0ff */
[----:B------:R-:W-:Y:S02]  /*458b0*/  LDGSTS.E [R3+0x2400c], desc[UR60][R116.64], P0 ;  /* 0x2400c00074037fae */ /* 0x000fe4000812187c */
[----:B------:R-:W-:Y:S02]  /*458c0*/  IMAD.X R108, R108, 0x1, R0, P1 ;  /* 0x000000016c6c7824 */ /* 0x000fe400008e0600 */
[----:B------:R-:W-:Y:S02]  /*458d0*/  STL [R1+0x1d28], R103 ;  /* 0x001d286701007387 */ /* 0x000fe40000100800 */
[----:B------:R-:W-:Y:S02]  /*458e0*/  IMAD.MOV.U32 R109, RZ, RZ, R108 ;  /* 0x000000ffff6d7224 */ /* 0x000fe400078e006c */
[----:B------:R1:W-:Y:S04]  /*458f0*/  STL [R1+0x1d24], R108 ;  /* 0x001d246c01007387 */ /* 0x0003e80000100800 */
[----:B------:R-:W2:Y:S01]  /*45900*/  LDL.LU R110, [R1+0x20d4] ;  /* 0x0020d400016e7983 */ /* 0x000ea20000300800 */
[----:B-1----:R-:W-:-:S05]  /*45910*/  IMAD.MOV.U32 R108, RZ, RZ, R103 ;  /* 0x000000ffff6c7224 */ /* 0x002fca00078e0067 */
[----:B------:R-:W-:Y:S01]  /*45920*/  LDGSTS.E [R3+0x2800c], desc[UR60][R108.64], P0 ;  /* 0x2800c0006c037fae */ /* 0x000fe2000812187c */
[----:B------:R-:W-:-:S03]  /*45930*/  IADD3 R113, P2, R113, R4, RZ ;  /* 0x0000000471717210 */ /* 0x000fc60007f5e0ff */
[----:B------:R-:W2:Y:S04]  /*45940*/  LDL.LU R109, [R1+0x20d8] ;  /* 0x0020d800016d7983 */ /* 0x000ea80000300800 */
[----:B------:R-:W2:Y:S01]  /*45950*/  LDL.LU R108, [R1+0x20dc] ;  /* 0x0020dc00016c7983 */ /* 0x000ea20000300800 */
[----:B------:R-:W-:-:S03]  /*45960*/  IMAD.X R114, R114, 0x1, R0, P2 ;  /* 0x0000000172727824 */ /* 0x000fc600010e0600 */
[----:B------:R-:W2:Y:S01]  /*45970*/  LDL.LU R103, [R1+0x20e0] ;  /* 0x0020e00001677983 */ /* 0x000ea20000300800 */
[----:B------:R-:W-:-:S03]  /*45980*/  IADD3 R111, P3, R111, R4, RZ ;  /* 0x000000046f6f7210 */ /* 0x000fc60007f7e0ff */
[----:B------:R-:W-:Y:S01]  /*45990*/  STL [R1+0x1d30], R113 ;  /* 0x001d307101007387 */ /* 0x000fe20000100800 */
[----:B------:R-:W-:-:S03]  /*459a0*/  MOV R115, R114 ;  /* 0x0000007200737202 */ /* 0x000fc60000000f00 */
[----:B------:R1:W-:Y:S01]  /*459b0*/  STL [R1+0x1d2c], R114 ;  /* 0x001d2c7201007387 */ /* 0x0003e20000100800 */
[----:B------:R-:W-:Y:S01]  /*459c0*/  ISETP.NE.U32.AND P1, PT, RZ, UR4, PT ;  /* 0x00000004ff007c0c */ /* 0x000fe2000bf25070 */
[----:B----4-:R-:W-:Y:S02]  /*459d0*/  IMAD.X R112, R112, 0x1, R0, P3 ;  /* 0x0000000170707824 */ /* 0x010fe400018e0600 */
[----:B-1----:R-:W-:Y:S01]  /*459e0*/  IMAD.MOV.U32 R114, RZ, RZ, R113 ;  /* 0x000000ffff727224 */ /* 0x002fe200078e0071 */
[----:B------:R-:W-:Y:S04]  /*459f0*/  STL [R1+0x20b8], R111 ;  /* 0x0020b86f01007387 */ /* 0x000fe80000100800 */
[----:B------:R-:W-:Y:S01]  /*45a00*/  LDGSTS.E [R3+0x2c00c], desc[UR60][R114.64], P0 ;  /* 0x2c00c00072037fae */ /* 0x000fe2000812187c */
[----:B------:R-:W-:Y:S01]  /*45a10*/  IADD3 R102, P0, R102, R4, RZ ;  /* 0x0000000466667210 */ /* 0x000fe20007f1e0ff */
[----:B------:R-:W-:-:S02]  /*45a20*/  IMAD.MOV.U32 R113, RZ, RZ, R112 ;  /* 0x000000ffff717224 */ /* 0x000fc400078e0070 */
[----:B------:R1:W-:Y:S02]  /*45a30*/  STL [R1+0x20b4], R112 ;  /* 0x0020b47001007387 */ /* 0x0003e40000100800 */
[----:B------:R-:W-:Y:S01]  /*45a40*/  IMAD.X R107, R107, 0x1, R0, P0 ;  /* 0x000000016b6b7824 */ /* 0x000fe200000e0600 */
[----:B------:R-:W-:Y:S01]  /*45a50*/  IADD3 R104, P2, R104, R4, RZ ;  /* 0x0000000468687210 */ /* 0x000fe20007f5e0ff */
[----:B------:R4:W-:Y:S01]  /*45a60*/  STL [R1+0x20c0], R102 ;  /* 0x0020c06601007387 */ /* 0x0009e20000100800 */
[----:B-1----:R-:W-:-:S03]  /*45a70*/  IMAD.MOV.U32 R112, RZ, RZ, R111 ;  /* 0x000000ffff707224 */ /* 0x002fc600078e006f */
[----:B------:R1:W-:Y:S01]  /*45a80*/  STL [R1+0x20bc], R107 ;  /* 0x0020bc6b01007387 */ /* 0x0003e20000100800 */
[----:B------:R-:W-:-:S03]  /*45a90*/  IMAD.X R106, R106, 0x1, R0, P2 ;  /* 0x000000016a6a7824 */ /* 0x000fc600010e0600 */
[----:B------:R4:W-:Y:S04]  /*45aa0*/  LDGSTS.E [R3+0x30000], desc[UR60][R112.64], P1 ;  /* 0x3000000070037fae */ /* 0x0009e8000892187c */
[----:B------:R-:W-:Y:S01]  /*45ab0*/  STL [R1+0x20c8], R104 ;  /* 0x0020c86801007387 */ /* 0x000fe20000100800 */
[----:B----4-:R-:W-:-:S03]  /*45ac0*/  MOV R112, R102 ;  /* 0x0000006600707202 */ /* 0x010fc60000000f00 */
[----:B------:R-:W4:Y:S01]  /*45ad0*/  LDL.LU R102, [R1+0x20e8] ;  /* 0x0020e80001667983 */ /* 0x000f220000300800 */
[----:B------:R-:W-:Y:S02]  /*45ae0*/  IMAD.MOV.U32 R113, RZ, RZ, R107 ;  /* 0x000000ffff717224 */ /* 0x000fe400078e006b */
[----:B-1----:R-:W-:Y:S01]  /*45af0*/  IMAD.MOV.U32 R107, RZ, RZ, R106 ;  /* 0x000000ffff6b7224 */ /* 0x002fe200078e006a */
[----:B------:R1:W-:Y:S04]  /*45b00*/  STL [R1+0x20c4], R106 ;  /* 0x0020c46a01007387 */ /* 0x0003e80000100800 */
[----:B------:R2:W-:Y:S01]  /*45b10*/  LDGSTS.E [R3+0x34000], desc[UR60][R112.64], P1 ;  /* 0x3400000070037fae */ /* 0x0005e2000892187c */
[----:B-1----:R-:W-:-:S03]  /*45b20*/  IMAD.MOV.U32 R106, RZ, RZ, R104 ;  /* 0x000000ffff6a7224 */ /* 0x002fc600078e0068 */
[----:B------:R-:W4:Y:S04]  /*45b30*/  LDL.LU R104, [R1+0x20e4] ;  /* 0x0020e40001687983 */ /* 0x000f280000300800 */
[----:B------:R-:W-:Y:S01]  /*45b40*/  LDGSTS.E [R3+0x38000], desc[UR60][R106.64], P1 ;  /* 0x380000006a037fae */ /* 0x000fe2000892187c */
[----:B------:R-:W-:-:S04]  /*45b50*/  UISETP.GT.AND UP1, UPT, UR6, 0x61, UPT ;  /* 0x000000610600788c */ /* 0x000fc8000bf24270 */
[----:B------:R-:W-:-:S04]  /*45b60*/  USEL UR4, URZ, 0x4, !UP1 ;  /* 0x000000043f047887 */ /* 0x000fc8000c800000 */
[----:B------:R-:W-:Y:S01]  /*45b70*/  USEL UR4, UR4, URZ, !UP0 ;  /* 0x0000003f04047287 */ /* 0x000fe2000c000000 */
[----:B---3--:R-:W-:-:S05]  /*45b80*/  IADD3 R11, P0, R11, R4, RZ ;  /* 0x000000040b0b7210 */ /* 0x008fca0007f1e0ff */
[----:B--2---:R-:W-:Y:S01]  /*45b90*/  IMAD.X R105, R105, 0x1, R0, P0 ;  /* 0x0000000169697824 */ /* 0x004fe200000e0600 */
[----:B------:R1:W-:Y:S01]  /*45ba0*/  STL [R1+0x20d0], R11 ;  /* 0x0020d00b01007387 */ /* 0x0003e20000100800 */
[----:B------:R-:W-:-:S03]  /*45bb0*/  IMAD.MOV.U32 R112, RZ, RZ, R11 ;  /* 0x000000ffff707224 */ /* 0x000fc600078e000b */
[----:B------:R2:W-:Y:S04]  /*45bc0*/  STL [R1+0x20cc], R105 ;  /* 0x0020cc6901007387 */ /* 0x0005e80000100800 */
[----:B------:R-:W3:Y:S04]  /*45bd0*/  LDL.LU R106, [R1+0x20f0] ;  /* 0x0020f000016a7983 */ /* 0x000ee80000300800 */
[----:B-1----:R-:W3:Y:S01]  /*45be0*/  LDL.LU R11, [R1+0x20f8] ;  /* 0x0020f800010b7983 */ /* 0x002ee20000300800 */
[----:B------:R-:W-:-:S03]  /*45bf0*/  MOV R113, R105 ;  /* 0x0000006900717202 */ /* 0x000fc60000000f00 */
[----:B------:R-:W3:Y:S04]  /*45c00*/  LDL.LU R107, [R1+0x20ec] ;  /* 0x0020ec00016b7983 */ /* 0x000ee80000300800 */
[----:B--2---:R-:W2:Y:S04]  /*45c10*/  LDL.LU R105, [R1+0x20f4] ;  /* 0x0020f40001697983 */ /* 0x004ea80000300800 */
[----:B------:R-:W-:Y:S01]  /*45c20*/  LDGSTS.E [R3+0x3c000], desc[UR60][R112.64], P1 ;  /* 0x3c00000070037fae */ /* 0x000fe2000892187c */
[----:B------:R-:W-:Y:S02]  /*45c30*/  ISETP.NE.U32.AND P0, PT, RZ, UR4, PT ;  /* 0x00000004ff007c0c */ /* 0x000fe4000bf05070 */
[----:B------:R-:W-:-:S05]  /*45c40*/  IADD3 R109, P1, R109, R4, RZ ;  /* 0x000000046d6d7210 */ /* 0x000fca0007f3e0ff */
[----:B------:R-:W-:Y:S01]  /*45c50*/  IMAD.X R110, R110, 0x1, R0, P1 ;  /* 0x000000016e6e7824 */ /* 0x000fe200008e0600 */
[----:B------:R-:W-:Y:S01]  /*45c60*/  IADD3 R103, P2, R103, R4, RZ ;  /* 0x0000000467677210 */ /* 0x000fe20007f5e0ff */
[----:B------:R-:W-:Y:S02]  /*45c70*/  STL [R1+0x20d8], R109 ;  /* 0x0020d86d01007387 */ /* 0x000fe40000100800 */
[----:B------:R-:W-:Y:S02]  /*45c80*/  IMAD.MOV.U32 R111, RZ, RZ, R110 ;  /* 0x000000ffff6f7224 */ /* 0x000fe400078e006e */
[----:B------:R-:W-:Y:S01]  /*45c90*/  IMAD.X R108, R108, 0x1, R0, P2 ;  /* 0x000000016c6c7824 */ /* 0x000fe200010e0600 */
[----:B------:R1:W-:Y:S04]  /*45ca0*/  STL [R1+0x20d4], R110 ;  /* 0x0020d46e01007387 */ /* 0x0003e80000100800 */
[----:B------:R-:W-:Y:S04]  /*45cb0*/  STL [R1+0x20e0], R103 ;  /* 0x0020e06701007387 */ /* 0x000fe80000100800 */
[----:B------:R1:W-:Y:S02]  /*45cc0*/  STL [R1+0x20dc], R108 ;  /* 0x0020dc6c01007387 */ /* 0x0003e40000100800 */
[----:B-1----:R-:W-:-:S02]  /*45cd0*/  IMAD.MOV.U32 R110, RZ, RZ, R109 ;  /* 0x000000ffff6e7224 */ /* 0x002fc400078e006d */
[----:B------:R-:W2:Y:S01]  /*45ce0*/  LDL.LU R113, [R1+0x2100] ;  /* 0x0021000001717983 */ /* 0x000ea20000300800 */
[----:B------:R-:W-:-:S03]  /*45cf0*/  IMAD.MOV.U32 R109, RZ, RZ, R108 ;  /* 0x000000ffff6d7224 */ /* 0x000fc600078e006c */
[----:B------:R-:W-:Y:S01]  /*45d00*/  LDGSTS.E [R3+0x30004], desc[UR60][R110.64], P0 ;  /* 0x300040006e037fae */ /* 0x000fe2000812187c */
[----:B------:R-:W-:-:S05]  /*45d10*/  MOV R108, R103 ;  /* 0x00000067006c7202 */ /* 0x000fca0000000f00 */
[----:B------:R1:W-:Y:S04]  /*45d20*/  LDGSTS.E [R3+0x34004], desc[UR60][R108.64], P0 ;  /* 0x340040006c037fae */ /* 0x0003e8000812187c */
[----:B------:R-:W2:Y:S04]  /*45d30*/  LDL.LU R111, [R1+0x2108] ;  /* 0x00210800016f7983 */ /* 0x000ea80000300800 */
[----:B------:R-:W2:Y:S04]  /*45d40*/  LDL.LU R114, [R1+0x20fc] ;  /* 0x0020fc0001727983 */ /* 0x000ea80000300800 */
[----:B------:R-:W2:Y:S04]  /*45d50*/  LDL.LU R112, [R1+0x2104] ;  /* 0x0021040001707983 */ /* 0x000ea80000300800 */
[----:B------:R-:W2:Y:S01]  /*45d60*/  LDL.LU R103, [R1+0x2110] ;  /* 0x0021100001677983 */ /* 0x000ea20000300800 */
[----:B----4-:R-:W-:-:S05]  /*45d70*/  IADD3 R102, P1, R102, R4, RZ ;  /* 0x0000000466667210 */ /* 0x010fca0007f3e0ff */
[----:B------:R-:W-:Y:S01]  /*45d80*/  STL [R1+0x20e8], R102 ;  /* 0x0020e86601007387 */ /* 0x000fe20000100800 */
[----:B------:R-:W-:-:S05]  /*45d90*/  IMAD.X R104, R104, 0x1, R0, P1 ;  /* 0x0000000168687824 */ /* 0x000fca00008e0600 */
[----:B------:R4:W-:Y:S04]  /*45da0*/  STL [R1+0x20e4], R104 ;  /* 0x0020e46801007387 */ /* 0x0009e80000100800 */
[----:B------:R-:W2:Y:S01]  /*45db0*/  LDL.LU R110, [R1+0x210c] ;  /* 0x00210c00016e7983 */ /* 0x000ea20000300800 */
[----:B-1----:R-:W-:Y:S02]  /*45dc0*/  IMAD.MOV.U32 R108, RZ, RZ, R102 ;  /* 0x000000ffff6c7224 */ /* 0x002fe400078e0066 */
[----:B------:R-:W-:Y:S02]  /*45dd0*/  IMAD.MOV.U32 R109, RZ, RZ, R104 ;  /* 0x000000ffff6d7224 */ /* 0x000fe400078e0068 */
[----:B----4-:R-:W4:Y:S04]  /*45de0*/  LDL.LU R104, [R1+0x2114] ;  /* 0x0021140001687983 */ /* 0x010f280000300800 */
[----:B------:R-:W4:Y:S04]  /*45df0*/  LDL.LU R102, [R1+0x2118] ;  /* 0x0021180001667983 */ /* 0x000f280000300800 */
[----:B------:R-:W-:Y:S04]  /*45e00*/  LDGSTS.E [R3+0x38004], desc[UR60][R108.64], P0 ;  /* 0x380040006c037fae */ /* 0x000fe8000812187c */
        /* <DEDUP_REMOVED lines=11> */
[--C-:B------:R-:W-:Y:S01]  /*45ec0*/  IMAD.X R107, R107, 0x1, R0.reuse, P2 ;  /* 0x000000016b6b7824 */ /* 0x100fe200010e0600 */
[----:B------:R1:W-:Y:S01]  /*45ed0*/  STL [R1+0x20f0], R106 ;  /* 0x0020f06a01007387 */ /* 0x0003e20000100800 */
[----:B--2---:R-:W-:-:S03]  /*45ee0*/  IMAD.X R105, R105, 0x1, R0, P3 ;  /* 0x0000000169697824 */ /* 0x004fc600018e0600 */
[----:B------:R2:W-:Y:S04]  /*45ef0*/  STL [R1+0x20ec], R107 ;  /* 0x0020ec6b01007387 */ /* 0x0005e80000100800 */
[----:B------:R1:W-:Y:S04]  /*45f00*/  LDGSTS.E [R3+0x3c004], desc[UR60][R106.64], P0 ;  /* 0x3c0040006a037fae */ /* 0x0003e8000812187c */
[----:B------:R-:W-:Y:S01]  /*45f10*/  STL [R1+0x20f8], R11 ;  /* 0x0020f80b01007387 */ /* 0x000fe20000100800 */
[----:B-1----:R-:W-:Y:S01]  /*45f20*/  MOV R106, R11 ;  /* 0x0000000b006a7202 */ /* 0x002fe20000000f00 */
[----:B--2---:R-:W-:-:S02]  /*45f30*/  IMAD.MOV.U32 R107, RZ, RZ, R105 ;  /* 0x000000ffff6b7224 */ /* 0x004fc400078e0069 */
[----:B------:R1:W-:Y:S04]  /*45f40*/  STL [R1+0x20f4], R105 ;  /* 0x0020f46901007387 */ /* 0x0003e80000100800 */
[----:B------:R-:W-:Y:S04]  /*45f50*/  LDGSTS.E [R3+0x30008], desc[UR60][R106.64], P1 ;  /* 0x300080006a037fae */ /* 0x000fe8000892187c */
[----:B------:R-:W2:Y:S04]  /*45f60*/  LDL.LU R107, [R1+0x2124] ;  /* 0x00212400016b7983 */ /* 0x000ea80000300800 */
[----:B------:R-:W3:Y:S04]  /*45f70*/  LDL.LU R106, [R1+0x2128] ;  /* 0x00212800016a7983 */ /* 0x000ee80000300800 */
[----:B-1----:R-:W2:Y:S04]  /*45f80*/  LDL.LU R105, [R1+0x212c] ;  /* 0x00212c0001697983 */ /* 0x002ea80000300800 */
[----:B------:R-:W2:Y:S01]  /*45f90*/  LDL.LU R11, [R1+0x2130] ;  /* 0x00213000010b7983 */ /* 0x000ea20000300800 */
[----:B------:R-:W-:-:S02]  /*45fa0*/  IADD3 R113, P0, R113, R4, RZ ;  /* 0x0000000471717210 */ /* 0x000fc40007f1e0ff */
[----:B------:R-:W-:-:S03]  /*45fb0*/  IADD3 R111, P2, R111, R4, RZ ;  /* 0x000000046f6f7210 */ /* 0x000fc60007f5e0ff */
[--C-:B------:R-:W-:Y:S01]  /*45fc0*/  IMAD.X R114, R114, 0x1, R0.reuse, P0 ;  /* 0x0000000172727824 */ /* 0x100fe200000e0600 */
[----:B------:R-:W-:Y:S01]  /*45fd0*/  STL [R1+0x2100], R113 ;  /* 0x0021007101007387 */ /* 0x000fe20000100800 */
[----:B------:R-:W-:Y:S01]  /*45fe0*/  IMAD.X R112, R112, 0x1, R0, P2 ;  /* 0x0000000170707824 */ /* 0x000fe200010e0600 */
[----:B------:R-:W-:Y:S02]  /*45ff0*/  IADD3 R103, P0, R103, R4, RZ ;  /* 0x0000000467677210 */ /* 0x000fe40007f1e0ff */
[----:B------:R1:W-:Y:S01]  /*46000*/  STL [R1+0x20fc], R114 ;  /* 0x0020fc7201007387 */ /* 0x0003e20000100800 */
[----:B------:R-:W-:-:S03]  /*46010*/  IMAD.MOV.U32 R115, RZ, RZ, R114 ;  /* 0x000000ffff737224 */ /* 0x000fc600078e0072 */
[----:B------:R-:W-:Y:S04]  /*46020*/  STL [R1+0x2108], R111 ;  /* 0x0021086f01007387 */ /* 0x000fe80000100800 */
[----:B------:R1:W-:Y:S02]  /*46030*/  STL [R1+0x2104], R112 ;  /* 0x0021047001007387 */ /* 0x0003e40000100800 */
[----:B-1----:R-:W-:Y:S01]  /*46040*/  IMAD.MOV.U32 R114, RZ, RZ, R113 ;  /* 0x000000ffff727224 */ /* 0x002fe200078e0071 */
[----:B------:R-:W-:Y:S01]  /*46050*/  MOV R113, R112 ;  /* 0x0000007000717202 */ /* 0x000fe20000000f00 */
[----:B------:R-:W-:Y:S04]  /*46060*/  STL [R1+0x2110], R103 ;  /* 0x0021106701007387 */ /* 0x000fe80000100800 */
[----:B------:R-:W-:Y:S01]  /*46070*/  LDGSTS.E [R3+0x34008], desc[UR60][R114.64], P1 ;  /* 0x3400800072037fae */ /* 0x000fe2000892187c */
[----:B------:R-:W-:-:S05]  /*46080*/  IMAD.MOV.U32 R112, RZ, RZ, R111 ;  /* 0x000000ffff707224 */ /* 0x000fca00078e006f */
[----:B------:R1:W-:Y:S01]  /*46090*/  LDGSTS.E [R3+0x38008], desc[UR60][R112.64], P1 ;  /* 0x3800800070037fae */ /* 0x0003e2000892187c */
[----:B------:R-:W-:-:S04]  /*460a0*/  IMAD.X R110, R110, 0x1, R0, P0 ;  /* 0x000000016e6e7824 */ /* 0x000fc800000e0600 */
[----:B------:R-:W-:Y:S01]  /*460b0*/  IMAD.MOV.U32 R111, RZ, RZ, R110 ;  /* 0x000000ffff6f7224 */ /* 0x000fe200078e006e */
[----:B------:R1:W-:Y:S01]  /*460c0*/  STL [R1+0x210c], R110 ;  /* 0x00210c6e01007387 */ /* 0x0003e20000100800 */
[----:B------:R-:W-:Y:S01]  /*460d0*/  ISETP.NE.U32.AND P0, PT, RZ, UR4, PT ;  /* 0x00000004ff007c0c */ /* 0x000fe2000bf05070 */
[----:B-1----:R-:W-:-:S05]  /*460e0*/  IMAD.MOV.U32 R110, RZ, RZ, R103 ;  /* 0x000000ffff6e7224 */ /* 0x002fca00078e0067 */
[----:B------:R-:W-:Y:S01]  /*460f0*/  LDGSTS.E [R3+0x3c008], desc[UR60][R110.64], P1 ;  /* 0x3c0080006e037fae */ /* 0x000fe2000892187c */
[----:B----4-:R-:W-:-:S05]  /*46100*/  IADD3 R102, P1, R102, R4, RZ ;  /* 0x0000000466667210 */ /* 0x010fca0007f3e0ff */
[----:B------:R-:W-:Y:S01]  /*46110*/  IMAD.X R104, R104, 0x1, R0, P1 ;  /* 0x0000000168687824 */ /* 0x000fe200008e0600 */
[----:B------:R-:W-:Y:S01]  /*46120*/  IADD3 R108, P2, R108, R4, RZ ;  /* 0x000000046c6c7210 */ /* 0x000fe20007f5e0ff */
[----:B------:R-:W4:Y:S03]  /*46130*/  LDL.LU R110, [R1+0x1534] ;  /* 0x00153400016e7983 */ /* 0x000f260000300800 */
[----:B------:R-:W-:Y:S01]  /*46140*/  IADD3.X R109, R109, R0, RZ, P2, !PT ;  /* 0x000000006d6d7210 */ /* 0x000fe200017fe4ff */
[----:B------:R-:W4:Y:S01]  /*46150*/  LDL.LU R103, [R1+0x1538] ;  /* 0x0015380001677983 */ /* 0x000f220000300800 */
[----:B------:R-:W-:Y:S02]  /*46160*/  IMAD.MOV.U32 R112, RZ, RZ, R102 ;  /* 0x000000ffff707224 */ /* 0x000fe400078e0066 */
[----:B------:R-:W-:Y:S01]  /*46170*/  IMAD.MOV.U32 R113, RZ, RZ, R104 ;  /* 0x000000ffff717224 */ /* 0x000fe200078e0068 */
[----:B------:R-:W-:Y:S04]  /*46180*/  STL [R1+0x2118], R102 ;  /* 0x0021186601007387 */ /* 0x000fe80000100800 */
[----:B------:R1:W-:Y:S04]  /*46190*/  STL [R1+0x2114], R104 ;  /* 0x0021146801007387 */ /* 0x0003e80000100800 */
[----:B------:R-:W-:Y:S04]  /*461a0*/  STL [R1+0x2120], R108 ;  /* 0x0021206c01007387 */ /* 0x000fe80000100800 */
[----:B------:R1:W-:Y:S04]  /*461b0*/  LDGSTS.E [R3+0x3000c], desc[UR60][R112.64], P0 ;  /* 0x3000c00070037fae */ /* 0x0003e8000812187c */
[----:B-1----:R-:W4:Y:S04]  /*461c0*/  LDL.LU R104, [R1+0x1540] ;  /* 0x0015400001687983 */ /* 0x002f280000300800 */
[----:B------:R1:W-:Y:S04]  /*461d0*/  STL [R1+0x211c], R109 ;  /* 0x00211c6d01007387 */ /* 0x0003e80000100800 */
[----:B------:R-:W4:Y:S01]  /*461e0*/  LDL.LU R102, [R1+0x1548] ;  /* 0x0015480001667983 */ /* 0x000f220000300800 */
[----:B------:R-:W-:-:S02]  /*461f0*/  IMAD.MOV.U32 R113, RZ, RZ, R109 ;  /* 0x000000ffff717224 */ /* 0x000fc400078e006d */
[----:B------:R-:W-:Y:S01]  /*46200*/  IMAD.MOV.U32 R112, RZ, RZ, R108 ;  /* 0x000000ffff707224 */ /* 0x000fe200078e006c */
[----:B-1----:R-:W4:Y:S04]  /*46210*/  LDL.LU R109, [R1+0x153c] ;  /* 0x00153c00016d7983 */ /* 0x002f280000300800 */
[----:B------:R-:W4:Y:S04]  /*46220*/  LDL.LU R108, [R1+0x1544] ;  /* 0x00154400016c7983 */ /* 0x000f280000300800 */
[----:B------:R-:W-:Y:S01]  /*46230*/  LDGSTS.E [R3+0x3400c], desc[UR60][R112.64], P0 ;  /* 0x3400c00070037fae */ /* 0x000fe2000812187c */
[----:B------:R-:W-:-:S04]  /*46240*/  UISETP.GT.AND UP1, UPT, UR6, 0x4, UPT ;  /* 0x000000040600788c */ /* 0x000fc8000bf24270 */
[----:B------:R-:W-:-:S04]  /*46250*/  USEL UR4, URZ, 0x4, !UP1 ;  /* 0x000000043f047887 */ /* 0x000fc8000c800000 */
[----:B------:R-:W-:Y:S01]  /*46260*/  USEL UR4, UR4, URZ, !UP0 ;  /* 0x0000003f04047287 */ /* 0x000fe2000c000000 */
[----:B---3--:R-:W-:-:S05]  /*46270*/  IADD3 R106, P1, R106, R4, RZ ;  /* 0x000000046a6a7210 */ /* 0x008fca0007f3e0ff */
[----:B--2---:R-:W-:Y:S01]  /*46280*/  IMAD.X R107, R107, 0x1, R0, P1 ;  /* 0x000000016b6b7824 */ /* 0x004fe200008e0600 */
[----:B------:R-:W-:Y:S01]  /*46290*/  IADD3 R11, P2, R11, R4, RZ ;  /* 0x000000040b0b7210 */ /* 0x000fe20007f5e0ff */
[----:B------:R1:W-:Y:S03]  /*462a0*/  STL [R1+0x2128], R106 ;  /* 0x0021286a01007387 */ /* 0x0003e60000100800 */
[----:B------:R-:W-:Y:S01]  /*462b0*/  IADD3.X R105, R105, R0, RZ, P2, !PT ;  /* 0x0000000069697210 */ /* 0x000fe200017fe4ff */
[----:B------:R2:W-:Y:S04]  /*462c0*/  STL [R1+0x2124], R107 ;  /* 0x0021246b01007387 */ /* 0x0005e80000100800 */
[----:B------:R1:W-:Y:S04]  /*462d0*/  LDGSTS.E [R3+0x3800c], desc[UR60][R106.64], P0 ;  /* 0x3800c0006a037fae */ /* 0x0003e8000812187c */
[----:B------:R3:W-:Y:S01]  /*462e0*/  STL [R1+0x2130], R11 ;  /* 0x0021300b01007387 */ /* 0x0007e20000100800 */
[----:B-1----:R-:W-:-:S02]  /*462f0*/  IMAD.MOV.U32 R106, RZ, RZ, R11 ;  /* 0x000000ffff6a7224 */ /* 0x002fc400078e000b */
[----:B--2---:R-:W-:Y:S01]  /*46300*/  IMAD.MOV.U32 R107, RZ, RZ, R105 ;  /* 0x000000ffff6b7224 */ /* 0x004fe200078e0069 */
[----:B------:R1:W-:Y:S04]  /*46310*/  STL [R1+0x212c], R105 ;  /* 0x00212c6901007387 */ /* 0x0003e80000100800 */
[----:B------:R2:W-:Y:S04]  /*46320*/  LDGSTS.E [R3+0x3c00c], desc[UR60][R106.64], P0 ;  /* 0x3c00c0006a037fae */ /* 0x0005e8000812187c */
[----:B------:R-:W4:Y:S04]  /*46330*/  LDL.LU R106, [R1+0x154c] ;  /* 0x00154c00016a7983 */ /* 0x000f280000300800 */
[----:B---3--:R-:W3:Y:S04]  /*46340*/  LDL.LU R11, [R1+0x1550] ;  /* 0x00155000010b7983 */ /* 0x008ee80000300800 */
[----:B------:R-:W3:Y:S04]  /*46350*/  LDL.LU R107, [R1+0x1554] ;  /* 0x00155400016b7983 */ /* 0x000ee80000300800 */
[----:B-1----:R-:W3:Y:S04]  /*46360*/  LDL.LU R105, [R1+0x1558] ;  /* 0x0015580001697983 */ /* 0x002ee80000300800 */
[----:B------:R-:W3:Y:S04]  /*46370*/  LDL.LU R112, [R1+0x155c] ;  /* 0x00155c0001707983 */ /* 0x000ee80000300800 */
[----:B------:R-:W3:Y:S01]  /*46380*/  LDL.LU R111, [R1+0x1560] ;  /* 0x00156000016f7983 */ /* 0x000ee20000300800 */
[----:B------:R-:W-:-:S02]  /*46390*/  ISETP.NE.U32.AND P0, PT, RZ, UR4, PT ;  /* 0x00000004ff007c0c */ /* 0x000fc4000bf05070 */
[----:B--2---:R-:W-:-:S05]  /*463a0*/  LOP3.LUT R3, R7, 0x10, RZ, 0x3c, !PT ;  /* 0x0000001007037812 */ /* 0x004fca00078e3cff */
[----:B------:R-:W-:Y:S01]  /*463b0*/  VIADD R3, R3, UR5 ;  /* 0x0000000503037c36 */ /* 0x000fe20008000000 */
[----:B----4-:R-:W-:-:S05]  /*463c0*/  IADD3 R103, P1, R103, R4, RZ ;  /* 0x0000000467677210 */ /* 0x010fca0007f3e0ff */
[----:B------:R-:W-:Y:S01]  /*463d0*/  IMAD.X R110, R110, 0x1, R0, P1 ;  /* 0x000000016e6e7824 */ /* 0x000fe200008e0600 */
[----:B------:R1:W-:Y:S01]  /*463e0*/  STL [R1+0x1538], R103 ;  /* 0x0015386701007387 */ /* 0x0003e20000100800 */
[----:B------:R-:W-:-:S03]  /*463f0*/  IMAD.MOV.U32 R114, RZ, RZ, R103 ;  /* 0x000000ffff727224 */ /* 0x000fc600078e0067 */
[----:B------:R-:W-:Y:S01]  /*46400*/  MOV R115, R110 ;  /* 0x0000006e00737202 */ /* 0x000fe20000000f00 */
[----:B------:R-:W-:Y:S04]  /*46410*/  STL [R1+0x1534], R110 ;  /* 0x0015346e01007387 */ /* 0x000fe80000100800 */
[----:B------:R2:W-:Y:S04]  /*46420*/  LDGSTS.E [R3], desc[UR60][R114.64], P0 ;  /* 0x0000000072037fae */ /* 0x0005e8000812187c */
[----:B-1----:R-:W4:Y:S01]  /*46430*/  LDL.LU R103, [R1+0x1568] ;  /* 0x0015680001677983 */ /* 0x002f220000300800 */
[----:B------:R-:W-:-:S02]  /*46440*/  IADD3 R104, P1, R104, R4, RZ ;  /* 0x0000000468687210 */ /* 0x000fc40007f3e0ff */
[----:B------:R-:W-:-:S03]  /*46450*/  IADD3 R102, P2, R102, R4, RZ ;  /* 0x0000000466667210 */ /* 0x000fc60007f5e0ff */
[----:B------:R-:W-:Y:S01]  /*46460*/  STL [R1+0x1540], R104 ;  /* 0x0015406801007387 */ /* 0x000fe20000100800 */
[--C-:B------:R-:W-:Y:S02]  /*46470*/  IMAD.X R109, R109, 0x1, R0.reuse, P1 ;  /* 0x000000016d6d7824 */ /* 0x100fe400008e0600 */
[----:B------:R-:W-:-:S03]  /*46480*/  IMAD.X R108, R108, 0x1, R0, P2 ;  /* 0x000000016c6c7824 */ /* 0x000fc600010e0600 */
[----:B------:R1:W-:Y:S01]  /*46490*/  STL [R1+0x153c], R109 ;  /* 0x00153c6d01007387 */ /* 0x0003e20000100800 */
[----:B--2---:R-:W-:-:S03]  /*464a0*/  IMAD.MOV.U32 R114, RZ, RZ, R104 ;  /* 0x000000ffff727224 */ /* 0x004fc600078e0068 */
[----:B------:R-:W-:Y:S01]  /*464b0*/  STL [R1+0x1548], R102 ;  /* 0x0015486601007387 */ /* 0x000fe20000100800 */
[----:B------:R-:W-:-:S03]  /*464c0*/  IMAD.MOV.U32 R115, RZ, RZ, R109 ;  /* 0x000000ffff737224 */ /* 0x000fc600078e006d */
[----:B------:R2:W-:Y:S01]  /*464d0*/  STL [R1+0x1544], R108 ;  /* 0x0015446c01007387 */ /* 0x0005e20000100800 */
[----:B-1----:R-:W-:-:S03]  /*464e0*/  IMAD.MOV.U32 R109, RZ, RZ, R108 ;  /* 0x000000ffff6d7224 */ /* 0x002fc600078e006c */
[----:B------:R-:W4:Y:S04]  /*464f0*/  LDL.LU R104, [R1+0x1564] ;  /* 0x0015640001687983 */ /* 0x000f280000300800 */
[----:B------:R1:W-:Y:S01]  /*46500*/  LDGSTS.E [R3+0x4000], desc[UR60][R114.64], P0 ;  /* 0x0400000072037fae */ /* 0x0003e2000812187c */
[----:B--2---:R-:W-:-:S05]  /*46510*/  MOV R108, R102 ;  /* 0x00000066006c7202 */ /* 0x004fca0000000f00 */
[----:B------:R-:W-:Y:S04]  /*46520*/  LDGSTS.E [R3+0x8000], desc[UR60][R108.64], P0 ;  /* 0x080000006c037fae */ /* 0x000fe8000812187c */
[----:B------:R-:W2:Y:S04]  /*46530*/  LDL.LU R109, [R1+0x156c] ;  /* 0x00156c00016d7983 */ /* 0x000ea80000300800 */
[----:B------:R-:W2:Y:S04]  /*46540*/  LDL.LU R108, [R1+0x1570] ;  /* 0x00157000016c7983 */ /* 0x000ea80000300800 */
[----:B------:R-:W2:Y:S04]  /*46550*/  LDL.LU R110, [R1+0x1574] ;  /* 0x00157400016e7983 */ /* 0x000ea80000300800 */
[----:B------:R-:W2:Y:S01]  /*46560*/  LDL.LU R102, [R1+0x1578] ;  /* 0x0015780001667983 */ /* 0x000ea20000300800 */
[----:B------:R-:W-:-:S04]  /*46570*/  UISETP.GT.AND UP1, UPT, UR6, 0x5, UPT ;  /* 0x000000050600788c */ /* 0x000fc8000bf24270 */
[----:B------:R-:W-:-:S04]  /*46580*/  USEL UR4, URZ, 0x4, !UP1 ;  /* 0x000000043f047887 */ /* 0x000fc8000c800000 */
[----:B------:R-:W-:Y:S01]  /*46590*/  USEL UR4, UR4, URZ, !UP0 ;  /* 0x0000003f04047287 */ /* 0x000fe2000c000000 */
[----:B---3--:R-:W-:-:S05]  /*465a0*/  IADD3 R11, P1, R11, R4, RZ ;  /* 0x000000040b0b7210 */ /* 0x008fca0007f3e0ff */
[----:B------:R-:W-:Y:S01]  /*465b0*/  IMAD.X R106, R106, 0x1, R0, P1 ;  /* 0x000000016a6a7824 */ /* 0x000fe200008e0600 */
[-C--:B------:R-:W-:Y:S01]  /*465c0*/  IADD3 R105, P1, R105, R4.reuse, RZ ;  /* 0x0000000469697210 */ /* 0x080fe20007f3e0ff */
[----:B------:R-:W-:Y:S01]  /*465d0*/  STL [R1+0x1550], R11 ;  /* 0x0015500b01007387 */ /* 0x000fe20000100800 */
[----:B-1----:R-:W-:Y:S02]  /*465e0*/  IMAD.MOV.U32 R114, RZ, RZ, R11 ;  /* 0x000000ffff727224 */ /* 0x002fe400078e000b */
[----:B------:R-:W-:Y:S01]  /*465f0*/  IMAD.MOV.U32 R115, RZ, RZ, R106 ;  /* 0x000000ffff737224 */ /* 0x000fe200078e006a */
[----:B------:R1:W-:Y:S01]  /*46600*/  STL [R1+0x154c], R106 ;  /* 0x00154c6a01007387 */ /* 0x0003e20000100800 */
[--C-:B------:R-:W-:Y:S01]  /*46610*/  IMAD.X R107, R107, 0x1, R0.reuse, P1 ;  /* 0x000000016b6b7824 */ /* 0x100fe200008e0600 */
[----:B------:R-:W-:Y:S02]  /*46620*/  IADD3 R111, P2, R111, R4, RZ ;  /* 0x000000046f6f7210 */ /* 0x000fe40007f5e0ff */
[----:B------:R3:W-:Y:S03]  /*46630*/  LDGSTS.E [R3+0xc000], desc[UR60][R114.64], P0 ;  /* 0x0c00000072037fae */ /* 0x0007e6000812187c */
[----:B------:R-:W-:Y:S01]  /*46640*/  IMAD.X R112, R112, 0x1, R0, P2 ;  /* 0x0000000170707824 */ /* 0x000fe200010e0600 */
[----:B-1----:R-:W2:Y:S04]  /*46650*/  LDL.LU R106, [R1+0x1580] ;  /* 0x00158000016a7983 */ /* 0x002ea80000300800 */
[----:B------:R-:W2:Y:S01]  /*46660*/  LDL.LU R11, [R1+0x1588] ;  /* 0x00158800010b7983 */ /* 0x000ea20000300800 */
[----:B---3--:R-:W-:-:S03]  /*46670*/  IMAD.MOV.U32 R115, RZ, RZ, R107 ;  /* 0x000000ffff737224 */ /* 0x008fc600078e006b */
[----:B------:R-:W-:Y:S01]  /*46680*/  STL [R1+0x1558], R105 ;  /* 0x0015586901007387 */ /* 0x000fe20000100800 */
[----:B------:R-:W-:-:S03]  /*46690*/  MOV R114, R105 ;  /* 0x0000006900727202 */ /* 0x000fc60000000f00 */
[----:B------:R1:W-:Y:S04]  /*466a0*/  STL [R1+0x1554], R107 ;  /* 0x0015546b01007387 */ /* 0x0003e80000100800 */
[----:B------:R-:W-:Y:S04]  /*466b0*/  STL [R1+0x1560], R111 ;  /* 0x0015606f01007387 */ /* 0x000fe80000100800 */
[----:B-1----:R-:W3:Y:S04]  /*466c0*/  LDL.LU R107, [R1+0x157c] ;  /* 0x00157c00016b7983 */ /* 0x002ee80000300800 */
[----:B------:R1:W-:Y:S04]  /*466d0*/  STL [R1+0x155c], R112 ;  /* 0x00155c7001007387 */ /* 0x0003e80000100800 */
[----:B------:R-:W3:Y:S01]  /*466e0*/  LDL.LU R105, [R1+0x1584] ;  /* 0x0015840001697983 */ /* 0x000ee20000300800 */
[----:B------:R-:W-:Y:S01]  /*466f0*/  ISETP.NE.U32.AND P0, PT, RZ, UR4, PT ;  /* 0x00000004ff007c0c */ /* 0x000fe2000bf05070 */
[----:B------:R-:W-:-:S02]  /*46700*/  IMAD.MOV.U32 R113, RZ, RZ, R112 ;  /* 0x000000ffff717224 */ /* 0x000fc400078e0070 */
[----:B-1----:R-:W-:-:S10]  /*46710*/  IMAD.MOV.U32 R112, RZ, RZ, R111 ;  /* 0x000000ffff707224 */ /* 0x002fd400078e006f */
[----:B------:R-:W-:Y:S01]  /*46720*/  LDGSTS.E [R3+0x4], desc[UR60][R114.64], P0 ;  /* 0x0000400072037fae */ /* 0x000fe2000812187c */
[----:B----4-:R-:W-:-:S03]  /*46730*/  IADD3 R103, P1, R103, R4, RZ ;  /* 0x0000000467677210 */ /* 0x010fc60007f3e0ff */
[----:B------:R1:W-:Y:S04]  /*46740*/  LDGSTS.E [R3+0x4004], desc[UR60][R112.64], P0 ;  /* 0x0400400070037fae */ /* 0x0003e8000812187c */
[----:B------:R4:W-:Y:S01]  /*46750*/  STL [R1+0x1568], R103 ;  /* 0x0015686701007387 */ /* 0x0009e20000100800 */
[----:B-1----:R-:W-:Y:S02]  /*46760*/  IMAD.MOV.U32 R112, RZ, RZ, R103 ;  /* 0x000000ffff707224 */ /* 0x002fe400078e0067 */
[----:B------:R-:W-:-:S05]  /*46770*/  IMAD.X R104, R104, 0x1, R0, P1 ;  /* 0x0000000168687824 */ /* 0x000fca00008e0600 */
[----:B------:R1:W-:Y:S04]  /*46780*/  STL [R1+0x1564], R104 ;  /* 0x0015646801007387 */ /* 0x0003e80000100800 */
[----:B----4-:R-:W4:Y:S01]  /*46790*/  LDL.LU R103, [R1+0x1590] ;  /* 0x0015900001677983 */ /* 0x010f220000300800 */
[----:B------:R-:W-:-:S03]  /*467a0*/  MOV R113, R104 ;  /* 0x0000006800717202 */ /* 0x000fc60000000f00 */
[----:B-1----:R-:W4:Y:S04]  /*467b0*/  LDL.LU R104, [R1+0x158c] ;  /* 0x00158c0001687983 */ /* 0x002f280000300800 */
[----:B------:R1:W-:Y:S01]  /*467c0*/  LDGSTS.E [R3+0x8004], desc[UR60][R112.64], P0 ;  /* 0x0800400070037fae */ /* 0x0003e2000812187c */
[----:B--2---:R-:W-:-:S05]  /*467d0*/  IADD3 R108, P2, R108, R4, RZ ;  /* 0x000000046c6c7210 */ /* 0x004fca0007f5e0ff */
[----:B------:R-:W-:Y:S01]  /*467e0*/  IMAD.X R109, R109, 0x1, R0, P2 ;  /* 0x000000016d6d7824 */ /* 0x000fe200010e0600 */
[----:B------:R-:W-:Y:S01]  /*467f0*/  IADD3 R102, P3, R102, R4, RZ ;  /* 0x0000000466667210 */ /* 0x000fe20007f7e0ff */
[----:B------:R2:W-:Y:S01]  /*46800*/  STL [R1+0x1570], R108 ;  /* 0x0015706c01007387 */ /* 0x0005e20000100800 */
[----:B-1----:R-:W-:-:S03]  /*46810*/  IMAD.MOV.U32 R112, RZ, RZ, R108 ;  /* 0x000000ffff707224 */ /* 0x002fc600078e006c */
[----:B------:R-:W-:Y:S01]  /*46820*/  IMAD.X R110, R110, 0x1, R0, P3 ;  /* 0x000000016e6e7824 */ /* 0x000fe200018e0600 */
[----:B------:R1:W-:Y:S01]  /*46830*/  STL [R1+0x156c], R109 ;  /* 0x00156c6d01007387 */ /* 0x0003e20000100800 */
[----:B------:R-:W-:-:S03]  /*46840*/  IMAD.MOV.U32 R113, RZ, RZ, R109 ;  /* 0x000000ffff717224 */ /* 0x000fc600078e006d */
[----:B------:R1:W-:Y:S04]  /*46850*/  STL [R1+0x1578], R102 ;  /* 0x0015786601007387 */ /* 0x0003e80000100800 */
[----:B--2---:R-:W2:Y:S04]  /*46860*/  LDL.LU R108, [R1+0x1598] ;  /* 0x00159800016c7983 */ /* 0x004ea80000300800 */
[----:B------:R-:W-:Y:S04]  /*46870*/  STL [R1+0x1574], R110 ;  /* 0x0015746e01007387 */ /* 0x000fe80000100800 */
[----:B------:R-:W2:Y:S04]  /*46880*/  LDL.LU R111, [R1+0x15a0] ;  /* 0x0015a000016f7983 */ /* 0x000ea80000300800 */
[----:B-1----:R-:W2:Y:S04]  /*46890*/  LDL.LU R109, [R1+0x1594] ;  /* 0x00159400016d7983 */ /* 0x002ea80000300800 */
[----:B------:R-:W-:Y:S04]  /*468a0*/  LDGSTS.E [R3+0xc004], desc[UR60][R112.64], P0 ;  /* 0x0c00400070037fae */ /* 0x000fe8000812187c */
[----:B------:R-:W2:Y:S01]  /*468b0*/  LDL.LU R112, [R1+0x159c] ;  /* 0x00159c0001707983 */ /* 0x000ea20000300800 */
[----:B------:R-:W-:-:S04]  /*468c0*/  UISETP.GT.AND UP1, UPT, UR6, 0x6, UPT ;  /* 0x000000060600788c */ /* 0x000fc8000bf24270 */
[----:B------:R-:W-:-:S04]  /*468d0*/  USEL UR4, URZ, 0x4, !UP1 ;  /* 0x000000043f047887 */ /* 0x000fc8000c800000 */
[----:B------:R-:W-:-:S06]  /*468e0*/  USEL UR4, UR4, URZ, !UP0 ;  /* 0x0000003f04047287 */ /* 0x000fcc000c000000 */
[----:B------:R-:W-:Y:S01]  /*468f0*/  ISETP.NE.U32.AND P1, PT, RZ, UR4, PT ;  /* 0x00000004ff007c0c */ /* 0x000fe2000bf25070 */
[----:B------:R-:W-:Y:S01]  /*46900*/  IMAD.MOV.U32 R114, RZ, RZ, R102 ;  /* 0x000000ffff727224 */ /* 0x000fe200078e0066 */
[----:B------:R-:W-:Y:S01]  /*46910*/  MOV R115, R110 ;  /* 0x0000006e00737202 */ /* 0x000fe20000000f00 */
[----:B------:R-:W2:Y:S10]  /*46920*/  LDL.LU R102, [R1+0x15a8] ;  /* 0x0015a80001667983 */ /* 0x000eb40000300800 */
[----:B------:R1:W-:Y:S01]  /*46930*/  LDGSTS.E [R3+0x8], desc[UR60][R114.64], P1 ;  /* 0x0000800072037fae */ /* 0x0003e2000892187c */
[----:B------:R-:W-:-:S02]  /*46940*/  IADD3 R106, P0, R106, R4, RZ ;  /* 0x000000046a6a7210 */ /* 0x000fc40007f1e0ff */
[----:B------:R-:W-:-:S03]  /*46950*/  IADD3 R11, P2, R11, R4, RZ ;  /* 0x000000040b0b7210 */ /* 0x000fc60007f5e0ff */
[----:B------:R1:W-:Y:S01]  /*46960*/  STL [R1+0x1580], R106 ;  /* 0x0015806a01007387 */ /* 0x0003e20000100800 */
[----:B---3--:R-:W-:-:S05]  /*46970*/  IMAD.X R107, R107, 0x1, R0, P0 ;  /* 0x000000016b6b7824 */ /* 0x008fca00000e0600 */
[----:B------:R3:W-:Y:S01]  /*46980*/  STL [R1+0x157c], R107 ;  /* 0x00157c6b01007387 */ /* 0x0007e20000100800 */
[----:B------:R-:W-:-:S03]  /*46990*/  IMAD.X R105, R105, 0x1, R0, P2 ;  /* 0x0000000169697824 */ /* 0x000fc600010e0600 */
[----:B------:R-:W-:Y:S04]  /*469a0*/  STL [R1+0x1588], R11 ;  /* 0x0015880b01007387 */ /* 0x000fe80000100800 */
[----:B------:R-:W-:Y:S04]  /*469b0*/  LDGSTS.E [R3+0x4008], desc[UR60][R106.64], P1 ;  /* 0x040080006a037fae */ /* 0x000fe8000892187c */
[----:B------:R3:W-:Y:S04]  /*469c0*/  STL [R1+0x1584], R105 ;  /* 0x0015846901007387 */ /* 0x0007e80000100800 */
[----:B-1----:R-:W2:Y:S01]  /*469d0*/  LDL.LU R106, [R1+0x15a4] ;  /* 0x0015a400016a7983 */ /* 0x002ea20000300800 */
[----:B------:R-:W-:-:S03]  /*469e0*/  IMAD.MOV.U32 R115, RZ, RZ, R105 ;  /* 0x000000ffff737224 */ /* 0x000fc600078e0069 */
[----:B---3--:R-:W3:Y:S04]  /*469f0*/  LDL.LU R107, [R1+0x15ac] ;  /* 0x0015ac00016b7983 */ /* 0x008ee80000300800 */
[----:B------:R-:W3:Y:S01]  /*46a00*/  LDL.LU R105, [R1+0x15b0] ;  /* 0x0015b00001697983 */ /* 0x000ee20000300800 */
[----:B------:R-:W-:-:S03]  /*46a10*/  IMAD.MOV.U32 R114, RZ, RZ, R11 ;  /* 0x000000ffff727224 */ /* 0x000fc600078e000b */
[----:B------:R-:W3:Y:S04]  /*46a20*/  LDL.LU R110, [R1+0x1934] ;  /* 0x00193400016e7983 */ /* 0x000ee80000300800 */
[----:B------:R-:W3:Y:S04]  /*46a30*/  LDL.LU R11, [R1+0x1938] ;  /* 0x00193800010b7983 */ /* 0x000ee80000300800 */
[----:B------:R1:W-:Y:S01]  /*46a40*/  LDGSTS.E [R3+0x8008], desc[UR60][R114.64], P1 ;  /* 0x0800800072037fae */ /* 0x0003e2000892187c */
[----:B----4-:R-:W-:-:S05]  /*46a50*/  IADD3 R103, P0, R103, R4, RZ ;  /* 0x0000000467677210 */ /* 0x010fca0007f1e0ff */
[----:B------:R-:W-:Y:S01]  /*46a60*/  IMAD.X R104, R104, 0x1, R0, P0 ;  /* 0x0000000168687824 */ /* 0x000fe200000e0600 */
[----:B-1----:R-:W-:-:S03]  /*46a70*/  MOV R114, R103 ;  /* 0x0000006700727202 */ /* 0x002fc60000000f00 */
[----:B------:R-:W-:-:S05]  /*46a80*/  IMAD.MOV.U32 R115, RZ, RZ, R104 ;  /* 0x000000ffff737224 */ /* 0x000fca00078e0068 */
[----:B------:R1:W-:Y:S04]  /*46a90*/  LDGSTS.E [R3+0xc008], desc[UR60][R114.64], P1 ;  /* 0x0c00800072037fae */ /* 0x0003e8000892187c */
[----:B------:R-:W-:Y:S04]  /*46aa0*/  STL [R1+0x1590], R103 ;  /* 0x0015906701007387 */ /* 0x000fe80000100800 */
[----:B------:R4:W-:Y:S04]  /*46ab0*/  STL [R1+0x158c], R104 ;  /* 0x00158c6801007387 */ /* 0x0009e80000100800 */
[----:B----4-:R-:W4:Y:S04]  /*46ac0*/  LDL.LU R104, [R1+0x1940] ;  /* 0x0019400001687983 */ /* 0x010f280000300800 */
[----:B------:R-:W4:Y:S01]  /*46ad0*/  LDL.LU R103, [R1+0x1948] ;  /* 0x0019480001677983 */ /* 0x000f220000300800 */
[----:B--2---:R-:W-:-:S02]  /*46ae0*/  IADD3 R108, P1, R108, R4, RZ ;  /* 0x000000046c6c7210 */ /* 0x004fc40007f3e0ff */
[----:B------:R-:W-:-:S03]  /*46af0*/  IADD3 R111, P2, R111, R4, RZ ;  /* 0x000000046f6f7210 */ /* 0x000fc60007f5e0ff */
[----:B------:R-:W-:Y:S01]  /*46b00*/  IMAD.X R109, R109, 0x1, R0, P1 ;  /* 0x000000016d6d7824 */ /* 0x000fe200008e0600 */
[----:B------:R-:W-:Y:S01]  /*46b10*/  STL [R1+0x1598], R108 ;  /* 0x0015986c01007387 */ /* 0x000fe20000100800 */
[----:B-1----:R-:W-:Y:S02]  /*46b20*/  IMAD.MOV.U32 R114, RZ, RZ, R108 ;  /* 0x000000ffff727224 */ /* 0x002fe400078e006c */
[----:B------:R-:W-:Y:S01]  /*46b30*/  IMAD.MOV.U32 R115, RZ, RZ, R109 ;  /* 0x000000ffff737224 */ /* 0x000fe200078e006d */
[----:B------:R1:W-:Y:S04]  /*46b40*/  STL [R1+0x1594], R109 ;  /* 0x0015946d01007387 */ /* 0x0003e80000100800 */
[----:B------:R-:W-:Y:S04]  /*46b50*/  STL [R1+0x15a0], R111 ;  /* 0x0015a06f01007387 */ /* 0x000fe80000100800 */
[----:B-1----:R-:W2:Y:S01]  /*46b60*/  LDL.LU R109, [R1+0x193c] ;  /* 0x00193c00016d7983 */ /* 0x002ea20000300800 */
[----:B------:R-:W-:-:S05]  /*46b70*/  IMAD.X R112, R112, 0x1, R0, P2 ;  /* 0x0000000170707824 */ /* 0x000fca00010e0600 */
[----:B------:R1:W-:Y:S04]  /*46b80*/  STL [R1+0x159c], R112 ;  /* 0x00159c7001007387 */ /* 0x0003e80000100800 */
[----:B------:R-:W2:Y:S01]  /*46b90*/  LDL.LU R108, [R1+0x1944] ;  /* 0x00194400016c7983 */ /* 0x000ea20000300800 */
[----:B------:R-:W-:-:S04]  /*46ba0*/  UISETP.GT.AND UP1, UPT, UR6, 0x7, UPT ;  /* 0x000000070600788c */ /* 0x000fc8000bf24270 */
[----:B------:R-:W-:-:S04]  /*46bb0*/  USEL UR4, URZ, 0x4, !UP1 ;  /* 0x000000043f047887 */ /* 0x000fc8000c800000 */
[----:B------:R-:W-:Y:S01]  /*46bc0*/  USEL UR4, UR4, URZ, !UP0 ;  /* 0x0000003f04047287 */ /* 0x000fe2000c000000 */
[----:B------:R-:W-:-:S05]  /*46bd0*/  IADD3 R102, P1, R102, R4, RZ ;  /* 0x0000000466667210 */ /* 0x000fca0007f3e0ff */
[----:B------:R-:W-:Y:S02]  /*46be0*/  ISETP.NE.U32.AND P0, PT, RZ, UR4, PT ;  /* 0x00000004ff007c0c */ /* 0x000fe4000bf05070 */
[----:B------:R-:W-:Y:S01]  /*46bf0*/  MOV R113, R112 ;  /* 0x0000007000717202 */ /* 0x000fe20000000f00 */
[----:B-1----:R-:W-:Y:S01]  /*46c00*/  IMAD.MOV.U32 R112, RZ, RZ, R111 ;  /* 0x000000ffff707224 */ /* 0x002fe200078e006f */
[----:B------:R1:W-:Y:S09]  /*46c10*/  STL [R1+0x15a8], R102 ;  /* 0x0015a86601007387 */ /* 0x0003f20000100800 */
[----:B------:R-:W-:Y:S04]  /*46c20*/  LDGSTS.E [R3+0xc], desc[UR60][R114.64], P0 ;  /* 0x0000c00072037fae */ /* 0x000fe8000812187c */
[----:B------:R1:W-:Y:S02]  /*46c30*/  LDGSTS.E [R3+0x400c], desc[UR60][R112.64], P0 ;  /* 0x0400c00070037fae */ /* 0x0003e4000812187c */
[----:B-1----:R-:W-:Y:S01]  /*46c40*/  IMAD.MOV.U32 R112, RZ, RZ, R102 ;  /* 0x000000ffff707224 */ /* 0x002fe200078e0066 */
[----:B------:R-:W-:-:S04]  /*46c50*/  UISETP.GT.AND UP1, UPT, UR6, 0x24, UPT ;  /* 0x000000240600788c */ /* 0x000fc8000bf24270 */
[----:B------:R-:W-:-:S04]  /*46c60*/  USEL UR4, URZ, 0x4, !UP1 ;  /* 0x000000043f047887 */ /* 0x000fc8000c800000 */
[----:B------:R-:W-:Y:S01]  /*46c70*/  USEL UR4, UR4, URZ, !UP0 ;  /* 0x0000003f04047287 */ /* 0x000fe2000c000000 */
[----:B------:R-:W-:-:S05]  /*46c80*/  IMAD.X R106, R106, 0x1, R0, P1 ;  /* 0x000000016a6a7824 */ /* 0x000fca00008e0600 */
[----:B------:R1:W-:Y:S04]  /*46c90*/  STL [R1+0x15a4], R106 ;  /* 0x0015a46a01007387 */ /* 0x0003e80000100800 */
[----:B------:R-:W2:Y:S01]  /*46ca0*/  LDL.LU R102, [R1+0x1950] ;  /* 0x0019500001667983 */ /* 0x000ea20000300800 */
[-C--:B---3--:R-:W-:Y:S01]  /*46cb0*/  IADD3 R105, P2, R105, R4.reuse, RZ ;  /* 0x0000000469697210 */ /* 0x088fe20007f5e0ff */
[----:B------:R-:W-:Y:S02]  /*46cc0*/  IMAD.MOV.U32 R113, RZ, RZ, R106 ;  /* 0x000000ffff717224 */ /* 0x000fe400078e006a */
[----:B-1----:R-:W3:Y:S01]  /*46cd0*/  LDL.LU R106, [R1+0x194c] ;  /* 0x00194c00016a7983 */ /* 0x002ee20000300800 */
[----:B------:R-:W-:Y:S01]  /*46ce0*/  IADD3 R11, P3, R11, R4, RZ ;  /* 0x000000040b0b7210 */ /* 0x000fe20007f7e0ff */
[----:B------:R-:W-:-:S02]  /*46cf0*/  IMAD.X R107, R107, 0x1, R0, P2 ;  /* 0x000000016b6b7824 */ /* 0x000fc400010e0600 */
[----:B------:R1:W-:Y:S01]  /*46d00*/  STL [R1+0x15b0], R105 ;  /* 0x0015b06901007387 */ /* 0x0003e20000100800 */
[----:B------:R-:W-:-:S03]  /*46d10*/  IADD3.X R110, R110, R0, RZ, P3, !PT ;  /* 0x000000006e6e7210 */ /* 0x000fc60001ffe4ff */
[----:B------:R1:W-:Y:S04]  /*46d20*/  LDGSTS.E [R3+0x800c], desc[UR60][R112.64], P0 ;  /* 0x0800c00070037fae */ /* 0x0003e8000812187c */
[----:B------:R1:W-:Y:S04]  /*46d30*/  STL [R1+0x15ac], R107 ;  /* 0x0015ac6b01007387 */ /* 0x0003e80000100800 */
[----:B------:R4:W-:Y:S01]  /*46d40*/  STL [R1+0x1938], R11 ;  /* 0x0019380b01007387 */ /* 0x0009e20000100800 */
[----:B-1----:R-:W-:-:S03]  /*46d50*/  IMAD.MOV.U32 R112, RZ, RZ, R105 ;  /* 0x000000ffff707224 */ /* 0x002fc600078e0069 */
[----:B------:R-:W3:Y:S01]  /*46d60*/  LDL.LU R105, [R1+0x1958] ;  /* 0x0019580001697983 */ /* 0x000ee20000300800 */
[----:B------:R-:W-:-:S03]  /*46d70*/  IMAD.MOV.U32 R113, RZ, RZ, R107 ;  /* 0x000000ffff717224 */ /* 0x000fc600078e006b */
[----:B------:R-:W-:Y:S04]  /*46d80*/  STL [R1+0x1934], R110 ;  /* 0x0019346e01007387 */ /* 0x000fe80000100800 */
[----:B------:R-:W3:Y:S04]  /*46d90*/  LDL.LU R111, [R1+0x1960] ;  /* 0x00196000016f7983 */ /* 0x000ee80000300800 */
[----:B------:R-:W3:Y:S04]  /*46da0*/  LDL.LU R107, [R1+0x1954] ;  /* 0x00195400016b7983 */ /* 0x000ee80000300800 */
[----:B------:R-:W-:Y:S04]  /*46db0*/  LDGSTS.E [R3+0xc00c], desc[UR60][R112.64], P0 ;  /* 0x0c00c00070037fae */ /* 0x000fe8000812187c */
[----:B------:R-:W3:Y:S01]  /*46dc0*/  LDL.LU R112, [R1+0x195c] ;  /* 0x00195c0001707983 */ /* 0x000ee20000300800 */
[----:B------:R-:W-:Y:S01]  /*46dd0*/  ISETP.NE.U32.AND P1, PT, RZ, UR4, PT ;  /* 0x00000004ff007c0c */ /* 0x000fe2000bf25070 */
[----:B------:R-:W-:-:S02]  /*46de0*/  IMAD.MOV.U32 R114, RZ, RZ, R11 ;  /* 0x000000ffff727224 */ /* 0x000fc400078e000b */
[----:B------:R-:W-:Y:S01]  /*46df0*/  IMAD.MOV.U32 R115, RZ, RZ, R110 ;  /* 0x000000ffff737224 */ /* 0x000fe200078e006e */
[----:B----4-:R-:W4:Y:S01]  /*46e00*/  LDL.LU R11, [R1+0x1968] ;  /* 0x00196800010b7983 */ /* 0x010f220000300800 */
[-C--:B------:R-:W-:Y:S02]  /*46e10*/  IADD3 R104, P0, R104, R4.reuse, RZ ;  /* 0x0000000468687210 */ /* 0x080fe40007f1e0ff */
[----:B------:R-:W-:-:S03]  /*46e20*/  IADD3 R103, P2, R103, R4, RZ ;  /* 0x0000000467677210 */ /* 0x000fc60007f5e0ff */
[----:B------:R1:W-:Y:S04]  /*46e30*/  STL [R1+0x1940], R104 ;  /* 0x0019406801007387 */ /* 0x0003e80000100800 */
[----:B------:R1:W-:Y:S02]  /*46e40*/  LDGSTS.E [R3+0x10000], desc[UR60][R114.64], P1 ;  /* 0x1000000072037fae */ /* 0x0003e4000892187c */
[----:B-1----:R-:W-:Y:S02]  /*46e50*/  IMAD.MOV.U32 R114, RZ, RZ, R104 ;  /* 0x000000ffff727224 */ /* 0x002fe400078e0068 */
[----:B--2---:R-:W-:-:S05]  /*46e60*/  IMAD.X R109, R109, 0x1, R0, P0 ;  /* 0x000000016d6d7824 */ /* 0x004fca00000e0600 */
[----:B------:R1:W-:Y:S01]  /*46e70*/  STL [R1+0x193c], R109 ;  /* 0x00193c6d01007387 */ /* 0x0003e20000100800 */
[----:B------:R-:W-:-:S03]  /*46e80*/  IADD3.X R108, R108, R0, RZ, P2, !PT ;  /* 0x000000006c6c7210 */ /* 0x000fc600017fe4ff */
[----:B------:R-:W-:Y:S04]  /*46e90*/  STL [R1+0x1948], R103 ;  /* 0x0019486701007387 */ /* 0x000fe80000100800 */
[----:B------:R2:W-:Y:S04]  /*46ea0*/  STL [R1+0x1944], R108 ;  /* 0x0019446c01007387 */ /* 0x0005e80000100800 */
[----:B------:R-:W4:Y:S01]  /*46eb0*/  LDL.LU R104, [R1+0x1964] ;  /* 0x0019640001687983 */ /* 0x000f220000300800 */
[----:B------:R-:W-:Y:S02]  /*46ec0*/  IMAD.MOV.U32 R115, RZ, RZ, R109 ;  /* 0x000000ffff737224 */ /* 0x000fe400078e006d */
[----:B-1----:R-:W-:Y:S01]  /*46ed0*/  IMAD.MOV.U32 R109, RZ, RZ, R108 ;  /* 0x000000ffff6d7224 */ /* 0x002fe200078e006c */
[----:B------:R-:W4:Y:S01]  /*46ee0*/  LDL.LU R110, [R1+0x196c] ;  /* 0x00196c00016e7983 */ /* 0x000f220000300800 */
[----:B--2---:R-:W-:-:S03]  /*46ef0*/  IMAD.MOV.U32 R108, RZ, RZ, R103 ;  /* 0x000000ffff6c7224 */ /* 0x004fc600078e0067 */
[----:B------:R1:W-:Y:S04]  /*46f00*/  LDGSTS.E [R3+0x14000], desc[UR60][R114.64], P1 ;  /* 0x1400000072037fae */ /* 0x0003e8000892187c */
[----:B------:R-:W-:Y:S04]  /*46f10*/  LDGSTS.E [R3+0x18000], desc[UR60][R108.64], P1 ;  /* 0x180000006c037fae */ /* 0x000fe8000892187c */
[----:B------:R-:W2:Y:S04]  /*46f20*/  LDL.LU R109, [R1+0x1970] ;  /* 0x00197000016d7983 */ /* 0x000ea80000300800 */
[----:B------:R-:W2:Y:S04]  /*46f30*/  LDL.LU R108, [R1+0x1974] ;  /* 0x00197400016c7983 */ /* 0x000ea80000300800 */
[----:B------:R-:W2:Y:S01]  /*46f40*/  LDL.LU R103, [R1+0x1978] ;  /* 0x0019780001677983 */ /* 0x000ea20000300800 */
[----:B------:R-:W-:-:S04]  /*46f50*/  UISETP.GT.AND UP1, UPT, UR6, 0x25, UPT ;  /* 0x000000250600788c */ /* 0x000fc8000bf24270 */
[----:B------:R-:W-:-:S04]  /*46f60*/  USEL UR4, URZ, 0x4, !UP1 ;  /* 0x000000043f047887 */ /* 0x000fc8000c800000 */
[----:B------:R-:W-:Y:S01]  /*46f70*/  USEL UR4, UR4, URZ, !UP0 ;  /* 0x0000003f04047287 */ /* 0x000fe2000c000000 */
[----:B------:R-:W-:-:S05]  /*46f80*/  IADD3 R102, P0, R102, R4, RZ ;  /* 0x0000000466667210 */ /* 0x000fca0007f1e0ff */
[----:B---3--:R-:W-:Y:S01]  /*46f90*/  IMAD.X R106, R106, 0x1, R0, P0 ;  /* 0x000000016a6a7824 */ /* 0x008fe200000e0600 */
[----:B-1----:R-:W-:-:S03]  /*46fa0*/  MOV R114, R102 ;  /* 0x0000006600727202 */ /* 0x002fc60000000f00 */
[----:B------:R-:W-:-:S05]  /*46fb0*/  IMAD.MOV.U32 R115, RZ, RZ, R106 ;  /* 0x000000ffff737224 */ /* 0x000fca00078e006a */
[----:B------:R1:W-:Y:S04]  /*46fc0*/  LDGSTS.E [R3+0x1c000], desc[UR60][R114.64], P1 ;  /* 0x1c00000072037fae */ /* 0x0003e8000892187c */
[----:B------:R-:W-:Y:S01]  /*46fd0*/  STL [R1+0x1950], R102 ;  /* 0x0019506601007387 */ /* 0x000fe20000100800 */
[----:B------:R-:W-:-:S03]  /*46fe0*/  IADD3 R105, P1, R105, R4, RZ ;  /* 0x0000000469697210 */ /* 0x000fc60007f3e0ff */
[----:B------:R3:W-:Y:S01]  /*46ff0*/  STL [R1+0x194c], R106 ;  /* 0x00194c6a01007387 */ /* 0x0007e20000100800 */
[----:B------:R-:W-:-:S03]  /*47000*/  IADD3 R111, P2, R111, R4, RZ ;  /* 0x000000046f6f7210 */ /* 0x000fc60007f5e0ff */
[----:B---3--:R-:W3:Y:S01]  /*47010*/  LDL.LU R106, [R1+0x1980] ;  /* 0x00198000016a7983 */ /* 0x008ee20000300800 */
[----:B------:R-:W-:-:S03]  /*47020*/  IMAD.X R107, R107, 0x1, R0, P1 ;  /* 0x000000016b6b7824 */ /* 0x000fc600008e0600 */
[----:B------:R-:W3:Y:S01]  /*47030*/  LDL.LU R102, [R1+0x1988] ;  /* 0x0019880001667983 */ /* 0x000ee20000300800 */
[----:B-1----:R-:W-:-:S03]  /*47040*/  IMAD.MOV.U32 R115, RZ, RZ, R107 ;  /* 0x000000ffff737224 */ /* 0x002fc600078e006b */
[----:B------:R-:W-:Y:S01]  /*47050*/  STL [R1+0x1958], R105 ;  /* 0x0019586901007387 */ /* 0x000fe20000100800 */
[----:B------:R-:W-:-:S03]  /*47060*/  IMAD.MOV.U32 R114, RZ, RZ, R105 ;  /* 0x000000ffff727224 */ /* 0x000fc600078e0069 */
[----:B------:R1:W-:Y:S01]  /*47070*/  STL [R1+0x1954], R107 ;  /* 0x0019546b01007387 */ /* 0x0003e20000100800 */
[----:B------:R-:W-:-:S03]  /*47080*/  IMAD.X R112, R112, 0x1, R0, P2 ;  /* 0x0000000170707824 */ /* 0x000fc600010e0600 */
[----:B------:R-:W-:Y:S04]  /*47090*/  STL [R1+0x1960], R111 ;  /* 0x0019606f01007387 */ /* 0x000fe80000100800 */
[----:B-1----:R-:W3:Y:S04]  /*470a0*/  LDL.LU R107, [R1+0x197c] ;  /* 0x00197c00016b7983 */ /* 0x002ee80000300800 */
[----:B------:R1:W-:Y:S04]  /*470b0*/  STL [R1+0x195c], R112 ;  /* 0x00195c7001007387 */ /* 0x0003e80000100800 */
[----:B------:R-:W3:Y:S01]  /*470c0*/  LDL.LU R105, [R1+0x1984] ;  /* 0x0019840001697983 */ /* 0x000ee20000300800 */
[----:B------:R-:W-:-:S02]  /*470d0*/  ISETP.NE.U32.AND P0, PT, RZ, UR4, PT ;  /* 0x00000004ff007c0c */ /* 0x000fc4000bf05070 */
[----:B----4-:R-:W-:Y:S02]  /*470e0*/  IADD3 R11, P1, R11, R4, RZ ;  /* 0x000000040b0b7210 */ /* 0x010fe40007f3e0ff */
[----:B------:R-:W-:Y:S01]  /*470f0*/  MOV R113, R112 ;  /* 0x0000007000717202 */ /* 0x000fe20000000f00 */
[----:B-1----:R-:W-:Y:S02]  /*47100*/  IMAD.MOV.U32 R112, RZ, RZ, R111 ;  /* 0x000000ffff707224 */ /* 0x002fe400078e006f */
[----:B------:R1:W-:Y:S06]  /*47110*/  STL [R1+0x1968], R11 ;  /* 0x0019680b01007387 */ /* 0x0003ec0000100800 */
[----:B------:R-:W-:Y:S04]  /*47120*/  LDGSTS.E [R3+0x10004], desc[UR60][R114.64], P0 ;  /* 0x1000400072037fae */ /* 0x000fe8000812187c */
[----:B------:R4:W-:Y:S02]  /*47130*/  LDGSTS.E [R3+0x14004], desc[UR60][R112.64], P0 ;  /* 0x1400400070037fae */ /* 0x0009e4000812187c */
[----:B----4-:R-:W-:-:S02]  /*47140*/  IMAD.MOV.U32 R112, RZ, RZ, R11 ;  /* 0x000000ffff707224 */ /* 0x010fc400078e000b */
[----:B------:R-:W-:-:S05]  /*47150*/  IMAD.X R104, R104, 0x1, R0, P1 ;  /* 0x0000000168687824 */ /* 0x000fca00008e0600 */
[----:B------:R4:W-:Y:S04]  /*47160*/  STL [R1+0x1964], R104 ;  /* 0x0019646801007387 */ /* 0x0009e80000100800 */
[----:B-1----:R-:W3:Y:S01]  /*47170*/  LDL.LU R11, [R1+0x1990] ;  /* 0x00199000010b7983 */ /* 0x002ee20000300800 */
[----:B------:R-:W-:-:S03]  /*47180*/  IMAD.MOV.U32 R113, RZ, RZ, R104 ;  /* 0x000000ffff717224 */ /* 0x000fc600078e0068 */
[----:B----4-:R-:W4:Y:S01]  /*47190*/  LDL.LU R104, [R1+0x198c] ;  /* 0x00198c0001687983 */ /* 0x010f220000300800 */
[----:B------:R-:W-:-:S03]  /*471a0*/  UISETP.GT.AND UP1, UPT, UR6, 0x26, UPT ;  /* 0x000000260600788c */ /* 0x000fc6000bf24270 */
[----:B------:R-:W-:Y:S01]  /*471b0*/  LDGSTS.E [R3+0x18004], desc[UR60][R112.64], P0 ;  /* 0x1800400070037fae */ /* 0x000fe2000812187c */
[----:B--2---:R-:W-:Y:S01]  /*471c0*/  IADD3 R109, P2, R109, R4, RZ ;  /* 0x000000046d6d7210 */ /* 0x004fe20007f5e0ff */
[----:B------:R-:W-:-:S04]  /*471d0*/  USEL UR4, URZ, 0x4, !UP1 ;  /* 0x000000043f047887 */ /* 0x000fc8000c800000 */
[----:B------:R-:W-:Y:S01]  /*471e0*/  IMAD.X R110, R110, 0x1, R0, P2 ;  /* 0x000000016e6e7824 */ /* 0x000fe200010e0600 */
[----:B------:R-:W-:Y:S01]  /*471f0*/  USEL UR4, UR4, URZ, !UP0 ;  /* 0x0000003f04047287 */ /* 0x000fe2000c000000 */
[----:B------:R-:W-:Y:S01]  /*47200*/  IADD3 R103, P3, R103, R4, RZ ;  /* 0x0000000467677210 */ /* 0x000fe20007f7e0ff */
[----:B------:R-:W-:Y:S01]  /*47210*/  STL [R1+0x1970], R109 ;  /* 0x0019706d01007387 */ /* 0x000fe20000100800 */
[----:B------:R-:W-:Y:S02]  /*47220*/  IMAD.MOV.U32 R111, RZ, RZ, R110 ;  /* 0x000000ffff6f7224 */ /* 0x000fe400078e006e */
[----:B------:R-:W-:Y:S01]  /*47230*/  IADD3.X R108, R108, R0, RZ, P3, !PT ;  /* 0x000000006c6c7210 */ /* 0x000fe20001ffe4ff */
[----:B------:R1:W-:Y:S01]  /*47240*/  STL [R1+0x196c], R110 ;  /* 0x00196c6e01007387 */ /* 0x0003e20000100800 */
[----:B------:R-:W-:-:S03]  /*47250*/  ISETP.NE.U32.AND P1, PT, RZ, UR4, PT ;  /* 0x00000004ff007c0c */ /* 0x000fc6000bf25070 */
[----:B------:R-:W-:Y:S01]  /*47260*/  STL [R1+0x1978], R103 ;  /* 0x0019786701007387 */ /* 0x000fe20000100800 */
[----:B-1----:R-:W-:-:S03]  /*47270*/  IMAD.MOV.U32 R110, RZ, RZ, R109 ;  /* 0x000000ffff6e7224 */ /* 0x002fc600078e006d */
[----:B------:R1:W-:Y:S04]  /*47280*/  STL [R1+0x1974], R108 ;  /* 0x0019746c01007387 */ /* 0x0003e80000100800 */
[----:B------:R-:W-:Y:S04]  /*47290*/  LDGSTS.E [R3+0x1c004], desc[UR60][R110.64], P0 ;  /* 0x1c0040006e037fae */ /* 0x000fe8000812187c */
[----:B------:R-:W2:Y:S01]  /*472a0*/  LDL.LU R113, [R1+0x1998] ;  /* 0x0019980001717983 */ /* 0x000ea20000300800 */
[----:B------:R-:W-:Y:S02]  /*472b0*/  IMAD.MOV.U32 R109, RZ, RZ, R108 ;  /* 0x000000ffff6d7224 */ /* 0x000fe400078e006c */
[----:B-1----:R-:W-:Y:S01]  /*472c0*/  IMAD.MOV.U32 R108, RZ, RZ, R103 ;  /* 0x000000ffff6c7224 */ /* 0x002fe200078e0067 */
[----:B------:R-:W2:Y:S04]  /*472d0*/  LDL.LU R111, [R1+0x19a0] ;  /* 0x0019a000016f7983 */ /* 0x000ea80000300800 */
[----:B------:R-:W2:Y:S04]  /*472e0*/  LDL.LU R114, [R1+0x1994] ;  /* 0x0019940001727983 */ /* 0x000ea80000300800 */
[----:B------:R-:W2:Y:S04]  /*472f0*/  LDL.LU R112, [R1+0x199c] ;  /* 0x00199c0001707983 */ /* 0x000ea80000300800 */
[----:B------:R-:W2:Y:S04]  /*47300*/  LDL.LU R103, [R1+0x19a8] ;  /* 0x0019a80001677983 */ /* 0x000ea80000300800 */
[----:B------:R1:W-:Y:S01]  /*47310*/  LDGSTS.E [R3+0x10008], desc[UR60][R108.64], P1 ;  /* 0x100080006c037fae */ /* 0x0003e2000892187c */
[----:B---3--:R-:W-:-:S02]  /*47320*/  IADD3 R106, P0, R106, R4, RZ ;  /* 0x000000046a6a7210 */ /* 0x008fc40007f1e0ff */
[----:B------:R-:W-:-:S03]  /*47330*/  IADD3 R102, P2, R102, R4, RZ ;  /* 0x0000000466667210 */ /* 0x000fc60007f5e0ff */
[----:B------:R3:W-:Y:S02]  /*47340*/  STL [R1+0x1980], R106 ;  /* 0x0019806a01007387 */ /* 0x0007e40000100800 */
[----:B-1----:R-:W-:Y:S02]  /*47350*/  IMAD.MOV.U32 R108, RZ, RZ, R102 ;  /* 0x000000ffff6c7224 */ /* 0x002fe400078e0066 */
[----:B------:R-:W-:-:S05]  /*47360*/  IMAD.X R107, R107, 0x1, R0, P0 ;  /* 0x000000016b6b7824 */ /* 0x000fca00000e0600 */
[----:B------:R-:W-:Y:S01]  /*47370*/  STL [R1+0x197c], R107 ;  /* 0x00197c6b01007387 */ /* 0x000fe20000100800 */
[----:B------:R-:W-:-:S03]  /*47380*/  IADD3.X R105, R105, R0, RZ, P2, !PT ;  /* 0x0000000069697210 */ /* 0x000fc600017fe4ff */
[----:B------:R1:W-:Y:S04]  /*47390*/  STL [R1+0x1988], R102 ;  /* 0x0019886601007387 */ /* 0x0003e80000100800 */
[----:B------:R-:W-:Y:S04]  /*473a0*/  LDGSTS.E [R3+0x14008], desc[UR60][R106.64], P1 ;  /* 0x140080006a037fae */ /* 0x000fe8000892187c */
[----:B------:R1:W-:Y:S01]  /*473b0*/  STL [R1+0x1984], R105 ;  /* 0x0019846901007387 */ /* 0x0003e20000100800 */
[----:B------:R-:W-:-:S05]  /*473c0*/  IMAD.MOV.U32 R109, RZ, RZ, R105 ;  /* 0x000000ffff6d7224 */ /* 0x000fca00078e0069 */
[----:B------:R-:W-:Y:S04]  /*473d0*/  LDGSTS.E [R3+0x18008], desc[UR60][R108.64], P1 ;  /* 0x180080006c037fae */ /* 0x000fe8000892187c */
[----:B---3--:R-:W3:Y:S04]  /*473e0*/  LDL.LU R106, [R1+0x19a4] ;  /* 0x0019a400016a7983 */ /* 0x008ee80000300800 */
[----:B------:R-:W3:Y:S04]  /*473f0*/  LDL.LU R110, [R1+0x19ac] ;  /* 0x0019ac00016e7983 */ /* 0x000ee80000300800 */
[----:B-1----:R-:W3:Y:S04]  /*47400*/  LDL.LU R102, [R1+0x19b0] ;  /* 0x0019b00001667983 */ /* 0x002ee80000300800 */
[----:B------:R-:W3:Y:S04]  /*47410*/  LDL.LU R109, [R1+0x1d34] ;  /* 0x001d3400016d7983 */ /* 0x000ee80000300800 */
[----:B------:R-:W3:Y:S01]  /*47420*/  LDL.LU R105, [R1+0x1d38] ;  /* 0x001d380001697983 */ /* 0x000ee20000300800 */
[----:B------:R-:W-:-:S05]  /*47430*/  IADD3 R11, P0, R11, R4, RZ ;  /* 0x000000040b0b7210 */ /* 0x000fca0007f1e0ff */
[----:B----4-:R-:W-:Y:S01]  /*47440*/  IMAD.X R104, R104, 0x1, R0, P0 ;  /* 0x0000000168687824 */ /* 0x010fe200000e0600 */
[----:B------:R-:W-:Y:S04]  /*47450*/  STL [R1+0x1990], R11 ;  /* 0x0019900b01007387 */ /* 0x000fe80000100800 */
[----:B------:R1:W-:Y:S04]  /*47460*/  STL [R1+0x198c], R104 ;  /* 0x00198c6801007387 */ /* 0x0003e80000100800 */
[----:B------:R-:W4:Y:S04]  /*47470*/  LDL.LU R108, [R1+0x1d3c] ;  /* 0x001d3c00016c7983 */ /* 0x000f280000300800 */
[----:B------:R-:W4:Y:S01]  /*47480*/  LDL.LU R107, [R1+0x1d40] ;  /* 0x001d4000016b7983 */ /* 0x000f220000300800 */
[----:B------:R-:W-:-:S02]  /*47490*/  IMAD.MOV.U32 R117, RZ, RZ, R104 ;  /* 0x000000ffff757224 */ /* 0x000fc400078e0068 */
[----:B------:R-:W-:Y:S01]  /*474a0*/  IMAD.MOV.U32 R116, RZ, RZ, R11 ;  /* 0x000000ffff747224 */ /* 0x000fe200078e000b */
[----:B-1----:R-:W4:Y:S04]  /*474b0*/  LDL.LU R104, [R1+0x1d44] ;  /* 0x001d440001687983 */ /* 0x002f280000300800 */
[----:B------:R-:W4:Y:S01]  /*474c0*/  LDL.LU R11, [R1+0x1d48] ;  /* 0x001d4800010b7983 */ /* 0x000f220000300800 */
[----:B------:R-:W-:-:S03]  /*474d0*/  UISETP.GT.AND UP1, UPT, UR6, 0x27, UPT ;  /* 0x000000270600788c */ /* 0x000fc6000bf24270 */
[----:B------:R-:W-:Y:S01]  /*474e0*/  LDGSTS.E [R3+0x1c008], desc[UR60][R116.64], P1 ;  /* 0x1c00800074037fae */ /* 0x000fe2000892187c */
[----:B------:R-:W-:-:S04]  /*474f0*/  USEL UR4, URZ, 0x4, !UP1 ;  /* 0x000000043f047887 */ /* 0x000fc8000c800000 */
[----:B------:R-:W-:-:S06]  /*47500*/  USEL UR4, UR4, URZ, !UP0 ;  /* 0x0000003f04047287 */ /* 0x000fcc000c000000 */
[----:B------:R-:W-:Y:S02]  /*47510*/  ISETP.NE.U32.AND P0, PT, RZ, UR4, PT ;  /* 0x00000004ff007c0c */ /* 0x000fe4000bf05070 */
[-C--:B--2---:R-:W-:Y:S02]  /*47520*/  IADD3 R113, P1, R113, R4.reuse, RZ ;  /* 0x0000000471717210 */ /* 0x084fe40007f3e0ff */
[----:B------:R-:W-:Y:S02]  /*47530*/  IADD3 R111, P2, R111, R4, RZ ;  /* 0x000000046f6f7210 */ /* 0x000fe40007f5e0ff */
[----:B------:R-:W-:Y:S01]  /*47540*/  IADD3.X R114, R114, R0, RZ, P1, !PT ;  /* 0x0000000072727210 */ /* 0x000fe20000ffe4ff */
[----:B------:R-:W-:Y:S02]  /*47550*/  STL [R1+0x1998], R113 ;  /* 0x0019987101007387 */ /* 0x000fe40000100800 */
[----:B------:R-:W-:Y:S02]  /*47560*/  IMAD.X R112, R112, 0x1, R0, P2 ;  /* 0x0000000170707824 */ /* 0x000fe400010e0600 */
[----:B------:R1:W-:Y:S01]  /*47570*/  STL [R1+0x1994], R114 ;  /* 0x0019947201007387 */ /* 0x0003e20000100800 */
[----:B------:R-:W-:Y:S01]  /*47580*/  IMAD.MOV.U32 R115, RZ, RZ, R114 ;  /* 0x000000ffff737224 */ /* 0x000fe200078e0072 */
[----:B------:R-:W-:-:S02]  /*47590*/  IADD3 R103, P1, R103, R4, RZ ;  /* 0x0000000467677210 */ /* 0x000fc40007f3e0ff */
[----:B------:R-:W-:Y:S04]  /*475a0*/  STL [R1+0x19a0], R111 ;  /* 0x0019a06f01007387 */ /* 0x000fe80000100800 */
[----:B------:R2:W-:Y:S01]  /*475b0*/  STL [R1+0x199c], R112 ;  /* 0x00199c7001007387 */ /* 0x0005e20000100800 */
[----:B-1----:R-:W-:Y:S02]  /*475c0*/  IMAD.MOV.U32 R114, RZ, RZ, R113 ;  /* 0x000000ffff727224 */ /* 0x002fe400078e0071 */
[----:B------:R-:W-:Y:S01]  /*475d0*/  IMAD.MOV.U32 R113, RZ, RZ, R112 ;  /* 0x000000ffff717224 */ /* 0x000fe200078e0070 */
[----:B------:R1:W-:Y:S04]  /*475e0*/  STL [R1+0x19a8], R103 ;  /* 0x0019a86701007387 */ /* 0x0003e80000100800 */
[----:B------:R-:W-:Y:S01]  /*475f0*/  LDGSTS.E [R3+0x1000c], desc[UR60][R114.64], P0 ;  /* 0x1000c00072037fae */ /* 0x000fe2000812187c */
[----:B--2---:R-:W-:-:S05]  /*47600*/  IMAD.MOV.U32 R112, RZ, RZ, R111 ;  /* 0x000000ffff707224 */ /* 0x004fca00078e006f */
[----:B------:R2:W-:Y:S02]  /*47610*/  LDGSTS.E [R3+0x1400c], desc[UR60][R112.64], P0 ;  /* 0x1400c00070037fae */ /* 0x0005e4000812187c */
[----:B--2---:R-:W-:Y:S01]  /*47620*/  IMAD.MOV.U32 R112, RZ, RZ, R103 ;  /* 0x000000ffff707224 */ /* 0x004fe200078e0067 */
[----:B------:R-:W-:-:S04]  /*47630*/  UISETP.GT.AND UP1, UPT, UR6, 0x44, UPT ;  /* 0x000000440600788c */ /* 0x000fc8000bf24270 */
[----:B------:R-:W-:-:S04]  /*47640*/  USEL UR4, URZ, 0x4, !UP1 ;  /* 0x000000043f047887 */ /* 0x000fc8000c800000 */
[----:B------:R-:W-:Y:S01]  /*47650*/  USEL UR4, UR4, URZ, !UP0 ;  /* 0x0000003f04047287 */ /* 0x000fe2000c000000 */
[----:B---3--:R-:W-:-:S05]  /*47660*/  IADD3.X R106, R106, R0, RZ, P1, !PT ;  /* 0x000000006a6a7210 */ /* 0x008fca0000ffe4ff */
[----:B------:R2:W-:Y:S04]  /*47670*/  STL [R1+0x19a4], R106 ;  /* 0x0019a46a01007387 */ /* 0x0005e80000100800 */
[----:B-1----:R-:W3:Y:S01]  /*47680*/  LDL.LU R103, [R1+0x1d50] ;  /* 0x001d500001677983 */ /* 0x002ee20000300800 */
[----:B------:R-:W-:Y:S01]  /*47690*/  IMAD.MOV.U32 R113, RZ, RZ, R106 ;  /* 0x000000ffff717224 */ /* 0x000fe200078e006a */
[-C--:B------:R-:W-:Y:S02]  /*476a0*/  IADD3 R102, P2, R102, R4.reuse, RZ ;  /* 0x0000000466667210 */ /* 0x080fe40007f5e0ff */
[----:B--2---:R-:W2:Y:S01]  /*476b0*/  LDL.LU R106, [R1+0x1d4c] ;  /* 0x001d4c00016a7983 */ /* 0x004ea20000300800 */
[----:B------:R-:W-:Y:S02]  /*476c0*/  IADD3 R105, P3, R105, R4, RZ ;  /* 0x0000000469697210 */ /* 0x000fe40007f7e0ff */
[--C-:B------:R-:W-:Y:S01]  /*476d0*/  IMAD.X R110, R110, 0x1, R0.reuse, P2 ;  /* 0x000000016e6e7824 */ /* 0x100fe200010e0600 */
[----:B------:R-:W-:Y:S02]  /*476e0*/  STL [R1+0x19b0], R102 ;  /* 0x0019b06601007387 */ /* 0x000fe40000100800 */
[----:B------:R-:W-:-:S02]  /*476f0*/  IMAD.X R109, R109, 0x1, R0, P3 ;  /* 0x000000016d6d7824 */ /* 0x000fc400018e0600 */
[----:B------:R1:W-:Y:S01]  /*47700*/  STL [R1+0x19ac], R110 ;  /* 0x0019ac6e01007387 */ /* 0x0003e20000100800 */
[----:B------:R-:W-:-:S03]  /*47710*/  IMAD.MOV.U32 R111, RZ, RZ, R110 ;  /* 0x000000ffff6f7224 */ /* 0x000fc600078e006e */
[----:B------:R4:W-:Y:S04]  /*47720*/  STL [R1+0x1d38], R105 ;  /* 0x001d386901007387 */ /* 0x0009e80000100800 */
[----:B------:R-:W-:Y:S04]  /*47730*/  LDGSTS.E [R3+0x1800c], desc[UR60][R112.64], P0 ;  /* 0x1800c00070037fae */ /* 0x000fe8000812187c */
[----:B------:R4:W-:Y:S01]  /*47740*/  STL [R1+0x1d34], R109 ;  /* 0x001d346d01007387 */ /* 0x0009e20000100800 */
[----:B-1----:R-:W-:-:S05]  /*47750*/  MOV R110, R102 ;  /* 0x00000066006e7202 */ /* 0x002fca0000000f00 */
[----:B------:R1:W-:Y:S04]  /*47760*/  LDGSTS.E [R3+0x1c00c], desc[UR60][R110.64], P0 ;  /* 0x1c00c0006e037fae */ /* 0x0003e8000812187c */
[----:B------:R-:W2:Y:S04]  /*47770*/  LDL.LU R113, [R1+0x1d58] ;  /* 0x001d580001717983 */ /* 0x000ea80000300800 */
[----:B------:R-:W2:Y:S04]  /*47780*/  LDL.LU R102, [R1+0x1d60] ;  /* 0x001d600001667983 */ /* 0x000ea80000300800 */
[----:B------:R-:W2:Y:S01]  /*47790*/  LDL.LU R114, [R1+0x1d54] ;  /* 0x001d540001727983 */ /* 0x000ea20000300800 */
[----:B-1----:R-:W-:-:S03]  /*477a0*/  IMAD.MOV.U32 R110, RZ, RZ, R105 ;  /* 0x000000ffff6e7224 */ /* 0x002fc600078e0069 */
[----:B----4-:R-:W4:Y:S01]  /*477b0*/  LDL.LU R105, [R1+0x1d5c] ;  /* 0x001d5c0001697983 */ /* 0x010f220000300800 */
[----:B------:R-:W-:Y:S02]  /*477c0*/  IADD3 R107, P0, R107, R4, RZ ;  /* 0x000000046b6b7210 */ /* 0x000fe40007f1e0ff */
[----:B------:R-:W-:-:S03]  /*477d0*/  ISETP.NE.U32.AND P1, PT, RZ, UR4, PT ;  /* 0x00000004ff007c0c */ /* 0x000fc6000bf25070 */
[----:B------:R-:W-:Y:S01]  /*477e0*/  IMAD.X R108, R108, 0x1, R0, P0 ;  /* 0x000000016c6c7824 */ /* 0x000fe200000e0600 */
[----:B------:R-:W-:Y:S01]  /*477f0*/  STL [R1+0x1d40], R107 ;  /* 0x001d406b01007387 */ /* 0x000fe20000100800 */
[----:B------:R-:W-:Y:S01]  /*47800*/  IADD3 R11, P2, R11, R4, RZ ;  /* 0x000000040b0b7210 */ /* 0x000fe20007f5e0ff */
[----:B------:R-:W-:Y:S02]  /*47810*/  IMAD.MOV.U32 R111, RZ, RZ, R109 ;  /* 0x000000ffff6f7224 */ /* 0x000fe400078e006d */
[----:B------:R1:W-:Y:S01]  /*47820*/  STL [R1+0x1d3c], R108 ;  /* 0x001d3c6c01007387 */ /* 0x0003e20000100800 */
[----:B------:R-:W-:Y:S02]  /*47830*/  IMAD.MOV.U32 R109, RZ, RZ, R108 ;  /* 0x000000ffff6d7224 */ /* 0x000fe400078e006c */
[----:B------:R-:W-:Y:S02]  /*47840*/  IMAD.X R104, R104, 0x1, R0, P2 ;  /* 0x0000000168687824 */ /* 0x000fe400010e0600 */
[----:B------:R-:W-:Y:S01]  /*47850*/  LDGSTS.E [R3+0x20000], desc[UR60][R110.64], P1 ;  /* 0x200000006e037fae */ /* 0x000fe2000892187c */
[----:B-1----:R-:W-:-:S03]  /*47860*/  MOV R108, R107 ;  /* 0x0000006b006c7202 */ /* 0x002fc60000000f00 */
[----:B------:R1:W-:Y:S04]  /*47870*/  STL [R1+0x1d48], R11 ;  /* 0x001d480b01007387 */ /* 0x0003e80000100800 */
[----:B------:R1:W-:Y:S04]  /*47880*/  LDGSTS.E [R3+0x24000], desc[UR60][R108.64], P1 ;  /* 0x240000006c037fae */ /* 0x0003e8000892187c */
[----:B------:R1:W-:Y:S04]  /*47890*/  STL [R1+0x1d44], R104 ;  /* 0x001d446801007387 */ /* 0x0003e80000100800 */
[----:B------:R-:W4:Y:S01]  /*478a0*/  LDL.LU R111, [R1+0x1d68] ;  /* 0x001d6800016f7983 */ /* 0x000f220000300800 */
[----:B-1----:R-:W-:-:S03]  /*478b0*/  IMAD.MOV.U32 R108, RZ, RZ, R11 ;  /* 0x000000ffff6c7224 */ /* 0x002fc600078e000b */
[----:B------:R-:W4:Y:S01]  /*478c0*/  LDL.LU R112, [R1+0x1d64] ;  /* 0x001d640001707983 */ /* 0x000f220000300800 */
[----:B------:R-:W-:-:S05]  /*478d0*/  IMAD.MOV.U32 R109, RZ, RZ, R104 ;  /* 0x000000ffff6d7224 */ /* 0x000fca00078e0068 */
[----:B------:R-:W-:Y:S04]  /*478e0*/  LDGSTS.E [R3+0x28000], desc[UR60][R108.64], P1 ;  /* 0x280000006c037fae */ /* 0x000fe8000892187c */
[----:B------:R-:W4:Y:S04]  /*478f0*/  LDL.LU R109, [R1+0x1d6c] ;  /* 0x001d6c00016d7983 */ /* 0x000f280000300800 */
[----:B------:R-:W4:Y:S04]  /*47900*/  LDL.LU R11, [R1+0x1d70] ;  /* 0x001d7000010b7983 */ /* 0x000f280000300800 */
[----:B------:R-:W4:Y:S04]  /*47910*/  LDL.LU R110, [R1+0x1d74] ;  /* 0x001d7400016e7983 */ /* 0x000f280000300800 */
[----:B------:R-:W4:Y:S01]  /*47920*/  LDL.LU R104, [R1+0x1d78] ;  /* 0x001d780001687983 */ /* 0x000f220000300800 */
[----:B------:R-:W-:-:S04]  /*47930*/  UISETP.GT.AND UP1, UPT, UR6, 0x45, UPT ;  /* 0x000000450600788c */ /* 0x000fc8000bf24270 */
[----:B------:R-:W-:-:S04]  /*47940*/  USEL UR4, URZ, 0x4, !UP1 ;  /* 0x000000043f047887 */ /* 0x000fc8000c800000 */
[----:B------:R-:W-:Y:S02]  /*47950*/  USEL UR4, UR4, URZ, !UP0 ;  /* 0x0000003f04047287 */ /* 0x000fe4000c000000 */
[----:B------:R-:W-:Y:S01]  /*47960*/  UISETP.GT.AND UP1, UPT, UR6, 0x46, UPT ;  /* 0x000000460600788c */ /* 0x000fe2000bf24270 */
[----:B---3--:R-:W-:-:S05]  /*47970*/  IADD3 R103, P0, R103, R4, RZ ;  /* 0x0000000467677210 */ /* 0x008fca0007f1e0ff */
[----:B--2---:R-:W-:Y:S01]  /*47980*/  IMAD.X R106, R106, 0x1, R0, P0 ;  /* 0x000000016a6a7824 */ /* 0x004fe200000e0600 */
[----:B------:R-:W-:Y:S03]  /*47990*/  STL [R1+0x1d50], R103 ;  /* 0x001d506701007387 */ /* 0x000fe60000100800 */
[----:B------:R-:W-:Y:S01]  /*479a0*/  IMAD.MOV.U32 R107, RZ, RZ, R106 ;  /* 0x000000ffff6b7224 */ /* 0x000fe200078e006a */
[----:B------:R1:W-:Y:S01]  /*479b0*/  STL [R1+0x1d4c], R106 ;  /* 0x001d4c6a01007387 */ /* 0x0003e20000100800 */
[----:B------:R-:W-:-:S03]  /*479c0*/  ISETP.NE.U32.AND P0, PT, RZ, UR4, PT ;  /* 0x00000004ff007c0c */ /* 0x000fc6000bf05070 */
[----:B------:R-:W2:Y:S01]  /*479d0*/  LDL.LU R108, [R1+0x1d7c] ;  /* 0x001d7c00016c7983 */ /* 0x000ea20000300800 */
[----:B-1----:R-:W-:-:S03]  /*479e0*/  IMAD.MOV.U32 R106, RZ, RZ, R103 ;  /* 0x000000ffff6a7224 */ /* 0x002fc600078e0067 */
[----:B------:R-:W3:Y:S04]  /*479f0*/  LDL.LU R103, [R1+0x1d80] ;  /* 0x001d800001677983 */ /* 0x000ee80000300800 */
[----:B------:R-:W-:Y:S01]  /*47a00*/  LDGSTS.E [R3+0x2c000], desc[UR60][R106.64], P1 ;  /* 0x2c0000006a037fae */ /* 0x000fe2000892187c */
[----:B------:R-:W-:-:S03]  /*47a10*/  IADD3 R113, P1, R113, R4, RZ ;  /* 0x0000000471717210 */ /* 0x000fc60007f3e0ff */
[----:B------:R-:W2:Y:S01]  /*47a20*/  LDL.LU R107, [R1+0x1d84] ;  /* 0x001d8400016b7983 */ /* 0x000ea20000300800 */
[----:B------:R-:W-:-:S03]  /*47a30*/  IADD3 R102, P2, R102, R4, RZ ;  /* 0x0000000466667210 */ /* 0x000fc60007f5e0ff */
[----:B------:R-:W2:Y:S01]  /*47a40*/  LDL.LU R106, [R1+0x1d88] ;  /* 0x001d8800016a7983 */ /* 0x000ea20000300800 */
[----:B------:R-:W-:-:S03]  /*47a50*/  IADD3.X R114, R114, R0, RZ, P1, !PT ;  /* 0x0000000072727210 */ /* 0x000fc60000ffe4ff */
[----:B------:R-:W-:Y:S02]  /*47a60*/  STL [R1+0x1d58], R113 ;  /* 0x001d587101007387 */ /* 0x000fe40000100800 */
[----:B------:R-:W-:Y:S02]  /*47a70*/  IMAD.MOV.U32 R115, RZ, RZ, R114 ;  /* 0x000000ffff737224 */ /* 0x000fe400078e0072 */
[----:B------:R1:W-:Y:S01]  /*47a80*/  STL [R1+0x1d54], R114 ;  /* 0x001d547201007387 */ /* 0x0003e20000100800 */
[----:B----4-:R-:W-:-:S03]  /*47a90*/  IMAD.X R105, R105, 0x1, R0, P2 ;  /* 0x0000000169697824 */ /* 0x010fc600010e0600 */
[----:B------:R-:W-:Y:S01]  /*47aa0*/  STL [R1+0x1d60], R102 ;  /* 0x001d606601007387 */ /* 0x000fe20000100800 */
[----:B-1----:R-:W-:-:S03]  /*47ab0*/  IMAD.MOV.U32 R114, RZ, RZ, R113 ;  /* 0x000000ffff727224 */ /* 0x002fc600078e0071 */
[----:B------:R1:W-:Y:S04]  /*47ac0*/  STL [R1+0x1d5c], R105 ;  /* 0x001d5c6901007387 */ /* 0x0003e80000100800 */
[----:B------:R4:W-:Y:S02]  /*47ad0*/  LDGSTS.E [R3+0x20004], desc[UR60][R114.64], P0 ;  /* 0x2000400072037fae */ /* 0x0009e4000812187c */
[----:B----4-:R-:W-:Y:S02]  /*47ae0*/  IMAD.MOV.U32 R115, RZ, RZ, R105 ;  /* 0x000000ffff737224 */ /* 0x010fe400078e0069 */
[----:B------:R-:W-:Y:S01]  /*47af0*/  IMAD.MOV.U32 R114, RZ, RZ, R102 ;  /* 0x000000ffff727224 */ /* 0x000fe200078e0066 */
[----:B-1----:R-:W4:Y:S04]  /*47b00*/  LDL.LU R105, [R1+0x1d8c] ;  /* 0x001d8c0001697983 */ /* 0x002f280000300800 */
[----:B------:R-:W4:Y:S01]  /*47b10*/  LDL.LU R102, [R1+0x1d90] ;  /* 0x001d900001667983 */ /* 0x000f220000300800 */
[----:B------:R-:W-:Y:S01]  /*47b20*/  USEL UR4, URZ, 0x4, !UP1 ;  /* 0x000000043f047887 */ /* 0x000fe2000c800000 */
[----:B------:R-:W-:-:S02]  /*47b30*/  IADD3 R111, P1, R111, R4, RZ ;  /* 0x000000046f6f7210 */ /* 0x000fc40007f3e0ff */
[----:B------:R-:W-:Y:S01]  /*47b40*/  LDGSTS.E [R3+0x24004], desc[UR60][R114.64], P0 ;  /* 0x2400400072037fae */ /* 0x000fe2000812187c */
[----:B------:R-:W-:Y:S01]  /*47b50*/  USEL UR4, UR4, URZ, !UP0 ;  /* 0x0000003f04047287 */ /* 0x000fe2000c000000 */
[----:B------:R-:W-:Y:S02]  /*47b60*/  IADD3.X R112, R112, R0, RZ, P1, !PT ;  /* 0x0000000070707210 */ /* 0x000fe40000ffe4ff */
[----:B------:R-:W-:Y:S03]  /*47b70*/  STL [R1+0x1d68], R111 ;  /* 0x001d686f01007387 */ /* 0x000fe60000100800 */
[----:B------:R-:W-:Y:S01]  /*47b80*/  IMAD.MOV.U32 R113, RZ, RZ, R112 ;  /* 0x000000ffff717224 */ /* 0x000fe200078e0070 */
[----:B------:R1:W-:Y:S01]  /*47b90*/  STL [R1+0x1d64], R112 ;  /* 0x001d647001007387 */ /* 0x0003e20000100800 */
[----:B------:R-:W-:Y:S02]  /*47ba0*/  ISETP.NE.U32.AND P1, PT, RZ, UR4, PT ;  /* 0x00000004ff007c0c */ /* 0x000fe4000bf25070 */
[----:B------:R-:W-:Y:S01]  /*47bb0*/  IADD3 R11, P2, R11, R4, RZ ;  /* 0x000000040b0b7210 */ /* 0x000fe20007f5e0ff */
[----:B-1----:R-:W-:-:S04]  /*47bc0*/  IMAD.MOV.U32 R112, RZ, RZ, R111 ;  /* 0x000000ffff707224 */ /* 0x002fc800078e006f */
[--C-:B------:R-:W-:Y:S01]  /*47bd0*/  IMAD.X R109, R109, 0x1, R0.reuse, P2 ;  /* 0x000000016d6d7824 */ /* 0x100fe200010e0600 */
[----:B------:R-:W-:Y:S01]  /*47be0*/  IADD3 R104, P3, R104, R4, RZ ;  /* 0x0000000468687210 */ /* 0x000fe20007f7e0ff */
[----:B------:R-:W-:Y:S04]  /*47bf0*/  STL [R1+0x1d70], R11 ;  /* 0x001d700b01007387 */ /* 0x000fe80000100800 */
[----:B------:R-:W-:Y:S01]  /*47c00*/  IMAD.X R110, R110, 0x1, R0, P3 ;  /* 0x000000016e6e7824 */ /* 0x000fe200018e0600 */
[----:B------:R1:W-:Y:S03]  /*47c10*/  STL [R1+0x1d6c], R109 ;  /* 0x001d6c6d01007387 */ /* 0x0003e60000100800 */
[----:B------:R-:W-:Y:S01]  /*47c20*/  IMAD.MOV.U32 R111, RZ, RZ, R110 ;  /* 0x000000ffff6f7224 */ /* 0x000fe200078e006e */
[----:B------:R1:W-:Y:S04]  /*47c30*/  LDGSTS.E [R3+0x28004], desc[UR60][R112.64], P0 ;  /* 0x2800400070037fae */ /* 0x0003e8000812187c */
[----:B------:R-:W-:Y:S04]  /*47c40*/  STL [R1+0x1d78], R104 ;  /* 0x001d786801007387 */ /* 0x000fe80000100800 */
[----:B------:R1:W-:Y:S02]  /*47c50*/  STL [R1+0x1d74], R110 ;  /* 0x001d746e01007387 */ /* 0x0003e40000100800 */
[----:B-1----:R-:W-:Y:S01]  /*47c60*/  IMAD.MOV.U32 R112, RZ, RZ, R11 ;  /* 0x000000ffff707224 */ /* 0x002fe200078e000b */
[----:B------:R-:W-:-:S02]  /*47c70*/  MOV R113, R109 ;  /* 0x0000006d00717202 */ /* 0x000fc40000000f00 */
[----:B------:R-:W4:Y:S01]  /*47c80*/  LDL.LU R109, [R1+0x1d98] ;  /* 0x001d9800016d7983 */ /* 0x000f220000300800 */
[----:B------:R-:W-:-:S03]  /*47c90*/  IMAD.MOV.U32 R110, RZ, RZ, R104 ;  /* 0x000000ffff6e7224 */ /* 0x000fc600078e0068 */
[----:B------:R1:W-:Y:S04]  /*47ca0*/  LDGSTS.E [R3+0x2c004], desc[UR60][R112.64], P0 ;  /* 0x2c00400070037fae */ /* 0x0003e8000812187c */
[----:B------:R-:W4:Y:S04]  /*47cb0*/  LDL.LU R11, [R1+0x1da0] ;  /* 0x001da000010b7983 */ /* 0x000f280000300800 */
[----:B------:R-:W-:Y:S04]  /*47cc0*/  LDGSTS.E [R3+0x20008], desc[UR60][R110.64], P1 ;  /* 0x200080006e037fae */ /* 0x000fe8000892187c */
[----:B------:R-:W4:Y:S04]  /*47cd0*/  LDL.LU R110, [R1+0x1d94] ;  /* 0x001d9400016e7983 */ /* 0x000f280000300800 */
[----:B------:R-:W4:Y:S01]  /*47ce0*/  LDL.LU R104, [R1+0x1d9c] ;  /* 0x001d9c0001687983 */ /* 0x000f220000300800 */
[----:B------:R-:W-:-:S04]  /*47cf0*/  UISETP.GT.AND UP1, UPT, UR6, 0x47, UPT ;  /* 0x000000470600788c */ /* 0x000fc8000bf24270 */
[----:B------:R-:W-:-:S04]  /*47d00*/  USEL UR4, URZ, 0x4, !UP1 ;  /* 0x000000043f047887 */ /* 0x000fc8000c800000 */
[----:B------:R-:W-:Y:S01]  /*47d10*/  USEL UR4, UR4, URZ, !UP0 ;  /* 0x0000003f04047287 */ /* 0x000fe2000c000000 */
[----:B---3--:R-:W-:-:S05]  /*47d20*/  IADD3 R103, P0, R103, R4, RZ ;  /* 0x0000000467677210 */ /* 0x008fca0007f1e0ff */
[----:B--2---:R-:W-:Y:S01]  /*47d30*/  IMAD.X R108, R108, 0x1, R0, P0 ;  /* 0x000000016c6c7824 */ /* 0x004fe200000e0600 */
[----:B------:R2:W-:Y:S01]  /*47d40*/  STL [R1+0x1d80], R103 ;  /* 0x001d806701007387 */ /* 0x0005e20000100800 */
[----:B-1----:R-:W-:-:S03]  /*47d50*/  IMAD.MOV.U32 R112, RZ, RZ, R103 ;  /* 0x000000ffff707224 */ /* 0x002fc600078e0067 */
[----:B------:R1:W-:Y:S01]  /*47d60*/  STL [R1+0x1d7c], R108 ;  /* 0x001d7c6c01007387 */ /* 0x0003e20000100800 */
[----:B------:R-:W-:-:S05]  /*47d70*/  IADD3 R106, P2, R106, R4, RZ ;  /* 0x000000046a6a7210 */ /* 0x000fca0007f5e0ff */
[----:B------:R-:W-:Y:S01]  /*47d80*/  IMAD.X R107, R107, 0x1, R0, P2 ;  /* 0x000000016b6b7824 */ /* 0x000fe200010e0600 */
[----:B------:R3:W-:Y:S04]  /*47d90*/  STL [R1+0x1d88], R106 ;  /* 0x001d886a01007387 */ /* 0x0007e80000100800 */
[----:B------:R3:W-:Y:S04]  /*47da0*/  STL [R1+0x1d84], R107 ;  /* 0x001d846b01007387 */ /* 0x0007e80000100800 */
[----:B--2---:R-:W2:Y:S01]  /*47db0*/  LDL.LU R103, [R1+0x1da8] ;  /* 0x001da80001677983 */ /* 0x004ea20000300800 */
[----:B------:R-:W-:-:S03]  /*47dc0*/  MOV R113, R108 ;  /* 0x0000006c00717202 */ /* 0x000fc60000000f00 */
[----:B-1----:R-:W2:Y:S04]  /*47dd0*/  LDL.LU R108, [R1+0x1da4] ;  /* 0x001da400016c7983 */ /* 0x002ea80000300800 */
[----:B------:R-:W-:Y:S04]  /*47de0*/  LDGSTS.E [R3+0x24008], desc[UR60][R112.64], P1 ;  /* 0x2400800070037fae */ /* 0x000fe8000892187c */
[----:B------:R3:W-:Y:S01]  /*47df0*/  LDGSTS.E [R3+0x28008], desc[UR60][R106.64], P1 ;  /* 0x280080006a037fae */ /* 0x0007e2000892187c */
[----:B----4-:R-:W-:-:S05]  /*47e00*/  IADD3 R102, P0, R102, R4, RZ ;  /* 0x0000000466667210 */ /* 0x010fca0007f1e0ff */
[----:B------:R-:W-:Y:S01]  /*47e10*/  IMAD.X R105, R105, 0x1, R0, P0 ;  /* 0x0000000169697824 */ /* 0x000fe200000e0600 */
[----:B------:R1:W-:Y:S04]  /*47e20*/  STL [R1+0x1d90], R102 ;  /* 0x001d906601007387 */ /* 0x0003e80000100800 */
[----:B------:R4:W-:Y:S04]  /*47e30*/  STL [R1+0x1d8c], R105 ;  /* 0x001d8c6901007387 */ /* 0x0009e80000100800 */
[----:B------:R-:W2:Y:S04]  /*47e40*/  LDL.LU R113, [R1+0x1db0] ;  /* 0x001db00001717983 */ /* 0x000ea80000300800 */
[----:B------:R-:W2:Y:S04]  /*47e50*/  LDL.LU R111, [R1+0x2138] ;  /* 0x00213800016f7983 */ /* 0x000ea80000300800 */
[----:B------:R-:W2:Y:S01]  /*47e60*/  LDL.LU R114, [R1+0x1dac] ;  /* 0x001dac0001727983 */ /* 0x000ea20000300800 */
[----:B---3--:R-:W-:-:S02]  /*47e70*/  IMAD.MOV.U32 R106, RZ, RZ, R102 ;  /* 0x000000ffff6a7224 */ /* 0x008fc400078e0066 */
[----:B------:R-:W-:Y:S01]  /*47e80*/  IMAD.MOV.U32 R107, RZ, RZ, R105 ;  /* 0x000000ffff6b7224 */ /* 0x000fe200078e0069 */
[----:B------:R-:W3:Y:S04]  /*47e90*/  LDL.LU R112, [R1+0x2134] ;  /* 0x0021340001707983 */ /* 0x000ee80000300800 */
[----:B------:R-:W-:Y:S04]  /*47ea0*/  LDGSTS.E [R3+0x2c008], desc[UR60][R106.64], P1 ;  /* 0x2c0080006a037fae */ /* 0x000fe8000892187c */
[----:B------:R-:W3:Y:S04]  /*47eb0*/  LDL.LU R107, [R1+0x213c] ;  /* 0x00213c00016b7983 */ /* 0x000ee80000300800 */
[----:B-1----:R-:W3:Y:S04]  /*47ec0*/  LDL.LU R102, [R1+0x2140] ;  /* 0x0021400001667983 */ /* 0x002ee80000300800 */
[----:B------:R-:W3:Y:S04]  /*47ed0*/  LDL.LU R106, [R1+0x2144] ;  /* 0x00214400016a7983 */ /* 0x000ee80000300800 */
[----:B----4-:R-:W4:Y:S01]  /*47ee0*/  LDL.LU R105, [R1+0x2148] ;  /* 0x0021480001697983 */ /* 0x010f220000300800 */
[----:B------:R-:W-:-:S02]  /*47ef0*/  ISETP.NE.U32.AND P0, PT, RZ, UR4, PT ;  /* 0x00000004ff007c0c */ /* 0x000fc4000bf05070 */
[----:B------:R-:W-:-:S04]  /*47f00*/  IADD3 R109, P1, R109, R4, RZ ;  /* 0x000000046d6d7210 */ /* 0x000fc80007f3e0ff */
[----:B------:R-:W-:Y:S02]  /*47f10*/  MOV R116, R109 ;  /* 0x0000006d00747202 */ /* 0x000fe40000000f00 */
[----:B------:R-:W-:Y:S01]  /*47f20*/  IADD3 R11, P2, R11, R4, RZ ;  /* 0x000000040b0b7210 */ /* 0x000fe20007f5e0ff */
[----:B------:R-:W-:Y:S01]  /*47f30*/  STL [R1+0x1d98], R109 ;  /* 0x001d986d01007387 */ /* 0x000fe20000100800 */
[----:B------:R-:W-:-:S04]  /*47f40*/  IMAD.X R110, R110, 0x1, R0, P1 ;  /* 0x000000016e6e7824 */ /* 0x000fc800008e0600 */
[----:B------:R-:W-:Y:S02]  /*47f50*/  IMAD.MOV.U32 R117, RZ, RZ, R110 ;  /* 0x000000ffff757224 */ /* 0x000fe400078e006e */
[----:B------:R-:W-:Y:S01]  /*47f60*/  IMAD.X R104, R104, 0x1, R0, P2 ;  /* 0x0000000168687824 */ /* 0x000fe200010e0600 */
[----:B------:R-:W-:Y:S04]  /*47f70*/  STL [R1+0x1d94], R110 ;  /* 0x001d946e01007387 */ /* 0x000fe80000100800 */
[----:B------:R-:W-:Y:S04]  /*47f80*/  STL [R1+0x1da0], R11 ;  /* 0x001da00b01007387 */ /* 0x000fe80000100800 */
[----:B------:R1:W-:Y:S04]  /*47f90*/  LDGSTS.E [R3+0x2000c], desc[UR60][R116.64], P0 ;  /* 0x2000c00074037fae */ /* 0x0003e8000812187c */
[----:B------:R1:W-:Y:S02]  /*47fa0*/  STL [R1+0x1d9c], R104 ;  /* 0x001d9c6801007387 */ /* 0x0003e40000100800 */
[----:B-1----:R-:W-:-:S02]  /*47fb0*/  IMAD.MOV.U32 R117, RZ, RZ, R104 ;  /* 0x000000ffff757224 */ /* 0x002fc400078e0068 */
[----:B------:R-:W-:Y:S01]  /*47fc0*/  IMAD.MOV.U32 R116, RZ, RZ, R11 ;  /* 0x000000ffff747224 */ /* 0x000fe200078e000b */
[----:B------:R-:W4:Y:S04]  /*47fd0*/  LDL.LU R104, [R1+0x214c] ;  /* 0x00214c0001687983 */ /* 0x000f280000300800 */
[----:B------:R-:W4:Y:S01]  /*47fe0*/  LDL.LU R11, [R1+0x2150] ;  /* 0x00215000010b7983 */ /* 0x000f220000300800 */
[----:B------:R-:W-:-:S03]  /*47ff0*/  UISETP.GT.AND UP1, UPT, UR6, 0x64, UPT ;  /* 0x000000640600788c */ /* 0x000fc6000bf24270 */
[----:B------:R-:W-:Y:S01]  /*48000*/  LDGSTS.E [R3+0x2400c], desc[UR60][R116.64], P0 ;  /* 0x2400c00074037fae */ /* 0x000fe2000812187c */
[----:B------:R-:W-:-:S04]  /*48010*/  USEL UR4, URZ, 0x4, !UP1 ;  /* 0x000000043f047887 */ /* 0x000fc8000c800000 */
[----:B------:R-:W-:Y:S01]  /*48020*/  USEL UR4, UR4, URZ, !UP0 ;  /* 0x0000003f04047287 */ /* 0x000fe2000c000000 */
[----:B--2---:R-:W-:-:S05]  /*48030*/  IADD3 R103, P1, R103, R4, RZ ;  /* 0x0000000467677210 */ /* 0x004fca0007f3e0ff */
[----:B------:R-:W-:Y:S01]  /*48040*/  IMAD.X R108, R108, 0x1, R0, P1 ;  /* 0x000000016c6c7824 */ /* 0x000fe200008e0600 */
[----:B------:R-:W-:Y:S03]  /*48050*/  STL [R1+0x1da8], R103 ;  /* 0x001da86701007387 */ /* 0x000fe60000100800 */
[----:B------:R-:W-:Y:S01]  /*48060*/  IMAD.MOV.U32 R109, RZ, RZ, R108 ;  /* 0x000000ffff6d7224 */ /* 0x000fe200078e006c */
[----:B------:R1:W-:Y:S04]  /*48070*/  STL [R1+0x1da4], R108 ;  /* 0x001da46c01007387 */ /* 0x0003e80000100800 */
[----:B------:R-:W2:Y:S01]  /*48080*/  LDL.LU R110, [R1+0x2154] ;  /* 0x00215400016e7983 */ /* 0x000ea20000300800 */
[----:B-1----:R-:W-:-:S05]  /*48090*/  MOV R108, R103 ;  /* 0x00000067006c7202 */ /* 0x002fca0000000f00 */
[----:B------:R-:W-:Y:S01]  /*480a0*/  LDGSTS.E [R3+0x2800c], desc[UR60][R108.64], P0 ;  /* 0x2800c0006c037fae */ /* 0x000fe2000812187c */
[----:B------:R-:W-:-:S03]  /*480b0*/  ISETP.NE.U32.AND P1, PT, RZ, UR4, PT ;  /* 0x00000004ff007c0c */ /* 0x000fc6000bf25070 */
[----:B------:R-:W2:Y:S04]  /*480c0*/  LDL.LU R109, [R1+0x2158] ;  /* 0x00215800016d7983 */ /* 0x000ea80000300800 */
[----:B------:R-:W2:Y:S01]  /*480d0*/  LDL.LU R108, [R1+0x215c] ;  /* 0x00215c00016c7983 */ /* 0x000ea20000300800 */
[----:B------:R-:W-:-:S03]  /*480e0*/  IADD3 R113, P2, R113, R4, RZ ;  /* 0x0000000471717210 */ /* 0x000fc60007f5e0ff */
[----:B------:R-:W2:Y:S02]  /*480f0*/  LDL.LU R103, [R1+0x2160] ;  /* 0x0021600001677983 */ /* 0x000ea40000300800 */
[----:B------:R-:W-:Y:S02]  /*48100*/  IMAD.X R114, R114, 0x1, R0, P2 ;  /* 0x0000000172727824 */ /* 0x000fe400010e0600 */
[----:B------:R-:W-:Y:S01]  /*48110*/  STL [R1+0x1db0], R113 ;  /* 0x001db07101007387 */ /* 0x000fe20000100800 */
[----:B------:R-:W-:Y:S01]  /*48120*/  IADD3 R111, P3, R111, R4, RZ ;  /* 0x000000046f6f7210 */ /* 0x000fe20007f7e0ff */
[----:B------:R-:W-:Y:S02]  /*48130*/  IMAD.MOV.U32 R115, RZ, RZ, R114 ;  /* 0x000000ffff737224 */ /* 0x000fe400078e0072 */
[----:B------:R1:W-:Y:S02]  /*48140*/  STL [R1+0x1dac], R114 ;  /* 0x001dac7201007387 */ /* 0x0003e40000100800 */
[----:B---3--:R-:W-:-:S02]  /*48150*/  IMAD.X R112, R112, 0x1, R0, P3 ;  /* 0x0000000170707824 */ /* 0x008fc400018e0600 */
[----:B-1----:R-:W-:Y:S01]  /*48160*/  IMAD.MOV.U32 R114, RZ, RZ, R113 ;  /* 0x000000ffff727224 */ /* 0x002fe200078e0071 */
[----:B------:R-:W-:Y:S04]  /*48170*/  STL [R1+0x2138], R111 ;  /* 0x0021386f01007387 */ /* 0x000fe80000100800 */
[----:B------:R-:W-:Y:S01]  /*48180*/  LDGSTS.E [R3+0x2c00c], desc[UR60][R114.64], P0 ;  /* 0x2c00c00072037fae */ /* 0x000fe2000812187c */
[----:B------:R-:W-:-:S03]  /*48190*/  IADD3 R102, P0, R102, R4, RZ ;  /* 0x0000000466667210 */ /* 0x000fc60007f1e0ff */
[----:B------:R1:W-:Y:S01]  /*481a0*/  STL [R1+0x2134], R112 ;  /* 0x0021347001007387 */ /* 0x0003e20000100800 */
[----:B------:R-:W-:Y:S02]  /*481b0*/  IMAD.MOV.U32 R113, RZ, RZ, R112 ;  /* 0x000000ffff717224 */ /* 0x000fe400078e0070 */
[--C-:B------:R-:W-:Y:S01]  /*481c0*/  IMAD.X R107, R107, 0x1, R0.reuse, P0 ;  /* 0x000000016b6b7824 */ /* 0x100fe200000e0600 */
[----:B----4-:R-:W-:Y:S02]  /*481d0*/  IADD3 R105, P2, R105, R4, RZ ;  /* 0x0000000469697210 */ /* 0x010fe40007f5e0ff */
[----:B-1----:R-:W-:Y:S01]  /*481e0*/  MOV R112, R111 ;  /* 0x0000006f00707202 */ /* 0x002fe20000000f00 */
[----:B------:R1:W-:Y:S02]  /*481f0*/  STL [R1+0x2140], R102 ;  /* 0x0021406601007387 */ /* 0x0003e40000100800 */
[----:B------:R-:W-:Y:S02]  /*48200*/  IMAD.X R106, R106, 0x1, R0, P2 ;  /* 0x000000016a6a7824 */ /* 0x000fe400010e0600 */
[----:B------:R3:W-:Y:S04]  /*48210*/  LDGSTS.E [R3+0x30000], desc[UR60][R112.64], P1 ;  /* 0x3000000070037fae */ /* 0x0007e8000892187c */
[----:B------:R4:W-:Y:S04]  /*48220*/  STL [R1+0x213c], R107 ;  /* 0x00213c6b01007387 */ /* 0x0009e80000100800 */
[----:B------:R-:W-:Y:S01]  /*48230*/  STL [R1+0x2148], R105 ;  /* 0x0021486901007387 */ /* 0x000fe20000100800 */
[----:B---3--:R-:W-:-:S03]  /*48240*/  IMAD.MOV.U32 R112, RZ, RZ, R102 ;  /* 0x000000ffff707224 */ /* 0x008fc600078e0066 */
[----:B-1----:R-:W3:Y:S01]  /*48250*/  LDL.LU R102, [R1+0x2168] ;  /* 0x0021680001667983 */ /* 0x002ee20000300800 */
[----:B------:R-:W-:Y:S02]  /*48260*/  IMAD.MOV.U32 R113, RZ, RZ, R107 ;  /* 0x000000ffff717224 */ /* 0x000fe400078e006b */
[----:B----4-:R-:W-:Y:S01]  /*48270*/  IMAD.MOV.U32 R107, RZ, RZ, R106 ;  /* 0x000000ffff6b7224 */ /* 0x010fe200078e006a */
[----:B------:R1:W-:Y:S04]  /*48280*/  STL [R1+0x2144], R106 ;  /* 0x0021446a01007387 */ /* 0x0003e80000100800 */
[----:B------:R4:W-:Y:S01]  /*48290*/  LDGSTS.E [R3+0x34000], desc[UR60][R112.64], P1 ;  /* 0x3400000070037fae */ /* 0x0009e2000892187c */
[----:B-1----:R-:W-:-:S03]  /*482a0*/  MOV R106, R105 ;  /* 0x00000069006a7202 */ /* 0x002fc60000000f00 */
[----:B------:R-:W3:Y:S04]  /*482b0*/  LDL.LU R105, [R1+0x2164] ;  /* 0x0021640001697983 */ /* 0x000ee80000300800 */
[----:B------:R-:W-:Y:S01]  /*482c0*/  LDGSTS.E [R3+0x38000], desc[UR60][R106.64], P1 ;  /* 0x380000006a037fae */ /* 0x000fe2000892187c */
[----:B------:R-:W-:-:S05]  /*482d0*/  IADD3 R11, P0, R11, R4, RZ ;  /* 0x000000040b0b7210 */ /* 0x000fca0007f1e0ff */
[----:B------:R-:W-:Y:S01]  /*482e0*/  IMAD.X R104, R104, 0x1, R0, P0 ;  /* 0x0000000168687824 */ /* 0x000fe200000e0600 */
[----:B------:R1:W-:Y:S01]  /*482f0*/  STL [R1+0x2150], R11 ;  /* 0x0021500b01007387 */ /* 0x0003e20000100800 */
[----:B----4-:R-:W-:-:S03]  /*48300*/  IMAD.MOV.U32 R112, RZ, RZ, R11 ;  /* 0x000000ffff707224 */ /* 0x010fc600078e000b */
[----:B------:R4:W-:Y:S04]  /*48310*/  STL [R1+0x214c], R104 ;  /* 0x00214c6801007387 */ /* 0x0009e80000100800 */
[----:B------:R-:W3:Y:S04]  /*48320*/  LDL.LU R106, [R1+0x2170] ;  /* 0x00217000016a7983 */ /* 0x000ee80000300800 */
[----:B-1----:R-:W3:Y:S01]  /*48330*/  LDL.LU R11, [R1+0x2178] ;  /* 0x00217800010b7983 */ /* 0x002ee20000300800 */
[----:B------:R-:W-:-:S03]  /*48340*/  IMAD.MOV.U32 R113, RZ, RZ, R104 ;  /* 0x000000ffff717224 */ /* 0x000fc600078e0068 */
[----:B------:R-:W3:Y:S04]  /*48350*/  LDL.LU R107, [R1+0x216c] ;  /* 0x00216c00016b7983 */ /* 0x000ee80000300800 */
[----:B----4-:R-:W4:Y:S01]  /*48360*/  LDL.LU R104, [R1+0x2174] ;  /* 0x0021740001687983 */ /* 0x010f220000300800 */
[----:B------:R-:W-:-:S03]  /*48370*/  UISETP.GT.AND UP1, UPT, UR6, 0x65, UPT ;  /* 0x000000650600788c */ /* 0x000fc6000bf24270 */
[----:B------:R-:W-:Y:S01]  /*48380*/  LDGSTS.E [R3+0x3c000], desc[UR60][R112.64], P1 ;  /* 0x3c00000070037fae */ /* 0x000fe2000892187c */
[----:B------:R-:W-:-:S04]  /*48390*/  USEL UR4, URZ, 0x4, !UP1 ;  /* 0x000000043f047887 */ /* 0x000fc8000c800000 */
[----:B------:R-:W-:-:S06]  /*483a0*/  USEL UR4, UR4, URZ, !UP0 ;  /* 0x0000003f04047287 */ /* 0x000fcc000c000000 */
[----:B------:R-:W-:Y:S01]  /*483b0*/  ISETP.NE.U32.AND P0, PT, RZ, UR4, PT ;  /* 0x00000004ff007c0c */ /* 0x000fe2000bf05070 */
[----:B------:R-:W-:-:S04]  /*483c0*/  UISETP.GT.AND UP1, UPT, UR6, 0x66, UPT ;  /* 0x000000660600788c */ /* 0x000fc8000bf24270 */
[----:B------:R-:W-:-:S04]  /*483d0*/  USEL UR4, URZ, 0x4, !UP1 ;  /* 0x000000043f047887 */ /* 0x000fc8000c800000 */
[----:B------:R-:W-:Y:S01]  /*483e0*/  USEL UR4, UR4, URZ, !UP0 ;  /* 0x0000003f04047287 */ /* 0x000fe2000c000000 */
[----:B--2---:R-:W-:-:S05]  /*483f0*/  IADD3 R109, P1, R109, R4, RZ ;  /* 0x000000046d6d7210 */ /* 0x004fca0007f3e0ff */
[--C-:B------:R-:W-:Y:S01]  /*48400*/  IMAD.X R110, R110, 0x1, R0.reuse, P1 ;  /* 0x000000016e6e7824 */ /* 0x100fe200008e0600 */
[----:B------:R-:W-:Y:S01]  /*48410*/  IADD3 R103, P2, R103, R4, RZ ;  /* 0x0000000467677210 */ /* 0x000fe20007f5e0ff */
[----:B------:R-:W-:Y:S03]  /*48420*/  STL [R1+0x2158], R109 ;  /* 0x0021586d01007387 */ /* 0x000fe60000100800 */
[----:B------:R-:W-:Y:S01]  /*48430*/  MOV R111, R110 ;  /* 0x0000006e006f7202 */ /* 0x000fe20000000f00 */
[----:B------:R-:W-:Y:S01]  /*48440*/  IMAD.X R108, R108, 0x1, R0, P2 ;  /* 0x000000016c6c7824 */ /* 0x000fe200010e0600 */
[----:B------:R1:W-:Y:S04]  /*48450*/  STL [R1+0x2154], R110 ;  /* 0x0021546e01007387 */ /* 0x0003e80000100800 */
[----:B------:R-:W-:Y:S04]  /*48460*/  STL [R1+0x2160], R103 ;  /* 0x0021606701007387 */ /* 0x000fe80000100800 */
[----:B------:R2:W-:Y:S01]  /*48470*/  STL [R1+0x215c], R108 ;  /* 0x00215c6c01007387 */ /* 0x0005e20000100800 */
[----:B-1----:R-:W-:-:S03]  /*48480*/  IMAD.MOV.U32 R110, RZ, RZ, R109 ;  /* 0x000000ffff6e7224 */ /* 0x002fc600078e006d */
[----:B------:R-:W4:Y:S01]  /*48490*/  LDL.LU R113, [R1+0x2180] ;  /* 0x0021800001717983 */ /* 0x000f220000300800 */
[----:B------:R-:W-:-:S03]  /*484a0*/  IMAD.MOV.U32 R109, RZ, RZ, R108 ;  /* 0x000000ffff6d7224 */ /* 0x000fc600078e006c */
[----:B------:R-:W-:Y:S01]  /*484b0*/  LDGSTS.E [R3+0x30004], desc[UR60][R110.64], P0 ;  /* 0x300040006e037fae */ /* 0x000fe2000812187c */
[----:B--2---:R-:W-:-:S05]  /*484c0*/  IMAD.MOV.U32 R108, RZ, RZ, R103 ;  /* 0x000000ffff6c7224 */ /* 0x004fca00078e0067 */
[----:B------:R1:W-:Y:S04]  /*484d0*/  LDGSTS.E [R3+0x34004], desc[UR60][R108.64], P0 ;  /* 0x340040006c037fae */ /* 0x0003e8000812187c */
[----:B------:R-:W2:Y:S04]  /*484e0*/  LDL.LU R111, [R1+0x2188] ;  /* 0x00218800016f7983 */ /* 0x000ea80000300800 */
[----:B------:R-:W2:Y:S04]  /*484f0*/  LDL.LU R114, [R1+0x217c] ;  /* 0x00217c0001727983 */ /* 0x000ea80000300800 */
[----:B------:R-:W2:Y:S04]  /*48500*/  LDL.LU R112, [R1+0x2184] ;  /* 0x0021840001707983 */ /* 0x000ea80000300800 */
[----:B------:R-:W2:Y:S01]  /*48510*/  LDL.LU R103, [R1+0x2190] ;  /* 0x0021900001677983 */ /* 0x000ea20000300800 */
[----:B---3--:R-:W-:-:S05]  /*48520*/  IADD3 R102, P1, R102, R4, RZ ;  /* 0x0000000466667210 */ /* 0x008fca0007f3e0ff */
[----:B------:R-:W-:Y:S01]  /*48530*/  STL [R1+0x2168], R102 ;  /* 0x0021686601007387 */ /* 0x000fe20000100800 */
[----:B------:R-:W-:-:S05]  /*48540*/  IMAD.X R105, R105, 0x1, R0, P1 ;  /* 0x0000000169697824 */ /* 0x000fca00008e0600 */
[----:B------:R3:W-:Y:S04]  /*48550*/  STL [R1+0x2164], R105 ;  /* 0x0021646901007387 */ /* 0x0007e80000100800 */
[----:B------:R-:W2:Y:S01]  /*48560*/  LDL.LU R110, [R1+0x218c] ;  /* 0x00218c00016e7983 */ /* 0x000ea20000300800 */
[----:B-1----:R-:W-:Y:S01]  /*48570*/  IMAD.MOV.U32 R108, RZ, RZ, R102 ;  /* 0x000000ffff6c7224 */ /* 0x002fe200078e0066 */
[----:B------:R-:W-:Y:S02]  /*48580*/  MOV R109, R105 ;  /* 0x00000069006d7202 */ /* 0x000fe40000000f00 */
[----:B---3--:R-:W3:Y:S04]  /*48590*/  LDL.LU R105, [R1+0x2194] ;  /* 0x0021940001697983 */ /* 0x008ee80000300800 */
[----:B------:R-:W3:Y:S04]  /*485a0*/  LDL.LU R102, [R1+0x2198] ;  /* 0x0021980001667983 */ /* 0x000ee80000300800 */
[----:B------:R-:W-:Y:S01]  /*485b0*/  LDGSTS.E [R3+0x38004], desc[UR60][R108.64], P0 ;  /* 0x380040006c037fae */ /* 0x000fe2000812187c */
[----:B------:R-:W-:-:S03]  /*485c0*/  ISETP.NE.U32.AND P1, PT, RZ, UR4, PT ;  /* 0x00000004ff007c0c */ /* 0x000fc6000bf25070 */
[----:B------:R-:W3:Y:S01]  /*485d0*/  LDL.LU R109, [R1+0x219c] ;  /* 0x00219c00016d7983 */ /* 0x000ee20000300800 */
[----:B------:R-:W-:-:S03]  /*485e0*/  IADD3 R106, P2, R106, R4, RZ ;  /* 0x000000046a6a7210 */ /* 0x000fc60007f5e0ff */
[----:B------:R-:W3:Y:S01]  /*485f0*/  LDL.LU R108, [R1+0x21a0] ;  /* 0x0021a000016c7983 */ /* 0x000ee20000300800 */
[----:B------:R-:W-:Y:S01]  /*48600*/  IADD3 R11, P3, R11, R4, RZ ;  /* 0x000000040b0b7210 */ /* 0x000fe20007f7e0ff */
[--C-:B------:R-:W-:Y:S02]  /*48610*/  IMAD.X R107, R107, 0x1, R0.reuse, P2 ;  /* 0x000000016b6b7824 */ /* 0x100fe400010e0600 */
[----:B------:R1:W-:Y:S02]  /*48620*/  STL [R1+0x2170], R106 ;  /* 0x0021706a01007387 */ /* 0x0003e40000100800 */
[----:B----4-:R-:W-:Y:S02]  /*48630*/  IMAD.X R104, R104, 0x1, R0, P3 ;  /* 0x0000000168687824 */ /* 0x010fe400018e0600 */
[----:B------:R4:W-:Y:S04]  /*48640*/  STL [R1+0x216c], R107 ;  /* 0x00216c6b01007387 */ /* 0x0009e80000100800 */
[----:B------:R1:W-:Y:S04]  /*48650*/  LDGSTS.E [R3+0x3c004], desc[UR60][R106.64], P0 ;  /* 0x3c0040006a037fae */ /* 0x0003e8000812187c */
[----:B------:R-:W-:Y:S01]  /*48660*/  STL [R1+0x2178], R11 ;  /* 0x0021780b01007387 */ /* 0x000fe20000100800 */
[----:B-1----:R-:W-:-:S02]  /*48670*/  IMAD.MOV.U32 R106, RZ, RZ, R11 ;  /* 0x000000ffff6a7224 */ /* 0x002fc400078e000b */
[----:B----4-:R-:W-:Y:S01]  /*48680*/  IMAD.MOV.U32 R107, RZ, RZ, R104 ;  /* 0x000000ffff6b7224 */ /* 0x010fe200078e0068 */
[----:B------:R1:W-:Y:S04]  /*48690*/  STL [R1+0x2174], R104 ;  /* 0x0021746801007387 */ /* 0x0003e80000100800 */
[----:B------:R-:W-:Y:S04]  /*486a0*/  LDGSTS.E [R3+0x30008], desc[UR60][R106.64], P1 ;  /* 0x300080006a037fae */ /* 0x000fe8000892187c */
[----:B------:R-:W4:Y:S04]  /*486b0*/  LDL.LU R107, [R1+0x21a4] ;  /* 0x0021a400016b7983 */ /* 0x000f280000300800 */
[----:B------:R-:W4:Y:S04]  /*486c0*/  LDL.LU R106, [R1+0x21a8] ;  /* 0x0021a800016a7983 */ /* 0x000f280000300800 */
[----:B-1----:R-:W4:Y:S04]  /*486d0*/  LDL.LU R104, [R1+0x21ac] ;  /* 0x0021ac0001687983 */ /* 0x002f280000300800 */
[----:B------:R-:W4:Y:S01]  /*486e0*/  LDL.LU R11, [R1+0x21b0] ;  /* 0x0021b000010b7983 */ /* 0x000f220000300800 */
[----:B------:R-:W-:-:S04]  /*486f0*/  UISETP.GT.AND UP1, UPT, UR6, 0x67, UPT ;  /* 0x000000670600788c */ /* 0x000fc8000bf24270 */
[----:B------:R-:W-:-:S04]  /*48700*/  USEL UR4, URZ, 0x4, !UP1 ;  /* 0x000000043f047887 */ /* 0x000fc8000c800000 */
[----:B------:R-:W-:Y:S01]  /*48710*/  USEL UR4, UR4, URZ, !UP0 ;  /* 0x0000003f04047287 */ /* 0x000fe2000c000000 */
[----:B------:R-:W-:-:S05]  /*48720*/  IADD3 R113, P0, R113, R4, RZ ;  /* 0x0000000471717210 */ /* 0x000fca0007f1e0ff */
[----:B------:R-:W-:Y:S01]  /*48730*/  STL [R1+0x2180], R113 ;  /* 0x0021807101007387 */ /* 0x000fe20000100800 */
[----:B--2---:R-:W-:Y:S01]  /*48740*/  IADD3 R111, P2, R111, R4, RZ ;  /* 0x000000046f6f7210 */ /* 0x004fe20007f5e0ff */
[----:B------:R-:W-:-:S03]  /*48750*/  IMAD.X R114, R114, 0x1, R0, P0 ;  /* 0x0000000172727824 */ /* 0x000fc600000e0600 */
[----:B------:R-:W-:Y:S02]  /*48760*/  IADD3.X R112, R112, R0, RZ, P2, !PT ;  /* 0x0000000070707210 */ /* 0x000fe400017fe4ff */
[----:B------:R-:W-:Y:S01]  /*48770*/  IADD3 R103, P0, R103, R4, RZ ;  /* 0x0000000467677210 */ /* 0x000fe20007f1e0ff */
[----:B------:R1:W-:Y:S01]  /*48780*/  STL [R1+0x217c], R114 ;  /* 0x00217c7201007387 */ /* 0x0003e20000100800 */
[----:B------:R-:W-:-:S03]  /*48790*/  IMAD.MOV.U32 R115, RZ, RZ, R114 ;  /* 0x000000ffff737224 */ /* 0x000fc600078e0072 */
[----:B------:R-:W-:Y:S04]  /*487a0*/  STL [R1+0x2188], R111 ;  /* 0x0021886f01007387 */ /* 0x000fe80000100800 */
[----:B------:R2:W-:Y:S01]  /*487b0*/  STL [R1+0x2184], R112 ;  /* 0x0021847001007387 */ /* 0x0005e20000100800 */
[----:B-1----:R-:W-:Y:S02]  /*487c0*/  IMAD.MOV.U32 R114, RZ, RZ, R113 ;  /* 0x000000ffff727224 */ /* 0x002fe400078e0071 */
[----:B------:R-:W-:Y:S01]  /*487d0*/  IMAD.MOV.U32 R113, RZ, RZ, R112 ;  /* 0x000000ffff717224 */ /* 0x000fe200078e0070 */
[----:B------:R-:W-:Y:S04]  /*487e0*/  STL [R1+0x2190], R103 ;  /* 0x0021906701007387 */ /* 0x000fe80000100800 */
[----:B------:R-:W-:Y:S01]  /*487f0*/  LDGSTS.E [R3+0x34008], desc[UR60][R114.64], P1 ;  /* 0x3400800072037fae */ /* 0x000fe2000892187c */
[----:B--2---:R-:W-:-:S05]  /*48800*/  IMAD.MOV.U32 R112, RZ, RZ, R111 ;  /* 0x000000ffff707224 */ /* 0x004fca00078e006f */
[----:B------:R1:W-:Y:S01]  /*48810*/  LDGSTS.E [R3+0x38008], desc[UR60][R112.64], P1 ;  /* 0x3800800070037fae */ /* 0x0003e2000892187c */
[----:B------:R-:W-:-:S05]  /*48820*/  IMAD.X R110, R110, 0x1, R0, P0 ;  /* 0x000000016e6e7824 */ /* 0x000fca00000e0600 */
[----:B------:R2:W-:Y:S01]  /*48830*/  STL [R1+0x218c], R110 ;  /* 0x00218c6e01007387 */ /* 0x0005e20000100800 */
[----:B------:R-:W-:Y:S01]  /*48840*/  MOV R111, R110 ;  /* 0x0000006e006f7202 */ /* 0x000fe20000000f00 */
[----:B--2---:R-:W-:Y:S01]  /*48850*/  IMAD.MOV.U32 R110, RZ, RZ, R103 ;  /* 0x000000ffff6e7224 */ /* 0x004fe200078e0067 */
[----:B------:R-:W-:-:S04]  /*48860*/  ISETP.NE.U32.AND P0, PT, RZ, UR4, PT ;  /* 0x00000004ff007c0c */ /* 0x000fc8000bf05070 */
[----:B------:R-:W-:Y:S01]  /*48870*/  LDGSTS.E [R3+0x3c008], desc[UR60][R110.64], P1 ;  /* 0x3c0080006e037fae */ /* 0x000fe2000892187c */
[----:B---3--:R-:W-:-:S05]  /*48880*/  IADD3 R102, P1, R102, R4, RZ ;  /* 0x0000000466667210 */ /* 0x008fca0007f3e0ff */
[----:B------:R-:W-:Y:S01]  /*48890*/  IMAD.X R105, R105, 0x1, R0, P1 ;  /* 0x0000000169697824 */ /* 0x000fe200008e0600 */
[----:B------:R-:W-:Y:S01]  /*488a0*/  IADD3 R108, P2, R108, R4, RZ ;  /* 0x000000046c6c7210 */ /* 0x000fe20007f5e0ff */
[----:B------:R-:W2:Y:S01]  /*488b0*/  LDL.LU R110, [R1+0x15b4] ;  /* 0x0015b400016e7983 */ /* 0x000ea20000300800 */
[----:B-1----:R-:W-:-:S03]  /*488c0*/  IMAD.MOV.U32 R112, RZ, RZ, R102 ;  /* 0x000000ffff707224 */ /* 0x002fc600078e0066 */
[----:B------:R-:W-:Y:S01]  /*488d0*/  IMAD.X R109, R109, 0x1, R0, P2 ;  /* 0x000000016d6d7824 */ /* 0x000fe200010e0600 */
[----:B------:R-:W3:Y:S01]  /*488e0*/  LDL.LU R103, [R1+0x15b8] ;  /* 0x0015b80001677983 */ /* 0x000ee20000300800 */
[----:B------:R-:W-:-:S03]  /*488f0*/  IMAD.MOV.U32 R113, RZ, RZ, R105 ;  /* 0x000000ffff717224 */ /* 0x000fc600078e0069 */
[----:B------:R-:W-:Y:S04]  /*48900*/  STL [R1+0x2198], R102 ;  /* 0x0021986601007387 */ /* 0x000fe80000100800 */
[----:B------:R1:W-:Y:S04]  /*48910*/  STL [R1+0x2194], R105 ;  /* 0x0021946901007387 */ /* 0x0003e80000100800 */
[----:B------:R-:W-:Y:S04]  /*48920*/  STL [R1+0x21a0], R108 ;  /* 0x0021a06c01007387 */ /* 0x000fe80000100800 */
[----:B------:R1:W-:Y:S04]  /*48930*/  LDGSTS.E [R3+0x3000c], desc[UR60][R112.64], P0 ;  /* 0x3000c00070037fae */ /* 0x0003e8000812187c */
[----:B-1----:R-:W2:Y:S04]  /*48940*/  LDL.LU R105, [R1+0x15c0] ;  /* 0x0015c00001697983 */ /* 0x002ea80000300800 */
[----:B------:R1:W-:Y:S04]  /*48950*/  STL [R1+0x219c], R109 ;  /* 0x00219c6d01007387 */ /* 0x0003e80000100800 */
[----:B------:R-:W2:Y:S01]  /*48960*/  LDL.LU R102, [R1+0x15c8] ;  /* 0x0015c80001667983 */ /* 0x000ea20000300800 */
[----:B------:R-:W-:Y:S01]  /*48970*/  IMAD.MOV.U32 R113, RZ, RZ, R109 ;  /* 0x000000ffff717224 */ /* 0x000fe200078e006d */
[----:B------:R-:W-:-:S02]  /*48980*/  MOV R112, R108 ;  /* 0x0000006c00707202 */ /* 0x000fc40000000f00 */
[----:B-1----:R-:W2:Y:S04]  /*48990*/  LDL.LU R109, [R1+0x15bc] ;  /* 0x0015bc00016d7983 */ /* 0x002ea80000300800 */
[----:B------:R-:W2:Y:S04]  /*489a0*/  LDL.LU R108, [R1+0x15c4] ;  /* 0x0015c400016c7983 */ /* 0x000ea80000300800 */
[----:B------:R-:W-:Y:S01]  /*489b0*/  LDGSTS.E [R3+0x3400c], desc[UR60][R112.64], P0 ;  /* 0x3400c00070037fae */ /* 0x000fe2000812187c */
[----:B----4-:R-:W-:-:S05]  /*489c0*/  IADD3 R106, P1, R106, R4, RZ ;  /* 0x000000046a6a7210 */ /* 0x010fca0007f3e0ff */
[--C-:B------:R-:W-:Y:S01]  /*489d0*/  IMAD.X R107, R107, 0x1, R0.reuse, P1 ;  /* 0x000000016b6b7824 */ /* 0x100fe200008e0600 */
[----:B------:R-:W-:Y:S01]  /*489e0*/  IADD3 R11, P2, R11, R4, RZ ;  /* 0x000000040b0b7210 */ /* 0x000fe20007f5e0ff */
[----:B------:R1:W-:Y:S04]  /*489f0*/  STL [R1+0x21a8], R106 ;  /* 0x0021a86a01007387 */ /* 0x0003e80000100800 */
[----:B------:R-:W-:Y:S01]  /*48a00*/  IMAD.X R104, R104, 0x1, R0, P2 ;  /* 0x0000000168687824 */ /* 0x000fe200010e0600 */
[----:B------:R4:W-:Y:S04]  /*48a10*/  STL [R1+0x21a4], R107 ;  /* 0x0021a46b01007387 */ /* 0x0009e80000100800 */
[----:B------:R1:W-:Y:S04]  /*48a20*/  LDGSTS.E [R3+0x3800c], desc[UR60][R106.64], P0 ;  /* 0x3800c0006a037fae */ /* 0x0003e8000812187c */
[----:B------:R4:W-:Y:S01]  /*48a30*/  STL [R1+0x21b0], R11 ;  /* 0x0021b00b01007387 */ /* 0x0009e20000100800 */
[----:B-1----:R-:W-:-:S02]  /*48a40*/  IMAD.MOV.U32 R106, RZ, RZ, R11 ;  /* 0x000000ffff6a7224 */ /* 0x002fc400078e000b */
[----:B----4-:R-:W-:Y:S01]  /*48a50*/  IMAD.MOV.U32 R107, RZ, RZ, R104 ;  /* 0x000000ffff6b7224 */ /* 0x010fe200078e0068 */
[----:B------:R1:W-:Y:S04]  /*48a60*/  STL [R1+0x21ac], R104 ;  /* 0x0021ac6801007387 */ /* 0x0003e80000100800 */
[----:B------:R4:W-:Y:S04]  /*48a70*/  LDGSTS.E [R3+0x3c00c], desc[UR60][R106.64], P0 ;  /* 0x3c00c0006a037fae */ /* 0x0009e8000812187c */
[----:B------:R-:W2:Y:S04]  /*48a80*/  LDL.LU R106, [R1+0x15cc] ;  /* 0x0015cc00016a7983 */ /* 0x000ea80000300800 */
[----:B------:R-:W2:Y:S04]  /*48a90*/  LDL.LU R11, [R1+0x15d0] ;  /* 0x0015d000010b7983 */ /* 0x000ea80000300800 */
[----:B------:R-:W2:Y:S04]  /*48aa0*/  LDL.LU R107, [R1+0x15d4] ;  /* 0x0015d400016b7983 */ /* 0x000ea80000300800 */
[----:B-1----:R-:W2:Y:S04]  /*48ab0*/  LDL.LU R104, [R1+0x15d8] ;  /* 0x0015d80001687983 */ /* 0x002ea80000300800 */
[----:B------:R-:W2:Y:S04]  /*48ac0*/  LDL.LU R112, [R1+0x15dc] ;  /* 0x0015dc0001707983 */ /* 0x000ea80000300800 */
[----:B------:R-:W2:Y:S01]  /*48ad0*/  LDL.LU R111, [R1+0x15e0] ;  /* 0x0015e000016f7983 */ /* 0x000ea20000300800 */
[----:B------:R-:W-:-:S04]  /*48ae0*/  UISETP.GT.AND UP1, UPT, UR6, 0x8, UPT ;  /* 0x000000080600788c */ /* 0x000fc8000bf24270 */
[----:B------:R-:W-:-:S04]  /*48af0*/  USEL UR4, URZ, 0x4, !UP1 ;  /* 0x000000043f047887 */ /* 0x000fc8000c800000 */
[----:B------:R-:W-:Y:S01]  /*48b00*/  USEL UR4, UR4, URZ, !UP0 ;  /* 0x0000003f04047287 */ /* 0x000fe2000c000000 */
[----:B----4-:R-:W-:-:S05]  /*48b10*/  LOP3.LUT R3, R7, 0x20, RZ, 0x3c, !PT ;  /* 0x0000002007037812 */ /* 0x010fca00078e3cff */
[----:B------:R-:W-:Y:S01]  /*48b20*/  ISETP.NE.U32.AND P0, PT, RZ, UR4, PT ;  /* 0x00000004ff007c0c */ /* 0x000fe2000bf05070 */
[----:B------:R-:W-:Y:S01]  /*48b30*/  VIADD R3, R3, UR5 ;  /* 0x0000000503037c36 */ /* 0x000fe20008000000 */
[----:B---3--:R-:W-:-:S04]  /*48b40*/  IADD3 R103, P1, R103, R4, RZ ;  /* 0x0000000467677210 */ /* 0x008fc80007f3e0ff */
[----:B--2---:R-:W-:Y:S01]  /*48b50*/  IADD3.X R110, R110, R0, RZ, P1, !PT ;  /* 0x000000006e6e7210 */ /* 0x004fe20000ffe4ff */
[----:B------:R1:W-:Y:S01]  /*48b60*/  STL [R1+0x15b8], R103 ;  /* 0x0015b86701007387 */ /* 0x0003e20000100800 */
[----:B------:R-:W-:-:S03]  /*48b70*/  IMAD.MOV.U32 R114, RZ, RZ, R103 ;  /* 0x000000ffff727224 */ /* 0x000fc600078e0067 */
[----:B------:R-:W-:Y:S01]  /*48b80*/  IMAD.MOV.U32 R115, RZ, RZ, R110 ;  /* 0x000000ffff737224 */ /* 0x000fe200078e006e */
[----:B------:R-:W-:Y:S04]  /*48b90*/  STL [R1+0x15b4], R110 ;  /* 0x0015b46e01007387 */ /* 0x000fe80000100800 */
[----:B------:R2:W-:Y:S04]  /*48ba0*/  LDGSTS.E [R3], desc[UR60][R114.64], P0 ;  /* 0x0000000072037fae */ /* 0x0005e8000812187c */
[----:B-1----:R-:W3:Y:S01]  /*48bb0*/  LDL.LU R103, [R1+0x15e8] ;  /* 0x0015e80001677983 */ /* 0x002ee20000300800 */
[----:B------:R-:W-:-:S02]  /*48bc0*/  IADD3 R105, P1, R105, R4, RZ ;  /* 0x0000000469697210 */ /* 0x000fc40007f3e0ff */
[----:B------:R-:W-:-:S03]  /*48bd0*/  IADD3 R102, P2, R102, R4, RZ ;  /* 0x0000000466667210 */ /* 0x000fc60007f5e0ff */
[----:B------:R-:W-:Y:S01]  /*48be0*/  STL [R1+0x15c0], R105 ;  /* 0x0015c06901007387 */ /* 0x000fe20000100800 */
[--C-:B------:R-:W-:Y:S02]  /*48bf0*/  IMAD.X R109, R109, 0x1, R0.reuse, P1 ;  /* 0x000000016d6d7824 */ /* 0x100fe400008e0600 */
[----:B------:R-:W-:-:S03]  /*48c00*/  IMAD.X R108, R108, 0x1, R0, P2 ;  /* 0x000000016c6c7824 */ /* 0x000fc600010e0600 */
[----:B------:R1:W-:Y:S01]  /*48c10*/  STL [R1+0x15bc], R109 ;  /* 0x0015bc6d01007387 */ /* 0x0003e20000100800 */
[----:B--2---:R-:W-:Y:S01]  /*48c20*/  MOV R114, R105 ;  /* 0x0000006900727202 */ /* 0x004fe20000000f00 */
[----:B------:R-:W-:Y:S02]  /*48c30*/  IMAD.MOV.U32 R115, RZ, RZ, R109 ;  /* 0x000000ffff737224 */ /* 0x000fe400078e006d */
[----:B------:R-:W-:Y:S04]  /*48c40*/  STL [R1+0x15c8], R102 ;  /* 0x0015c86601007387 */ /* 0x000fe80000100800 */
[----:B------:R2:W-:Y:S01]  /*48c50*/  STL [R1+0x15c4], R108 ;  /* 0x0015c46c01007387 */ /* 0x0005e20000100800 */
[----:B-1----:R-:W-:-:S03]  /*48c60*/  IMAD.MOV.U32 R109, RZ, RZ, R108 ;  /* 0x000000ffff6d7224 */ /* 0x002fc600078e006c */
[----:B------:R-:W4:Y:S04]  /*48c70*/  LDL.LU R105, [R1+0x15e4] ;  /* 0x0015e40001697983 */ /* 0x000f280000300800 */
[----:B------:R1:W-:Y:S01]  /*48c80*/  LDGSTS.E [R3+0x4000], desc[UR60][R114.64], P0 ;  /* 0x0400000072037fae */ /* 0x0003e2000812187c */
[----:B--2---:R-:W-:-:S05]  /*48c90*/  IMAD.MOV.U32 R108, RZ, RZ, R102 ;  /* 0x000000ffff6c7224 */ /* 0x004fca00078e0066 */
[----:B------:R-:W-:Y:S04]  /*48ca0*/  LDGSTS.E [R3+0x8000], desc[UR60][R108.64], P0 ;  /* 0x080000006c037fae */ /* 0x000fe8000812187c */
[----:B------:R-:W2:Y:S04]  /*48cb0*/  LDL.LU R109, [R1+0x15ec] ;  /* 0x0015ec00016d7983 */ /* 0x000ea80000300800 */
[----:B------:R-:W2:Y:S04]  /*48cc0*/  LDL.LU R108, [R1+0x15f0] ;  /* 0x0015f000016c7983 */ /* 0x000ea80000300800 */
[----:B------:R-:W2:Y:S04]  /*48cd0*/  LDL.LU R110, [R1+0x15f4] ;  /* 0x0015f400016e7983 */ /* 0x000ea80000300800 */
[----:B------:R-:W2:Y:S01]  /*48ce0*/  LDL.LU R102, [R1+0x15f8] ;  /* 0x0015f80001667983 */ /* 0x000ea20000300800 */
[----:B------:R-:W-:-:S05]  /*48cf0*/  IADD3 R11, P1, R11, R4, RZ ;  /* 0x000000040b0b7210 */ /* 0x000fca0007f3e0ff */
[--C-:B------:R-:W-:Y:S01]  /*48d00*/  IMAD.X R106, R106, 0x1, R0.reuse, P1 ;  /* 0x000000016a6a7824 */ /* 0x100fe200008e0600 */
[----:B------:R-:W-:Y:S01]  /*48d10*/  IADD3 R104, P1, R104, R4, RZ ;  /* 0x0000000468687210 */ /* 0x000fe20007f3e0ff */
[----:B------:R-:W-:Y:S01]  /*48d20*/  STL [R1+0x15d0], R11 ;  /* 0x0015d00b01007387 */ /* 0x000fe20000100800 */
[----:B-1----:R-:W-:Y:S02]  /*48d30*/  IMAD.MOV.U32 R114, RZ, RZ, R11 ;  /* 0x000000ffff727224 */ /* 0x002fe400078e000b */
[----:B------:R-:W-:Y:S01]  /*48d40*/  MOV R115, R106 ;  /* 0x0000006a00737202 */ /* 0x000fe20000000f00 */
[--C-:B------:R-:W-:Y:S01]  /*48d50*/  IMAD.X R107, R107, 0x1, R0.reuse, P1 ;  /* 0x000000016b6b7824 */ /* 0x100fe200008e0600 */
[----:B------:R-:W-:Y:S01]  /*48d60*/  IADD3 R111, P2, R111, R4, RZ ;  /* 0x000000046f6f7210 */ /* 0x000fe20007f5e0ff */
[----:B------:R1:W-:Y:S04]  /*48d70*/  STL [R1+0x15cc], R106 ;  /* 0x0015cc6a01007387 */ /* 0x0003e80000100800 */
[----:B------:R-:W-:Y:S01]  /*48d80*/  IMAD.X R112, R112, 0x1, R0, P2 ;  /* 0x0000000170707824 */ /* 0x000fe200010e0600 */
[----:B------:R1:W-:Y:S04]  /*48d90*/  LDGSTS.E [R3+0xc000], desc[UR60][R114.64], P0 ;  /* 0x0c00000072037fae */ /* 0x0003e8000812187c */
[----:B-1----:R-:W2:Y:S04]  /*48da0*/  LDL.LU R106, [R1+0x1600] ;  /* 0x00160000016a7983 */ /* 0x002ea80000300800 */
[----:B------:R-:W2:Y:S04]  /*48db0*/  LDL.LU R11, [R1+0x1608] ;  /* 0x00160800010b7983 */ /* 0x000ea80000300800 */
[----:B------:R-:W-:Y:S01]  /*48dc0*/  STL [R1+0x15d8], R104 ;  /* 0x0015d86801007387 */ /* 0x000fe20000100800 */
[----:B------:R-:W-:-:S03]  /*48dd0*/  IMAD.MOV.U32 R115, RZ, RZ, R107 ;  /* 0x000000ffff737224 */ /* 0x000fc600078e006b */
        /* <DEDUP_REMOVED lines=8> */
[----:B------:R-:W-:-:S06]  /*48e60*/  USEL UR4, UR4, URZ, !UP0 ;  /* 0x0000003f04047287 */ /* 0x000fcc000c000000 */
[----:B------:R-:W-:Y:S01]  /*48e70*/  ISETP.NE.U32.AND P0, PT, RZ, UR4, PT ;  /* 0x00000004ff007c0c */ /* 0x000fe2000bf05070 */
[----:B------:R-:W-:Y:S01]  /*48e80*/  IMAD.MOV.U32 R113, RZ, RZ, R112 ;  /* 0x000000ffff717224 */ /* 0x000fe200078e0070 */
[----:B-1----:R-:W-:Y:S01]  /*48e90*/  MOV R112, R111 ;  /* 0x0000006f00707202 */ /* 0x002fe20000000f00 */
[----:B------:R-:W-:-:S10]  /*48ea0*/  UISETP.GT.AND UP1, UPT, UR6, 0xa, UPT ;  /* 0x0000000a0600788c */ /* 0x000fd4000bf24270 */
[----:B------:R-:W-:Y:S04]  /*48eb0*/  LDGSTS.E [R3+0x4], desc[UR60][R114.64], P0 ;  /* 0x0000400072037fae */ /* 0x000fe8000812187c */
[----:B------:R1:W-:Y:S01]  /*48ec0*/  LDGSTS.E [R3+0x4004], desc[UR60][R112.64], P0 ;  /* 0x0400400070037fae */ /* 0x0003e2000812187c */
[----:B------:R-:W-:-:S04]  /*48ed0*/  USEL UR4, URZ, 0x4, !UP1 ;  /* 0x000000043f047887 */ /* 0x000fc8000c800000 */
[----:B------:R-:W-:Y:S01]  /*48ee0*/  USEL UR4, UR4, URZ, !UP0 ;  /* 0x0000003f04047287 */ /* 0x000fe2000c000000 */
[----:B---3--:R-:W-:-:S05]  /*48ef0*/  IADD3 R103, P1, R103, R4, RZ ;  /* 0x0000000467677210 */ /* 0x008fca0007f3e0ff */
[----:B------:R3:W-:Y:S01]  /*48f00*/  STL [R1+0x15e8], R103 ;  /* 0x0015e86701007387 */ /* 0x0007e20000100800 */
[----:B-1----:R-:W-:Y:S02]  /*48f10*/  IMAD.MOV.U32 R112, RZ, RZ, R103 ;  /* 0x000000ffff707224 */ /* 0x002fe400078e0067 */
[----:B----4-:R-:W-:-:S05]  /*48f20*/  IMAD.X R105, R105, 0x1, R0, P1 ;  /* 0x0000000169697824 */ /* 0x010fca00008e0600 */
[----:B------:R1:W-:Y:S04]  /*48f30*/  STL [R1+0x15e4], R105 ;  /* 0x0015e46901007387 */ /* 0x0003e80000100800 */
[----:B---3--:R-:W3:Y:S01]  /*48f40*/  LDL.LU R103, [R1+0x1610] ;  /* 0x0016100001677983 */ /* 0x008ee20000300800 */
[----:B------:R-:W-:-:S03]  /*48f50*/  IMAD.MOV.U32 R113, RZ, RZ, R105 ;  /* 0x000000ffff717224 */ /* 0x000fc600078e0069 */
[----:B-1----:R-:W4:Y:S04]  /*48f60*/  LDL.LU R105, [R1+0x160c] ;  /* 0x00160c0001697983 */ /* 0x002f280000300800 */
[----:B------:R1:W-:Y:S01]  /*48f70*/  LDGSTS.E [R3+0x8004], desc[UR60][R112.64], P0 ;  /* 0x0800400070037fae */ /* 0x0003e2000812187c */
[----:B--2---:R-:W-:-:S05]  /*48f80*/  IADD3 R108, P2, R108, R4, RZ ;  /* 0x000000046c6c7210 */ /* 0x004fca0007f5e0ff */
[--C-:B------:R-:W-:Y:S01]  /*48f90*/  IMAD.X R109, R109, 0x1, R0.reuse, P2 ;  /* 0x000000016d6d7824 */ /* 0x100fe200010e0600 */
[----:B------:R-:W-:Y:S01]  /*48fa0*/  IADD3 R102, P3, R102, R4, RZ ;  /* 0x0000000466667210 */ /* 0x000fe20007f7e0ff */
[----:B------:R2:W-:Y:S01]  /*48fb0*/  STL [R1+0x15f0], R108 ;  /* 0x0015f06c01007387 */ /* 0x0005e20000100800 */
[----:B-1----:R-:W-:Y:S01]  /*48fc0*/  MOV R112, R108 ;  /* 0x0000006c00707202 */ /* 0x002fe20000000f00 */
[----:B------:R-:W-:Y:S02]  /*48fd0*/  IMAD.MOV.U32 R113, RZ, RZ, R109 ;  /* 0x000000ffff717224 */ /* 0x000fe400078e006d */
[----:B------:R-:W-:Y:S01]  /*48fe0*/  IMAD.X R110, R110, 0x1, R0, P3 ;  /* 0x000000016e6e7824 */ /* 0x000fe200018e0600 */
[----:B------:R1:W-:Y:S04]  /*48ff0*/  STL [R1+0x15ec], R109 ;  /* 0x0015ec6d01007387 */ /* 0x0003e80000100800 */
[----:B------:R1:W-:Y:S04]  /*49000*/  STL [R1+0x15f8], R102 ;  /* 0x0015f86601007387 */ /* 0x0003e80000100800 */
[----:B--2---:R-:W2:Y:S01]  /*49010*/  LDL.LU R108, [R1+0x1618] ;  /* 0x00161800016c7983 */ /* 0x004ea20000300800 */
[----:B------:R-:W-:-:S03]  /*49020*/  ISETP.NE.U32.AND P1, PT, RZ, UR4, PT ;  /* 0x00000004ff007c0c */ /* 0x000fc6000bf25070 */
[----:B------:R-:W-:Y:S04]  /*49030*/  STL [R1+0x15f4], R110 ;  /* 0x0015f46e01007387 */ /* 0x000fe80000100800 */
[----:B------:R-:W2:Y:S04]  /*49040*/  LDL.LU R111, [R1+0x1620] ;  /* 0x00162000016f7983 */ /* 0x000ea80000300800 */
[----:B------:R-:W-:Y:S04]  /*49050*/  LDGSTS.E [R3+0xc004], desc[UR60][R112.64], P0 ;  /* 0x0c00400070037fae */ /* 0x000fe8000812187c */
[----:B-1----:R-:W2:Y:S01]  /*49060*/  LDL.LU R109, [R1+0x1614] ;  /* 0x00161400016d7983 */ /* 0x002ea20000300800 */
[----:B------:R-:W-:Y:S01]  /*49070*/  IMAD.MOV.U32 R114, RZ, RZ, R102 ;  /* 0x000000ffff727224 */ /* 0x000fe200078e0066 */
[----:B------:R-:W-:-:S02]  /*49080*/  IADD3 R106, P0, R106, R4, RZ ;  /* 0x000000046a6a7210 */ /* 0x000fc40007f1e0ff */
[----:B------:R-:W2:Y:S01]  /*49090*/  LDL.LU R112, [R1+0x161c] ;  /* 0x00161c0001707983 */ /* 0x000ea20000300800 */
[----:B------:R-:W-:Y:S01]  /*490a0*/  IADD3 R11, P2, R11, R4, RZ ;  /* 0x000000040b0b7210 */ /* 0x000fe20007f5e0ff */
[----:B------:R-:W-:Y:S02]  /*490b0*/  IMAD.MOV.U32 R115, RZ, RZ, R110 ;  /* 0x000000ffff737224 */ /* 0x000fe400078e006e */
[----:B------:R-:W2:Y:S04]  /*490c0*/  LDL.LU R102, [R1+0x1628] ;  /* 0x0016280001667983 */ /* 0x000ea80000300800 */
        /* <DEDUP_REMOVED lines=8> */
[----:B-1----:R-:W2:Y:S01]  /*49150*/  LDL.LU R106, [R1+0x1624] ;  /* 0x00162400016a7983 */ /* 0x002ea20000300800 */
[----:B------:R-:W-:-:S03]  /*49160*/  IMAD.MOV.U32 R115, RZ, RZ, R104 ;  /* 0x000000ffff737224 */ /* 0x000fc600078e0068 */
[----:B------:R-:W2:Y:S04]  /*49170*/  LDL.LU R107, [R1+0x162c] ;  /* 0x00162c00016b7983 */ /* 0x000ea80000300800 */
[----:B------:R-:W2:Y:S01]  /*49180*/  LDL.LU R104, [R1+0x1630] ;  /* 0x0016300001687983 */ /* 0x000ea20000300800 */
[----:B------:R-:W-:-:S03]  /*49190*/  MOV R114, R11 ;  /* 0x0000000b00727202 */ /* 0x000fc60000000f00 */
[----:B------:R-:W2:Y:S04]  /*491a0*/  LDL.LU R110, [R1+0x19b4] ;  /* 0x0019b400016e7983 */ /* 0x000ea80000300800 */
[----:B------:R-:W2:Y:S01]  /*491b0*/  LDL.LU R11, [R1+0x19b8] ;  /* 0x0019b800010b7983 */ /* 0x000ea20000300800 */
[----:B------:R-:W-:-:S03]  /*491c0*/  UISETP.GT.AND UP1, UPT, UR6, 0xb, UPT ;  /* 0x0000000b0600788c */ /* 0x000fc6000bf24270 */
[----:B------:R1:W-:Y:S01]  /*491d0*/  LDGSTS.E [R3+0x8008], desc[UR60][R114.64], P1 ;  /* 0x0800800072037fae */ /* 0x0003e2000892187c */
[----:B------:R-:W-:-:S04]  /*491e0*/  USEL UR4, URZ, 0x4, !UP1 ;  /* 0x000000043f047887 */ /* 0x000fc8000c800000 */
[----:B------:R-:W-:Y:S01]  /*491f0*/  USEL UR4, UR4, URZ, !UP0 ;  /* 0x0000003f04047287 */ /* 0x000fe2000c000000 */
[----:B---3--:R-:W-:-:S05]  /*49200*/  IADD3 R103, P0, R103, R4, RZ ;  /* 0x0000000467677210 */ /* 0x008fca0007f1e0ff */
[----:B----4-:R-:W-:Y:S02]  /*49210*/  IMAD.X R105, R105, 0x1, R0, P0 ;  /* 0x0000000169697824 */ /* 0x010fe400000e0600 */
[----:B-1----:R-:W-:Y:S02]  /*49220*/  IMAD.MOV.U32 R114, RZ, RZ, R103 ;  /* 0x000000ffff727224 */ /* 0x002fe400078e0067 */
[----:B------:R-:W-:-:S05]  /*49230*/  IMAD.MOV.U32 R115, RZ, RZ, R105 ;  /* 0x000000ffff737224 */ /* 0x000fca00078e0069 */
[----:B------:R1:W-:Y:S04]  /*49240*/  LDGSTS.E [R3+0xc008], desc[UR60][R114.64], P1 ;  /* 0x0c00800072037fae */ /* 0x0003e8000892187c */
[----:B------:R-:W-:Y:S01]  /*49250*/  STL [R1+0x1610], R103 ;  /* 0x0016106701007387 */ /* 0x000fe20000100800 */
[----:B------:R-:W-:-:S03]  /*49260*/  ISETP.NE.U32.AND P0, PT, RZ, UR4, PT ;  /* 0x00000004ff007c0c */ /* 0x000fc6000bf05070 */
[----:B------:R3:W-:Y:S04]  /*49270*/  STL [R1+0x160c], R105 ;  /* 0x00160c6901007387 */ /* 0x0007e80000100800 */
[----:B---3--:R-:W3:Y:S04]  /*49280*/  LDL.LU R105, [R1+0x19c0] ;  /* 0x0019c00001697983 */ /* 0x008ee80000300800 */
[----:B------:R-:W4:Y:S01]  /*49290*/  LDL.LU R103, [R1+0x19c8] ;  /* 0x0019c80001677983 */ /* 0x000f220000300800 */
[-C--:B--2---:R-:W-:Y:S02]  /*492a0*/  IADD3 R108, P1, R108, R4.reuse, RZ ;  /* 0x000000046c6c7210 */ /* 0x084fe40007f3e0ff */
[----:B------:R-:W-:-:S03]  /*492b0*/  IADD3 R111, P2, R111, R4, RZ ;  /* 0x000000046f6f7210 */ /* 0x000fc60007f5e0ff */
[----:B------:R-:W-:Y:S01]  /*492c0*/  STL [R1+0x1618], R108 ;  /* 0x0016186c01007387 */ /* 0x000fe20000100800 */
[----:B------:R-:W-:Y:S02]  /*492d0*/  IMAD.X R109, R109, 0x1, R0, P1 ;  /* 0x000000016d6d7824 */ /* 0x000fe400008e0600 */
[----:B-1----:R-:W-:Y:S02]  /*492e0*/  IMAD.MOV.U32 R114, RZ, RZ, R108 ;  /* 0x000000ffff727224 */ /* 0x002fe400078e006c */
[----:B------:R-:W-:Y:S01]  /*492f0*/  IMAD.MOV.U32 R115, RZ, RZ, R109 ;  /* 0x000000ffff737224 */ /* 0x000fe200078e006d */
[----:B------:R1:W-:Y:S01]  /*49300*/  STL [R1+0x1614], R109 ;  /* 0x0016146d01007387 */ /* 0x0003e20000100800 */
[----:B------:R-:W-:-:S03]  /*49310*/  IADD3.X R112, R112, R0, RZ, P2, !PT ;  /* 0x0000000070707210 */ /* 0x000fc600017fe4ff */
[----:B------:R-:W-:Y:S01]  /*49320*/  STL [R1+0x1620], R111 ;  /* 0x0016206f01007387 */ /* 0x000fe20000100800 */
[----:B------:R-:W-:-:S03]  /*49330*/  IADD3 R102, P1, R102, R4, RZ ;  /* 0x0000000466667210 */ /* 0x000fc60007f3e0ff */
[----:B-1----:R-:W2:Y:S04]  /*49340*/  LDL.LU R109, [R1+0x19bc] ;  /* 0x0019bc00016d7983 */ /* 0x002ea80000300800 */
[----:B------:R1:W-:Y:S01]  /*49350*/  STL [R1+0x161c], R112 ;  /* 0x00161c7001007387 */ /* 0x0003e20000100800 */
[----:B------:R-:W-:-:S03]  /*49360*/  IMAD.MOV.U32 R113, RZ, RZ, R112 ;  /* 0x000000ffff717224 */ /* 0x000fc600078e0070 */
[----:B------:R-:W2:Y:S04]  /*49370*/  LDL.LU R108, [R1+0x19c4] ;  /* 0x0019c400016c7983 */ /* 0x000ea80000300800 */
[----:B------:R-:W-:Y:S01]  /*49380*/  LDGSTS.E [R3+0xc], desc[UR60][R114.64], P0 ;  /* 0x0000c00072037fae */ /* 0x000fe2000812187c */
[----:B-1----:R-:W-:-:S03]  /*49390*/  IMAD.MOV.U32 R112, RZ, RZ, R111 ;  /* 0x000000ffff707224 */ /* 0x002fc600078e006f */
[----:B------:R1:W-:Y:S04]  /*493a0*/  STL [R1+0x1628], R102 ;  /* 0x0016286601007387 */ /* 0x0003e80000100800 */
[----:B------:R1:W-:Y:S02]  /*493b0*/  LDGSTS.E [R3+0x400c], desc[UR60][R112.64], P0 ;  /* 0x0400c00070037fae */ /* 0x0003e4000812187c */
[----:B-1----:R-:W-:Y:S01]  /*493c0*/  MOV R112, R102 ;  /* 0x0000006600707202 */ /* 0x002fe20000000f00 */
[----:B------:R-:W-:-:S05]  /*493d0*/  IMAD.X R106, R106, 0x1, R0, P1 ;  /* 0x000000016a6a7824 */ /* 0x000fca00008e0600 */
[----:B------:R1:W-:Y:S04]  /*493e0*/  STL [R1+0x1624], R106 ;  /* 0x0016246a01007387 */ /* 0x0003e80000100800 */
[----:B------:R-:W2:Y:S01]  /*493f0*/  LDL.LU R102, [R1+0x19d0] ;  /* 0x0019d00001667983 */ /* 0x000ea20000300800 */
[-C--:B------:R-:W-:Y:S01]  /*49400*/  IADD3 R104, P2, R104, R4.reuse, RZ ;  /* 0x0000000468687210 */ /* 0x080fe20007f5e0ff */
[----:B------:R-:W-:Y:S02]  /*49410*/  IMAD.MOV.U32 R113, RZ, RZ, R106 ;  /* 0x000000ffff717224 */ /* 0x000fe400078e006a */
[----:B-1----:R-:W2:Y:S01]  /*49420*/  LDL.LU R106, [R1+0x19cc] ;  /* 0x0019cc00016a7983 */ /* 0x002ea20000300800 */
        /* <DEDUP_REMOVED lines=8> */
[----:B------:R-:W2:Y:S01]  /*494b0*/  LDL.LU R104, [R1+0x19d8] ;  /* 0x0019d80001687983 */ /* 0x000ea20000300800 */
[----:B------:R-:W-:-:S03]  /*494c0*/  IMAD.MOV.U32 R113, RZ, RZ, R107 ;  /* 0x000000ffff717224 */ /* 0x000fc600078e006b */
[----:B------:R-:W-:Y:S04]  /*494d0*/  STL [R1+0x19b4], R110 ;  /* 0x0019b46e01007387 */ /* 0x000fe80000100800 */
[----:B------:R-:W2:Y:S04]  /*494e0*/  LDL.LU R111, [R1+0x19e0] ;  /* 0x0019e000016f7983 */ /* 0x000ea80000300800 */
[----:B------:R-:W2:Y:S04]  /*494f0*/  LDL.LU R107, [R1+0x19d4] ;  /* 0x0019d400016b7983 */ /* 0x000ea80000300800 */
[----:B------:R-:W-:Y:S04]  /*49500*/  LDGSTS.E [R3+0xc00c], desc[UR60][R112.64], P0 ;  /* 0x0c00c00070037fae */ /* 0x000fe8000812187c */
[----:B------:R-:W2:Y:S01]  /*49510*/  LDL.LU R112, [R1+0x19dc] ;  /* 0x0019dc0001707983 */ /* 0x000ea20000300800 */
[----:B------:R-:W-:-:S04]  /*49520*/  UISETP.GT.AND UP1, UPT, UR6, 0x28, UPT ;  /* 0x000000280600788c */ /* 0x000fc8000bf24270 */
[----:B------:R-:W-:-:S04]  /*49530*/  USEL UR4, URZ, 0x4, !UP1 ;  /* 0x000000043f047887 */ /* 0x000fc8000c800000 */
[----:B------:R-:W-:-:S06]  /*49540*/  USEL UR4, UR4, URZ, !UP0 ;  /* 0x0000003f04047287 */ /* 0x000fcc000c000000 */
[----:B------:R-:W-:Y:S01]  /*49550*/  ISETP.NE.U32.AND P1, PT, RZ, UR4, PT ;  /* 0x00000004ff007c0c */ /* 0x000fe2000bf25070 */
[----:B------:R-:W-:Y:S01]  /*49560*/  IMAD.MOV.U32 R115, RZ, RZ, R110 ;  /* 0x000000ffff737224 */ /* 0x000fe200078e006e */
[----:B------:R-:W-:Y:S02]  /*49570*/  MOV R114, R11 ;  /* 0x0000000b00727202 */ /* 0x000fe40000000f00 */
[----:B------:R-:W2:Y:S09]  /*49580*/  LDL.LU R11, [R1+0x19e8] ;  /* 0x0019e800010b7983 */ /* 0x000eb20000300800 */
[----:B------:R1:W-:Y:S01]  /*49590*/  LDGSTS.E [R3+0x10000], desc[UR60][R114.64], P1 ;  /* 0x1000000072037fae */ /* 0x0003e2000892187c */
[----:B---3--:R-:W-:-:S02]  /*495a0*/  IADD3 R105, P0, R105, R4, RZ ;  /* 0x0000000469697210 */ /* 0x008fc40007f1e0ff */
[----:B----4-:R-:W-:-:S03]  /*495b0*/  IADD3 R103, P2, R103, R4, RZ ;  /* 0x0000000467677210 */ /* 0x010fc60007f5e0ff */
[----:B------:R3:W-:Y:S01]  /*495c0*/  STL [R1+0x19c0], R105 ;  /* 0x0019c06901007387 */ /* 0x0007e20000100800 */
[----:B-1----:R-:W-:Y:S02]  /*495d0*/  IMAD.MOV.U32 R114, RZ, RZ, R105 ;  /* 0x000000ffff727224 */ /* 0x002fe400078e0069 */
[----:B--2---:R-:W-:-:S05]  /*495e0*/  IMAD.X R109, R109, 0x1, R0, P0 ;  /* 0x000000016d6d7824 */ /* 0x004fca00000e0600 */
[----:B------:R1:W-:Y:S01]  /*495f0*/  STL [R1+0x19bc], R109 ;  /* 0x0019bc6d01007387 */ /* 0x0003e20000100800 */
[----:B------:R-:W-:-:S03]  /*49600*/  IMAD.X R108, R108, 0x1, R0, P2 ;  /* 0x000000016c6c7824 */ /* 0x000fc600010e0600 */
[----:B------:R-:W-:Y:S01]  /*49610*/  STL [R1+0x19c8], R103 ;  /* 0x0019c86701007387 */ /* 0x000fe20000100800 */
[----:B------:R-:W-:-:S03]  /*49620*/  IMAD.MOV.U32 R115, RZ, RZ, R109 ;  /* 0x000000ffff737224 */ /* 0x000fc600078e006d */
[----:B------:R2:W-:Y:S04]  /*49630*/  STL [R1+0x19c4], R108 ;  /* 0x0019c46c01007387 */ /* 0x0005e80000100800 */
[----:B---3--:R-:W3:Y:S01]  /*49640*/  LDL.LU R105, [R1+0x19e4] ;  /* 0x0019e40001697983 */ /* 0x008ee20000300800 */
[----:B-1----:R-:W-:-:S03]  /*49650*/  MOV R109, R108 ;  /* 0x0000006c006d7202 */ /* 0x002fc60000000f00 */
[----:B------:R1:W-:Y:S01]  /*49660*/  LDGSTS.E [R3+0x14000], desc[UR60][R114.64], P1 ;  /* 0x1400000072037fae */ /* 0x0003e2000892187c */
[----:B--2---:R-:W-:-:S03]  /*49670*/  IMAD.MOV.U32 R108, RZ, RZ, R103 ;  /* 0x000000ffff6c7224 */ /* 0x004fc600078e0067 */
[----:B------:R-:W2:Y:S04]  /*49680*/  LDL.LU R110, [R1+0x19ec] ;  /* 0x0019ec00016e7983 */ /* 0x000ea80000300800 */
[----:B------:R-:W-:Y:S04]  /*49690*/  LDGSTS.E [R3+0x18000], desc[UR60][R108.64], P1 ;  /* 0x180000006c037fae */ /* 0x000fe8000892187c */
[----:B------:R-:W4:Y:S04]  /*496a0*/  LDL.LU R109, [R1+0x19f0] ;  /* 0x0019f000016d7983 */ /* 0x000f280000300800 */
[----:B------:R-:W2:Y:S01]  /*496b0*/  LDL.LU R108, [R1+0x19f4] ;  /* 0x0019f400016c7983 */ /* 0x000ea20000300800 */
[----:B------:R-:W-:-:S03]  /*496c0*/  IADD3 R102, P0, R102, R4, RZ ;  /* 0x0000000466667210 */ /* 0x000fc60007f1e0ff */
[----:B------:R-:W2:Y:S02]  /*496d0*/  LDL.LU R103, [R1+0x19f8] ;  /* 0x0019f80001677983 */ /* 0x000ea40000300800 */
[----:B------:R-:W-:Y:S02]  /*496e0*/  IMAD.X R106, R106, 0x1, R0, P0 ;  /* 0x000000016a6a7824 */ /* 0x000fe400000e0600 */
[----:B-1----:R-:W-:Y:S02]  /*496f0*/  IMAD.MOV.U32 R114, RZ, RZ, R102 ;  /* 0x000000ffff727224 */ /* 0x002fe400078e0066 */
[----:B------:R-:W-:-:S05]  /*49700*/  IMAD.MOV.U32 R115, RZ, RZ, R106 ;  /* 0x000000ffff737224 */ /* 0x000fca00078e006a */
[----:B------:R1:W-:Y:S04]  /*49710*/  LDGSTS.E [R3+0x1c000], desc[UR60][R114.64], P1 ;  /* 0x1c00000072037fae */ /* 0x0003e8000892187c */
[----:B------:R-:W-:Y:S01]  /*49720*/  STL [R1+0x19d0], R102 ;  /* 0x0019d06601007387 */ /* 0x000fe20000100800 */
[----:B------:R-:W-:-:S03]  /*49730*/  IADD3 R104, P1, R104, R4, RZ ;  /* 0x0000000468687210 */ /* 0x000fc60007f3e0ff */
[----:B------:R1:W-:Y:S01]  /*49740*/  STL [R1+0x19cc], R106 ;  /* 0x0019cc6a01007387 */ /* 0x0003e20000100800 */
[----:B------:R-:W-:-:S03]  /*49750*/  IADD3 R111, P2, R111, R4, RZ ;  /* 0x000000046f6f7210 */ /* 0x000fc60007f5e0ff */
[----:B-1----:R-:W2:Y:S01]  /*49760*/  LDL.LU R106, [R1+0x1a00] ;  /* 0x001a0000016a7983 */ /* 0x002ea20000300800 */
[----:B------:R-:W-:-:S03]  /*49770*/  IMAD.X R107, R107, 0x1, R0, P1 ;  /* 0x000000016b6b7824 */ /* 0x000fc600008e0600 */
[----:B------:R-:W2:Y:S01]  /*49780*/  LDL.LU R102, [R1+0x1a08] ;  /* 0x001a080001667983 */ /* 0x000ea20000300800 */
[----:B------:R-:W-:-:S03]  /*49790*/  IMAD.MOV.U32 R115, RZ, RZ, R107 ;  /* 0x000000ffff737224 */ /* 0x000fc600078e006b */
[----:B------:R-:W-:Y:S01]  /*497a0*/  STL [R1+0x19d8], R104 ;  /* 0x0019d86801007387 */ /* 0x000fe20000100800 */
[----:B------:R-:W-:-:S03]  /*497b0*/  IMAD.MOV.U32 R114, RZ, RZ, R104 ;  /* 0x000000ffff727224 */ /* 0x000fc600078e0068 */
[----:B------:R1:W-:Y:S01]  /*497c0*/  STL [R1+0x19d4], R107 ;  /* 0x0019d46b01007387 */ /* 0x0003e20000100800 */
[----:B------:R-:W-:-:S03]  /*497d0*/  IADD3.X R112, R112, R0, RZ, P2, !PT ;  /* 0x0000000070707210 */ /* 0x000fc600017fe4ff */
        /* <DEDUP_REMOVED lines=35> */
[----:B------:R-:W-:Y:S04]  /*49a10*/  LDGSTS.E [R3+0x1c004], desc[UR60][R110.64], P0 ;  /* 0x1c0040006e037fae */ /* 0x000fe8000812187c */
[----:B------:R-:W2:Y:S01]  /*49a20*/  LDL.LU R113, [R1+0x1a18] ;  /* 0x001a180001717983 */ /* 0x000ea20000300800 */
[----:B------:R-:W-:Y:S01]  /*49a30*/  MOV R109, R108 ;  /* 0x0000006c006d7202 */ /* 0x000fe20000000f00 */
[----:B-1----:R-:W-:-:S05]  /*49a40*/  IMAD.MOV.U32 R108, RZ, RZ, R103 ;  /* 0x000000ffff6c7224 */ /* 0x002fca00078e0067 */
[----:B------:R1:W-:Y:S04]  /*49a50*/  LDGSTS.E [R3+0x10008], desc[UR60][R108.64], P1 ;  /* 0x100080006c037fae */ /* 0x0003e8000892187c */
[----:B------:R-:W2:Y:S01]  /*49a60*/  LDL.LU R111, [R1+0x1a20] ;  /* 0x001a2000016f7983 */ /* 0x000ea20000300800 */
[----:B------:R-:W-:-:S03]  /*49a70*/  IADD3 R106, P0, R106, R4, RZ ;  /* 0x000000046a6a7210 */ /* 0x000fc60007f1e0ff */
[----:B------:R-:W2:Y:S01]  /*49a80*/  LDL.LU R114, [R1+0x1a14] ;  /* 0x001a140001727983 */ /* 0x000ea20000300800 */
[----:B------:R-:W-:-:S03]  /*49a90*/  IADD3 R102, P2, R102, R4, RZ ;  /* 0x0000000466667210 */ /* 0x000fc60007f5e0ff */
[----:B------:R-:W2:Y:S04]  /*49aa0*/  LDL.LU R112, [R1+0x1a1c] ;  /* 0x001a1c0001707983 */ /* 0x000ea80000300800 */
[----:B------:R-:W2:Y:S04]  /*49ab0*/  LDL.LU R103, [R1+0x1a28] ;  /* 0x001a280001677983 */ /* 0x000ea80000300800 */
[----:B------:R1:W-:Y:S01]  /*49ac0*/  STL [R1+0x1a00], R106 ;  /* 0x001a006a01007387 */ /* 0x0003e20000100800 */
[----:B------:R-:W-:-:S05]  /*49ad0*/  IMAD.X R107, R107, 0x1, R0, P0 ;  /* 0x000000016b6b7824 */ /* 0x000fca00000e0600 */
[----:B------:R-:W-:Y:S01]  /*49ae0*/  STL [R1+0x19fc], R107 ;  /* 0x0019fc6b01007387 */ /* 0x000fe20000100800 */
[----:B------:R-:W-:-:S03]  /*49af0*/  IMAD.X R104, R104, 0x1, R0, P2 ;  /* 0x0000000168687824 */ /* 0x000fc600010e0600 */
        /* <DEDUP_REMOVED lines=18> */
[----:B------:R1:W-:Y:S04]  /*49c20*/  STL [R1+0x1a0c], R105 ;  /* 0x001a0c6901007387 */ /* 0x0003e80000100800 */
[----:B------:R-:W3:Y:S01]  /*49c30*/  LDL.LU R108, [R1+0x1dbc] ;  /* 0x001dbc00016c7983 */ /* 0x000ee20000300800 */
[----:B------:R-:W-:-:S03]  /*49c40*/  IMAD.MOV.U32 R117, RZ, RZ, R105 ;  /* 0x000000ffff757224 */ /* 0x000fc600078e0069 */
[----:B------:R-:W4:Y:S04]  /*49c50*/  LDL.LU R107, [R1+0x1dc0] ;  /* 0x001dc000016b7983 */ /* 0x000f280000300800 */
[----:B-1----:R-:W3:Y:S04]  /*49c60*/  LDL.LU R105, [R1+0x1dc4] ;  /* 0x001dc40001697983 */ /* 0x002ee80000300800 */
[----:B------:R-:W3:Y:S04]  /*49c70*/  LDL.LU R11, [R1+0x1dc8] ;  /* 0x001dc800010b7983 */ /* 0x000ee80000300800 */
[----:B------:R-:W-:Y:S01]  /*49c80*/  LDGSTS.E [R3+0x1c008], desc[UR60][R116.64], P1 ;  /* 0x1c00800074037fae */ /* 0x000fe2000892187c */
        /* <DEDUP_REMOVED lines=51> */
[----:B------:R-:W-:Y:S01]  /*49fc0*/  STL [R1+0x1dc0], R107 ;  /* 0x001dc06b01007387 */ /* 0x000fe20000100800 */
[----:B------:R-:W-:-:S03]  /*49fd0*/  IADD3 R11, P2, R11, R4, RZ ;  /* 0x000000040b0b7210 */ /* 0x000fc60007f5e0ff */
[----:B------:R1:W-:Y:S01]  /*49fe0*/  STL [R1+0x1dbc], R108 ;  /* 0x001dbc6c01007387 */ /* 0x0003e20000100800 */
[----:B------:R-:W-:Y:S02]  /*49ff0*/  IMAD.MOV.U32 R109, RZ, RZ, R108 ;  /* 0x000000ffff6d7224 */ /* 0x000fe400078e006c */
        /* <DEDUP_REMOVED lines=69> */
[----:B------:R-:W3:Y:S04]  /*4a450*/  LDL.LU R110, [R1+0x1e14] ;  /* 0x001e1400016e7983 */ /* 0x000ee80000300800 */
[----:B------:R-:W3:Y:S01]  /*4a460*/  LDL.LU R105, [R1+0x1e1c] ;  /* 0x001e1c0001697983 */ /* 0x000ee20000300800 */
[----:B--2---:R-:W-:-:S04]  /*4a470*/  IADD3 R103, P0, R103, R4, RZ ;  /* 0x0000000467677210 */ /* 0x004fc80007f1e0ff */
[----:B------:R-:W-:Y:S01]  /*4a480*/  IADD3.X R108, R108, R0, RZ, P0, !PT ;  /* 0x000000006c6c7210 */ /* 0x000fe200007fe4ff */
[----:B------:R1:W-:Y:S01]  /*4a490*/  STL [R1+0x1e00], R103 ;  /* 0x001e006701007387 */ /* 0x0003e20000100800 */
[----:B----4-:R-:W-:-:S03]  /*4a4a0*/  IMAD.MOV.U32 R112, RZ, RZ, R103 ;  /* 0x000000ffff707224 */ /* 0x010fc600078e0067 */
[----:B------:R2:W-:Y:S01]  /*4a4b0*/  STL [R1+0x1dfc], R108 ;  /* 0x001dfc6c01007387 */ /* 0x0005e20000100800 */
[----:B------:R-:W-:-:S05]  /*4a4c0*/  IADD3 R106, P2, R106, R4, RZ ;  /* 0x000000046a6a7210 */ /* 0x000fca0007f5e0ff */
[----:B------:R-:W-:Y:S01]  /*4a4d0*/  IMAD.X R107, R107, 0x1, R0, P2 ;  /* 0x000000016b6b7824 */ /* 0x000fe200010e0600 */
[----:B------:R4:W-:Y:S04]  /*4a4e0*/  STL [R1+0x1e08], R106 ;  /* 0x001e086a01007387 */ /* 0x0009e80000100800 */
[----:B------:R4:W-:Y:S04]  /*4a4f0*/  STL [R1+0x1e04], R107 ;  /* 0x001e046b01007387 */ /* 0x0009e80000100800 */
[----:B-1----:R-:W3:Y:S01]  /*4a500*/  LDL.LU R103, [R1+0x1e28] ;  /* 0x001e280001677983 */ /* 0x002ee20000300800 */
[----:B------:R-:W-:-:S03]  /*4a510*/  IMAD.MOV.U32 R113, RZ, RZ, R108 ;  /* 0x000000ffff717224 */ /* 0x000fc600078e006c */
[----:B--2---:R-:W2:Y:S04]  /*4a520*/  LDL.LU R108, [R1+0x1e24] ;  /* 0x001e2400016c7983 */ /* 0x004ea80000300800 */
        /* <DEDUP_REMOVED lines=9> */
[----:B----4-:R-:W-:Y:S01]  /*4a5c0*/  IMAD.MOV.U32 R106, RZ, RZ, R102 ;  /* 0x000000ffff6a7224 */ /* 0x010fe200078e0066 */
[----:B------:R-:W-:-:S02]  /*4a5d0*/  MOV R107, R104 ;  /* 0x00000068006b7202 */ /* 0x000fc40000000f00 */
[----:B------:R-:W4:Y:S04]  /*4a5e0*/  LDL.LU R112, [R1+0x21b4] ;  /* 0x0021b40001707983 */ /* 0x000f280000300800 */
[----:B------:R-:W-:Y:S04]  /*4a5f0*/  LDGSTS.E [R3+0x2c008], desc[UR60][R106.64], P1 ;  /* 0x2c0080006a037fae */ /* 0x000fe8000892187c */
[----:B------:R-:W4:Y:S04]  /*4a600*/  LDL.LU R107, [R1+0x21bc] ;  /* 0x0021bc00016b7983 */ /* 0x000f280000300800 */
[----:B-1----:R-:W4:Y:S04]  /*4a610*/  LDL.LU R102, [R1+0x21c0] ;  /* 0x0021c00001667983 */ /* 0x002f280000300800 */
        /* <DEDUP_REMOVED lines=15> */
[----:B------:R-:W-:Y:S01]  /*4a710*/  IMAD.X R105, R105, 0x1, R0, P2 ;  /* 0x0000000169697824 */ /* 0x000fe200010e0600 */
[----:B------:R-:W-:Y:S04]  /*4a720*/  STL [R1+0x1e14], R110 ;  /* 0x001e146e01007387 */ /* 0x000fe80000100800 */
[----:B------:R-:W-:Y:S04]  /*4a730*/  STL [R1+0x1e20], R11 ;  /* 0x001e200b01007387 */ /* 0x000fe80000100800 */
[----:B------:R1:W-:Y:S04]  /*4a740*/  LDGSTS.E [R3+0x2000c], desc[UR60][R116.64], P0 ;  /* 0x2000c00074037fae */ /* 0x0003e8000812187c */
[----:B------:R3:W-:Y:S01]  /*4a750*/  STL [R1+0x1e1c], R105 ;  /* 0x001e1c6901007387 */ /* 0x0007e20000100800 */
[----:B-1----:R-:W-:Y:S01]  /*4a760*/  MOV R117, R105 ;  /* 0x0000006900757202 */ /* 0x002fe20000000f00 */
[----:B------:R-:W-:-:S02]  /*4a770*/  IMAD.MOV.U32 R116, RZ, RZ, R11 ;  /* 0x000000ffff747224 */ /* 0x000fc400078e000b */
[----:B---3--:R-:W3:Y:S04]  /*4a780*/  LDL.LU R105, [R1+0x21cc] ;  /* 0x0021cc0001697983 */ /* 0x008ee80000300800 */
[----:B------:R-:W3:Y:S04]  /*4a790*/  LDL.LU R11, [R1+0x21d0] ;  /* 0x0021d000010b7983 */ /* 0x000ee80000300800 */
[----:B------:R-:W-:Y:S01]  /*4a7a0*/  LDGSTS.E [R3+0x2400c], desc[UR60][R116.64], P0 ;  /* 0x2400c00074037fae */ /* 0x000fe2000812187c */
[----:B------:R-:W-:-:S05]  /*4a7b0*/  IADD3 R103, P1, R103, R4, RZ ;  /* 0x0000000467677210 */ /* 0x000fca0007f3e0ff */
[----:B--2---:R-:W-:Y:S01]  /*4a7c0*/  IMAD.X R108, R108, 0x1, R0, P1 ;  /* 0x000000016c6c7824 */ /* 0x004fe200008e0600 */
[----:B------:R-:W-:Y:S03]  /*4a7d0*/  STL [R1+0x1e28], R103 ;  /* 0x001e286701007387 */ /* 0x000fe60000100800 */
[----:B------:R-:W-:Y:S01]  /*4a7e0*/  IMAD.MOV.U32 R109, RZ, RZ, R108 ;  /* 0x000000ffff6d7224 */ /* 0x000fe200078e006c */
[----:B------:R1:W-:Y:S04]  /*4a7f0*/  STL [R1+0x1e24], R108 ;  /* 0x001e246c01007387 */ /* 0x0003e80000100800 */
[----:B------:R-:W2:Y:S01]  /*4a800*/  LDL.LU R110, [R1+0x21d4] ;  /* 0x0021d400016e7983 */ /* 0x000ea20000300800 */
[----:B-1----:R-:W-:-:S05]  /*4a810*/  IMAD.MOV.U32 R108, RZ, RZ, R103 ;  /* 0x000000ffff6c7224 */ /* 0x002fca00078e0067 */
        /* <DEDUP_REMOVED lines=8> */
[----:B------:R-:W-:-:S03]  /*4a8a0*/  IADD3 R111, P3, R111, R4, RZ ;  /* 0x000000046f6f7210 */ /* 0x000fc60007f7e0ff */
[----:B------:R1:W-:Y:S01]  /*4a8b0*/  STL [R1+0x1e2c], R114 ;  /* 0x001e2c7201007387 */ /* 0x0003e20000100800 */
[----:B------:R-:W-:Y:S01]  /*4a8c0*/  MOV R115, R114 ;  /* 0x0000007200737202 */ /* 0x000fe20000000f00 */
[----:B----4-:R-:W-:Y:S02]  /*4a8d0*/  IMAD.X R112, R112, 0x1, R0, P3 ;  /* 0x0000000170707824 */ /* 0x010fe400018e0600 */
[----:B-1----:R-:W-:Y:S01]  /*4a8e0*/  IMAD.MOV.U32 R114, RZ, RZ, R113 ;  /* 0x000000ffff727224 */ /* 0x002fe200078e0071 */
[----:B------:R-:W-:Y:S04]  /*4a8f0*/  STL [R1+0x21b8], R111 ;  /* 0x0021b86f01007387 */ /* 0x000fe80000100800 */
[----:B------:R-:W-:Y:S01]  /*4a900*/  LDGSTS.E [R3+0x2c00c], desc[UR60][R114.64], P0 ;  /* 0x2c00c00072037fae */ /* 0x000fe2000812187c */
[----:B------:R-:W-:-:S03]  /*4a910*/  IADD3 R102, P0, R102, R4, RZ ;  /* 0x0000000466667210 */ /* 0x000fc60007f1e0ff */
[----:B------:R1:W-:Y:S01]  /*4a920*/  STL [R1+0x21b4], R112 ;  /* 0x0021b47001007387 */ /* 0x0003e20000100800 */
[----:B------:R-:W-:Y:S02]  /*4a930*/  IMAD.MOV.U32 R113, RZ, RZ, R112 ;  /* 0x000000ffff717224 */ /* 0x000fe400078e0070 */
[--C-:B------:R-:W-:Y:S01]  /*4a940*/  IMAD.X R107, R107, 0x1, R0.reuse, P0 ;  /* 0x000000016b6b7824 */ /* 0x100fe200000e0600 */
[----:B------:R-:W-:Y:S01]  /*4a950*/  IADD3 R104, P2, R104, R4, RZ ;  /* 0x0000000468687210 */ /* 0x000fe20007f5e0ff */
[----:B-1----:R-:W-:Y:S01]  /*4a960*/  IMAD.MOV.U32 R112, RZ, RZ, R111 ;  /* 0x000000ffff707224 */ /* 0x002fe200078e006f */
[----:B------:R1:W-:Y:S03]  /*4a970*/  STL [R1+0x21c0], R102 ;  /* 0x0021c06601007387 */ /* 0x0003e60000100800 */
[----:B------:R-:W-:Y:S01]  /*4a980*/  IMAD.X R106, R106, 0x1, R0, P2 ;  /* 0x000000016a6a7824 */ /* 0x000fe200010e0600 */
[----:B------:R4:W-:Y:S04]  /*4a990*/  LDGSTS.E [R3+0x30000], desc[UR60][R112.64], P1 ;  /* 0x3000000070037fae */ /* 0x0009e8000892187c */
[----:B------:R1:W-:Y:S04]  /*4a9a0*/  STL [R1+0x21bc], R107 ;  /* 0x0021bc6b01007387 */ /* 0x0003e80000100800 */
[----:B------:R-:W-:Y:S01]  /*4a9b0*/  STL [R1+0x21c8], R104 ;  /* 0x0021c86801007387 */ /* 0x000fe20000100800 */
[----:B----4-:R-:W-:-:S03]  /*4a9c0*/  MOV R112, R102 ;  /* 0x0000006600707202 */ /* 0x010fc60000000f00 */
[----:B-1----:R-:W4:Y:S01]  /*4a9d0*/  LDL.LU R102, [R1+0x21e8] ;  /* 0x0021e80001667983 */ /* 0x002f220000300800 */
[----:B------:R-:W-:Y:S02]  /*4a9e0*/  IMAD.MOV.U32 R113, RZ, RZ, R107 ;  /* 0x000000ffff717224 */ /* 0x000fe400078e006b */
[----:B------:R-:W-:Y:S01]  /*4a9f0*/  IMAD.MOV.U32 R107, RZ, RZ, R106 ;  /* 0x000000ffff6b7224 */ /* 0x000fe200078e006a */
        /* <DEDUP_REMOVED lines=9> */
[----:B------:R-:W-:Y:S01]  /*4aa90*/  IMAD.X R105, R105, 0x1, R0, P0 ;  /* 0x0000000169697824 */ /* 0x000fe200000e0600 */
[----:B------:R1:W-:Y:S01]  /*4aaa0*/  STL [R1+0x21d0], R11 ;  /* 0x0021d00b01007387 */ /* 0x0003e20000100800 */
[----:B------:R-:W-:-:S03]  /*4aab0*/  IMAD.MOV.U32 R112, RZ, RZ, R11 ;  /* 0x000000ffff707224 */ /* 0x000fc600078e000b */
[----:B------:R3:W-:Y:S04]  /*4aac0*/  STL [R1+0x21cc], R105 ;  /* 0x0021cc6901007387 */ /* 0x0007e80000100800 */
[----:B------:R-:W4:Y:S04]  /*4aad0*/  LDL.LU R106, [R1+0x21f0] ;  /* 0x0021f000016a7983 */ /* 0x000f280000300800 */
[----:B-1----:R-:W4:Y:S01]  /*4aae0*/  LDL.LU R11, [R1+0x21f8] ;  /* 0x0021f800010b7983 */ /* 0x002f220000300800 */
[----:B------:R-:W-:-:S03]  /*4aaf0*/  MOV R113, R105 ;  /* 0x0000006900717202 */ /* 0x000fc60000000f00 */
[----:B------:R-:W4:Y:S04]  /*4ab00*/  LDL.LU R107, [R1+0x21ec] ;  /* 0x0021ec00016b7983 */ /* 0x000f280000300800 */
[----:B---3--:R-:W3:Y:S04]  /*4ab10*/  LDL.LU R105, [R1+0x21f4] ;  /* 0x0021f40001697983 */ /* 0x008ee80000300800 */
[----:B------:R-:W-:Y:S01]  /*4ab20*/  LDGSTS.E [R3+0x3c000], desc[UR60][R112.64], P1 ;  /* 0x3c00000070037fae */ /* 0x000fe2000892187c */
[----:B------:R-:W-:Y:S02]  /*4ab30*/  ISETP.NE.U32.AND P0, PT, RZ, UR4, PT ;  /* 0x00000004ff007c0c */ /* 0x000fe4000bf05070 */
[----:B--2---:R-:W-:-:S05]  /*4ab40*/  IADD3 R109, P1, R109, R4, RZ ;  /* 0x000000046d6d7210 */ /* 0x004fca0007f3e0ff */
[----:B------:R-:W-:Y:S01]  /*4ab50*/  IMAD.X R110, R110, 0x1, R0, P1 ;  /* 0x000000016e6e7824 */ /* 0x000fe200008e0600 */
[----:B------:R-:W-:Y:S01]  /*4ab60*/  IADD3 R103, P2, R103, R4, RZ ;  /* 0x0000000467677210 */ /* 0x000fe20007f5e0ff */
[----:B------:R-:W-:Y:S02]  /*4ab70*/  STL [R1+0x21d8], R109 ;  /* 0x0021d86d01007387 */ /* 0x000fe40000100800 */
[----:B------:R-:W-:Y:S02]  /*4ab80*/  IMAD.MOV.U32 R111, RZ, RZ, R110 ;  /* 0x000000ffff6f7224 */ /* 0x000fe400078e006e */
[----:B------:R-:W-:Y:S01]  /*4ab90*/  IMAD.X R108, R108, 0x1, R0, P2 ;  /* 0x000000016c6c7824 */ /* 0x000fe200010e0600 */
[----:B------:R1:W-:Y:S04]  /*4aba0*/  STL [R1+0x21d4], R110 ;  /* 0x0021d46e01007387 */ /* 0x0003e80000100800 */
[----:B------:R-:W-:Y:S04]  /*4abb0*/  STL [R1+0x21e0], R103 ;  /* 0x0021e06701007387 */ /* 0x000fe80000100800 */
[----:B------:R2:W-:Y:S01]  /*4abc0*/  STL [R1+0x21dc], R108 ;  /* 0x0021dc6c01007387 */ /* 0x0005e20000100800 */
[----:B-1----:R-:W-:-:S03]  /*4abd0*/  IMAD.MOV.U32 R110, RZ, RZ, R109 ;  /* 0x000000ffff6e7224 */ /* 0x002fc600078e006d */
[----:B------:R-:W3:Y:S01]  /*4abe0*/  LDL.LU R113, [R1+0x2200] ;  /* 0x0022000001717983 */ /* 0x000ee20000300800 */
[----:B------:R-:W-:-:S03]  /*4abf0*/  IMAD.MOV.U32 R109, RZ, RZ, R108 ;  /* 0x000000ffff6d7224 */ /* 0x000fc600078e006c */
[----:B------:R-:W-:Y:S01]  /*4ac00*/  LDGSTS.E [R3+0x30004], desc[UR60][R110.64], P0 ;  /* 0x300040006e037fae */ /* 0x000fe2000812187c */
[----:B--2---:R-:W-:-:S05]  /*4ac10*/  MOV R108, R103 ;  /* 0x00000067006c7202 */ /* 0x004fca0000000f00 */
        /* <DEDUP_REMOVED lines=24> */
[-C--:B------:R-:W-:Y:S02]  /*4ada0*/  IADD3 R106, P2, R106, R4.reuse, RZ ;  /* 0x000000046a6a7210 */ /* 0x080fe40007f5e0ff */
[----:B------:R-:W-:-:S03]  /*4adb0*/  IADD3 R11, P3, R11, R4, RZ ;  /* 0x000000040b0b7210 */ /* 0x000fc60007f7e0ff */
[--C-:B------:R-:W-:Y:S01]  /*4adc0*/  IMAD.X R107, R107, 0x1, R0.reuse, P2 ;  /* 0x000000016b6b7824 */ /* 0x100fe200010e0600 */
[----:B------:R1:W-:Y:S01]  /*4add0*/  STL [R1+0x21f0], R106 ;  /* 0x0021f06a01007387 */ /* 0x0003e20000100800 */
[----:B---3--:R-:W-:-:S03]  /*4ade0*/  IMAD.X R105, R105, 0x1, R0, P3 ;  /* 0x0000000169697824 */ /* 0x008fc600018e0600 */
[----:B------:R3:W-:Y:S04]  /*4adf0*/  STL [R1+0x21ec], R107 ;  /* 0x0021ec6b01007387 */ /* 0x0007e80000100800 */
[----:B------:R1:W-:Y:S04]  /*4ae00*/  LDGSTS.E [R3+0x3c004], desc[UR60][R106.64], P0 ;  /* 0x3c0040006a037fae */ /* 0x0003e8000812187c */
[----:B------:R-:W-:Y:S01]  /*4ae10*/  STL [R1+0x21f8], R11 ;  /* 0x0021f80b01007387 */ /* 0x000fe20000100800 */
[----:B-1----:R-:W-:Y:S01]  /*4ae20*/  MOV R106, R11 ;  /* 0x0000000b006a7202 */ /* 0x002fe20000000f00 */
[----:B---3--:R-:W-:-:S02]  /*4ae30*/  IMAD.MOV.U32 R107, RZ, RZ, R105 ;  /* 0x000000ffff6b7224 */ /* 0x008fc400078e0069 */
[----:B------:R1:W-:Y:S04]  /*4ae40*/  STL [R1+0x21f4], R105 ;  /* 0x0021f46901007387 */ /* 0x0003e80000100800 */
[----:B------:R-:W-:Y:S04]  /*4ae50*/  LDGSTS.E [R3+0x30008], desc[UR60][R106.64], P1 ;  /* 0x300080006a037fae */ /* 0x000fe8000892187c */
[----:B------:R-:W3:Y:S04]  /*4ae60*/  LDL.LU R107, [R1+0x2224] ;  /* 0x00222400016b7983 */ /* 0x000ee80000300800 */
[----:B------:R-:W3:Y:S04]  /*4ae70*/  LDL.LU R106, [R1+0x2228] ;  /* 0x00222800016a7983 */ /* 0x000ee80000300800 */
[----:B-1----:R-:W3:Y:S04]  /*4ae80*/  LDL.LU R105, [R1+0x222c] ;  /* 0x00222c0001697983 */ /* 0x002ee80000300800 */
[----:B------:R-:W3:Y:S01]  /*4ae90*/  LDL.LU R11, [R1+0x2230] ;  /* 0x00223000010b7983 */ /* 0x000ee20000300800 */
[----:B------:R-:W-:-:S05]  /*4aea0*/  IADD3 R113, P0, R113, R4, RZ ;  /* 0x0000000471717210 */ /* 0x000fca0007f1e0ff */
[----:B------:R-:W-:Y:S01]  /*4aeb0*/  STL [R1+0x2200], R113 ;  /* 0x0022007101007387 */ /* 0x000fe20000100800 */
[----:B--2---:R-:W-:Y:S01]  /*4aec0*/  IADD3 R111, P2, R111, R4, RZ ;  /* 0x000000046f6f7210 */ /* 0x004fe20007f5e0ff */
[----:B------:R-:W-:-:S04]  /*4aed0*/  IMAD.X R114, R114, 0x1, R0, P0 ;  /* 0x0000000172727824 */ /* 0x000fc800000e0600 */
[----:B------:R-:W-:Y:S01]  /*4aee0*/  IMAD.X R112, R112, 0x1, R0, P2 ;  /* 0x0000000170707824 */ /* 0x000fe200010e0600 */
[----:B------:R-:W-:Y:S01]  /*4aef0*/  IADD3 R103, P0, R103, R4, RZ ;  /* 0x0000000467677210 */ /* 0x000fe20007f1e0ff */
[----:B------:R1:W-:Y:S01]  /*4af00*/  STL [R1+0x21fc], R114 ;  /* 0x0021fc7201007387 */ /* 0x0003e20000100800 */
[----:B------:R-:W-:-:S03]  /*4af10*/  IMAD.MOV.U32 R115, RZ, RZ, R114 ;  /* 0x000000ffff737224 */ /* 0x000fc600078e0072 */
[----:B------:R-:W-:Y:S04]  /*4af20*/  STL [R1+0x2208], R111 ;  /* 0x0022086f01007387 */ /* 0x000fe80000100800 */
[----:B------:R2:W-:Y:S01]  /*4af30*/  STL [R1+0x2204], R112 ;  /* 0x0022047001007387 */ /* 0x0005e20000100800 */
[----:B-1----:R-:W-:Y:S01]  /*4af40*/  IMAD.MOV.U32 R114, RZ, RZ, R113 ;  /* 0x000000ffff727224 */ /* 0x002fe200078e0071 */
[----:B------:R-:W-:Y:S02]  /*4af50*/  MOV R113, R112 ;  /* 0x0000007000717202 */ /* 0x000fe40000000f00 */
[----:B------:R-:W-:Y:S04]  /*4af60*/  STL [R1+0x2210], R103 ;  /* 0x0022106701007387 */ /* 0x000fe80000100800 */
[----:B------:R-:W-:Y:S01]  /*4af70*/  LDGSTS.E [R3+0x34008], desc[UR60][R114.64], P1 ;  /* 0x3400800072037fae */ /* 0x000fe2000892187c */
[----:B--2---:R-:W-:-:S05]  /*4af80*/  IMAD.MOV.U32 R112, RZ, RZ, R111 ;  /* 0x000000ffff707224 */ /* 0x004fca00078e006f */
[----:B------:R1:W-:Y:S01]  /*4af90*/  LDGSTS.E [R3+0x38008], desc[UR60][R112.64], P1 ;  /* 0x3800800070037fae */ /* 0x0003e2000892187c */
[----:B------:R-:W-:-:S04]  /*4afa0*/  IMAD.X R110, R110, 0x1, R0, P0 ;  /* 0x000000016e6e7824 */ /* 0x000fc800000e0600 */
[----:B------:R-:W-:Y:S01]  /*4afb0*/  IMAD.MOV.U32 R111, RZ, RZ, R110 ;  /* 0x000000ffff6f7224 */ /* 0x000fe200078e006e */
[----:B------:R2:W-:Y:S01]  /*4afc0*/  STL [R1+0x220c], R110 ;  /* 0x00220c6e01007387 */ /* 0x0005e20000100800 */
[----:B------:R-:W-:Y:S01]  /*4afd0*/  ISETP.NE.U32.AND P0, PT, RZ, UR4, PT ;  /* 0x00000004ff007c0c */ /* 0x000fe2000bf05070 */
[----:B--2---:R-:W-:-:S05]  /*4afe0*/  IMAD.MOV.U32 R110, RZ, RZ, R103 ;  /* 0x000000ffff6e7224 */ /* 0x004fca00078e0067 */
[----:B------:R-:W-:Y:S01]  /*4aff0*/  LDGSTS.E [R3+0x3c008], desc[UR60][R110.64], P1 ;  /* 0x3c0080006e037fae */ /* 0x000fe2000892187c */
[----:B----4-:R-:W-:-:S05]  /*4b000*/  IADD3 R102, P1, R102, R4, RZ ;  /* 0x0000000466667210 */ /* 0x010fca0007f3e0ff */
[----:B------:R-:W-:Y:S01]  /*4b010*/  IMAD.X R104, R104, 0x1, R0, P1 ;  /* 0x0000000168687824 */ /* 0x000fe200008e0600 */
[----:B------:R-:W-:Y:S01]  /*4b020*/  IADD3 R108, P2, R108, R4, RZ ;  /* 0x000000046c6c7210 */ /* 0x000fe20007f5e0ff */
[----:B------:R-:W2:Y:S03]  /*4b030*/  LDL.LU R110, [R1+0x1634] ;  /* 0x00163400016e7983 */ /* 0x000ea60000300800 */
[----:B------:R-:W-:Y:S01]  /*4b040*/  IADD3.X R109, R109, R0, RZ, P2, !PT ;  /* 0x000000006d6d7210 */ /* 0x000fe200017fe4ff */
[----:B------:R-:W4:Y:S01]  /*4b050*/  LDL.LU R103, [R1+0x1638] ;  /* 0x0016380001677983 */ /* 0x000f220000300800 */
[----:B-1----:R-:W-:Y:S02]  /*4b060*/  IMAD.MOV.U32 R112, RZ, RZ, R102 ;  /* 0x000000ffff707224 */ /* 0x002fe400078e0066 */
[----:B------:R-:W-:Y:S01]  /*4b070*/  IMAD.MOV.U32 R113, RZ, RZ, R104 ;  /* 0x000000ffff717224 */ /* 0x000fe200078e0068 */
[----:B------:R-:W-:Y:S04]  /*4b080*/  STL [R1+0x2218], R102 ;  /* 0x0022186601007387 */ /* 0x000fe80000100800 */
[----:B------:R1:W-:Y:S04]  /*4b090*/  STL [R1+0x2214], R104 ;  /* 0x0022146801007387 */ /* 0x0003e80000100800 */
[----:B------:R-:W-:Y:S04]  /*4b0a0*/  STL [R1+0x2220], R108 ;  /* 0x0022206c01007387 */ /* 0x000fe80000100800 */
[----:B------:R1:W-:Y:S04]  /*4b0b0*/  LDGSTS.E [R3+0x3000c], desc[UR60][R112.64], P0 ;  /* 0x3000c00070037fae */ /* 0x0003e8000812187c */
[----:B-1----:R-:W2:Y:S04]  /*4b0c0*/  LDL.LU R104, [R1+0x1640] ;  /* 0x0016400001687983 */ /* 0x002ea80000300800 */
[----:B------:R1:W-:Y:S04]  /*4b0d0*/  STL [R1+0x221c], R109 ;  /* 0x00221c6d01007387 */ /* 0x0003e80000100800 */
[----:B------:R-:W2:Y:S01]  /*4b0e0*/  LDL.LU R102, [R1+0x1648] ;  /* 0x0016480001667983 */ /* 0x000ea20000300800 */
[----:B------:R-:W-:-:S02]  /*4b0f0*/  IMAD.MOV.U32 R113, RZ, RZ, R109 ;  /* 0x000000ffff717224 */ /* 0x000fc400078e006d */
[----:B------:R-:W-:Y:S01]  /*4b100*/  IMAD.MOV.U32 R112, RZ, RZ, R108 ;  /* 0x000000ffff707224 */ /* 0x000fe200078e006c */
[----:B-1----:R-:W2:Y:S04]  /*4b110*/  LDL.LU R109, [R1+0x163c] ;  /* 0x00163c00016d7983 */ /* 0x002ea80000300800 */
[----:B------:R-:W2:Y:S04]  /*4b120*/  LDL.LU R108, [R1+0x1644] ;  /* 0x00164400016c7983 */ /* 0x000ea80000300800 */
[----:B------:R-:W-:Y:S01]  /*4b130*/  LDGSTS.E [R3+0x3400c], desc[UR60][R112.64], P0 ;  /* 0x3400c00070037fae */ /* 0x000fe2000812187c */
[----:B------:R-:W-:-:S04]  /*4b140*/  UISETP.GT.AND UP1, UPT, UR6, 0xc, UPT ;  /* 0x0000000c0600788c */ /* 0x000fc8000bf24270 */
[----:B------:R-:W-:-:S04]  /*4b150*/  USEL UR4, URZ, 0x4, !UP1 ;  /* 0x000000043f047887 */ /* 0x000fc8000c800000 */
[----:B------:R-:W-:Y:S01]  /*4b160*/  USEL UR4, UR4, URZ, !UP0 ;  /* 0x0000003f04047287 */ /* 0x000fe2000c000000 */
[----:B---3--:R-:W-:-:S05]  /*4b170*/  IADD3 R106, P1, R106, R4, RZ ;  /* 0x000000046a6a7210 */ /* 0x008fca0007f3e0ff */
[----:B------:R-:W-:Y:S01]  /*4b180*/  IMAD.X R107, R107, 0x1, R0, P1 ;  /* 0x000000016b6b7824 */ /* 0x000fe200008e0600 */
[----:B------:R-:W-:Y:S01]  /*4b190*/  IADD3 R11, P2, R11, R4, RZ ;  /* 0x000000040b0b7210 */ /* 0x000fe20007f5e0ff */
[----:B------:R1:W-:Y:S03]  /*4b1a0*/  STL [R1+0x2228], R106 ;  /* 0x0022286a01007387 */ /* 0x0003e60000100800 */
[----:B------:R-:W-:Y:S01]  /*4b1b0*/  IADD3.X R105, R105, R0, RZ, P2, !PT ;  /* 0x0000000069697210 */ /* 0x000fe200017fe4ff */
[----:B------:R3:W-:Y:S04]  /*4b1c0*/  STL [R1+0x2224], R107 ;  /* 0x0022246b01007387 */ /* 0x0007e80000100800 */
[----:B------:R1:W-:Y:S04]  /*4b1d0*/  LDGSTS.E [R3+0x3800c], desc[UR60][R106.64], P0 ;  /* 0x3800c0006a037fae */ /* 0x0003e8000812187c */
[----:B------:R3:W-:Y:S01]  /*4b1e0*/  STL [R1+0x2230], R11 ;  /* 0x0022300b01007387 */ /* 0x0007e20000100800 */
[----:B-1----:R-:W-:-:S02]  /*4b1f0*/  IMAD.MOV.U32 R106, RZ, RZ, R11 ;  /* 0x000000ffff6a7224 */ /* 0x002fc400078e000b */
[----:B---3--:R-:W-:Y:S01]  /*4b200*/  IMAD.MOV.U32 R107, RZ, RZ, R105 ;  /* 0x000000ffff6b7224 */ /* 0x008fe200078e0069 */
        /* <DEDUP_REMOVED lines=8> */
[----:B------:R-:W-:-:S02]  /*4b290*/  ISETP.NE.U32.AND P0, PT, RZ, UR4, PT ;  /* 0x00000004ff007c0c */ /* 0x000fc4000bf05070 */
[----:B---3--:R-:W-:-:S05]  /*4b2a0*/  LOP3.LUT R3, R7, 0x30, RZ, 0x3c, !PT ;  /* 0x0000003007037812 */ /* 0x008fca00078e3cff */
[----:B------:R-:W-:Y:S01]  /*4b2b0*/  VIADD R3, R3, UR5 ;  /* 0x0000000503037c36 */ /* 0x000fe20008000000 */
[----:B----4-:R-:W-:-:S05]  /*4b2c0*/  IADD3 R103, P1, R103, R4, RZ ;  /* 0x0000000467677210 */ /* 0x010fca0007f3e0ff */
[----:B--2---:R-:W-:Y:S01]  /*4b2d0*/  IMAD.X R110, R110, 0x1, R0, P1 ;  /* 0x000000016e6e7824 */ /* 0x004fe200008e0600 */
[----:B------:R1:W-:Y:S01]  /*4b2e0*/  STL [R1+0x1638], R103 ;  /* 0x0016386701007387 */ /* 0x0003e20000100800 */
[----:B------:R-:W-:-:S03]  /*4b2f0*/  IMAD.MOV.U32 R114, RZ, RZ, R103 ;  /* 0x000000ffff727224 */ /* 0x000fc600078e0067 */
[----:B------:R-:W-:Y:S01]  /*4b300*/  MOV R115, R110 ;  /* 0x0000006e00737202 */ /* 0x000fe20000000f00 */
        /* <DEDUP_REMOVED lines=25> */
[----:B------:R-:W-:-:S05]  /*4b4a0*/  IADD3 R11, P1, R11, R4, RZ ;  /* 0x000000040b0b7210 */ /* 0x000fca0007f3e0ff */
        /* <DEDUP_REMOVED lines=12> */
[----:B------:R-:W-:-:S03]  /*4b570*/  IMAD.MOV.U32 R115, RZ, RZ, R107 ;  /* 0x000000ffff737224 */ /* 0x000fc600078e006b */
[----:B------:R-:W-:Y:S01]  /*4b580*/  STL [R1+0x1658], R105 ;  /* 0x0016586901007387 */ /* 0x000fe20000100800 */
[----:B------:R-:W-:-:S03]  /*4b590*/  MOV R114, R105 ;  /* 0x0000006900727202 */ /* 0x000fc60000000f00 */
[----:B------:R1:W-:Y:S04]  /*4b5a0*/  STL [R1+0x1654], R107 ;  /* 0x0016546b01007387 */ /* 0x0003e80000100800 */
[----:B------:R-:W-:Y:S04]  /*4b5b0*/  STL [R1+0x1660], R111 ;  /* 0x0016606f01007387 */ /* 0x000fe80000100800 */
[----:B-1----:R-:W2:Y:S04]  /*4b5c0*/  LDL.LU R107, [R1+0x167c] ;  /* 0x00167c00016b7983 */ /* 0x002ea80000300800 */
[----:B------:R1:W-:Y:S04]  /*4b5d0*/  STL [R1+0x165c], R112 ;  /* 0x00165c7001007387 */ /* 0x0003e80000100800 */
[----:B------:R-:W2:Y:S01]  /*4b5e0*/  LDL.LU R105, [R1+0x1684] ;  /* 0x0016840001697983 */ /* 0x000ea20000300800 */
[----:B------:R-:W-:Y:S01]  /*4b5f0*/  ISETP.NE.U32.AND P0, PT, RZ, UR4, PT ;  /* 0x00000004ff007c0c */ /* 0x000fe2000bf05070 */
[----:B------:R-:W-:-:S02]  /*4b600*/  IMAD.MOV.U32 R113, RZ, RZ, R112 ;  /* 0x000000ffff717224 */ /* 0x000fc400078e0070 */
[----:B-1----:R-:W-:-:S10]  /*4b610*/  IMAD.MOV.U32 R112, RZ, RZ, R111 ;  /* 0x000000ffff707224 */ /* 0x002fd400078e006f */
[----:B------:R-:W-:Y:S04]  /*4b620*/  LDGSTS.E [R3+0x4], desc[UR60][R114.64], P0 ;  /* 0x0000400072037fae */ /* 0x000fe8000812187c */
[----:B------:R1:W-:Y:S01]  /*4b630*/  LDGSTS.E [R3+0x4004], desc[UR60][R112.64], P0 ;  /* 0x0400400070037fae */ /* 0x0003e2000812187c */
[----:B---3--:R-:W-:-:S05]  /*4b640*/  IADD3 R103, P1, R103, R4, RZ ;  /* 0x0000000467677210 */ /* 0x008fca0007f3e0ff */
[----:B------:R3:W-:Y:S01]  /*4b650*/  STL [R1+0x1668], R103 ;  /* 0x0016686701007387 */ /* 0x0007e20000100800 */
[----:B-1----:R-:W-:Y:S02]  /*4b660*/  IMAD.MOV.U32 R112, RZ, RZ, R103 ;  /* 0x000000ffff707224 */ /* 0x002fe400078e0067 */
[----:B----4-:R-:W-:-:S05]  /*4b670*/  IMAD.X R104, R104, 0x1, R0, P1 ;  /* 0x0000000168687824 */ /* 0x010fca00008e0600 */
[----:B------:R1:W-:Y:S04]  /*4b680*/  STL [R1+0x1664], R104 ;  /* 0x0016646801007387 */ /* 0x0003e80000100800 */
[----:B---3--:R-:W3:Y:S01]  /*4b690*/  LDL.LU R103, [R1+0x1690] ;  /* 0x0016900001677983 */ /* 0x008ee20000300800 */
        /* <DEDUP_REMOVED lines=39> */
[----:B------:R-:W-:-:S03]  /*4b910*/  IMAD.MOV.U32 R114, RZ, RZ, R11 ;  /* 0x000000ffff727224 */ /* 0x000fc600078e000b */
[----:B------:R-:W2:Y:S04]  /*4b920*/  LDL.LU R110, [R1+0x1a34] ;  /* 0x001a3400016e7983 */ /* 0x000ea80000300800 */
[----:B------:R-:W2:Y:S04]  /*4b930*/  LDL.LU R11, [R1+0x1a38] ;  /* 0x001a3800010b7983 */ /* 0x000ea80000300800 */
[----:B------:R1:W-:Y:S01]  /*4b940*/  LDGSTS.E [R3+0x8008], desc[UR60][R114.64], P1 ;  /* 0x0800800072037fae */ /* 0x0003e2000892187c */
[----:B---3--:R-:W-:-:S05]  /*4b950*/  IADD3 R103, P0, R103, R4, RZ ;  /* 0x0000000467677210 */ /* 0x008fca0007f1e0ff */
[----:B----4-:R-:W-:Y:S01]  /*4b960*/  IMAD.X R104, R104, 0x1, R0, P0 ;  /* 0x0000000168687824 */ /* 0x010fe200000e0600 */
[----:B-1----:R-:W-:-:S03]  /*4b970*/  MOV R114, R103 ;  /* 0x0000006700727202 */ /* 0x002fc60000000f00 */
[----:B------:R-:W-:-:S05]  /*4b980*/  IMAD.MOV.U32 R115, RZ, RZ, R104 ;  /* 0x000000ffff737224 */ /* 0x000fca00078e0068 */
[----:B------:R1:W-:Y:S04]  /*4b990*/  LDGSTS.E [R3+0xc008], desc[UR60][R114.64], P1 ;  /* 0x0c00800072037fae */ /* 0x0003e8000892187c */
[----:B------:R3:W-:Y:S04]  /*4b9a0*/  STL [R1+0x1690], R103 ;  /* 0x0016906701007387 */ /* 0x0007e80000100800 */
[----:B------:R4:W-:Y:S04]  /*4b9b0*/  STL [R1+0x168c], R104 ;  /* 0x00168c6801007387 */ /* 0x0009e80000100800 */
[----:B---3--:R-:W3:Y:S04]  /*4b9c0*/  LDL.LU R103, [R1+0x1a40] ;  /* 0x001a400001677983 */ /* 0x008ee80000300800 */
[----:B----4-:R-:W4:Y:S01]  /*4b9d0*/  LDL.LU R104, [R1+0x1a48] ;  /* 0x001a480001687983 */ /* 0x010f220000300800 */
        /* <DEDUP_REMOVED lines=40> */
[----:B------:R-:W2:Y:S01]  /*4bc60*/  LDL.LU R105, [R1+0x1a58] ;  /* 0x001a580001697983 */ /* 0x000ea20000300800 */
[----:B------:R-:W-:-:S03]  /*4bc70*/  IMAD.MOV.U32 R113, RZ, RZ, R107 ;  /* 0x000000ffff717224 */ /* 0x000fc600078e006b */
[----:B------:R-:W-:Y:S04]  /*4bc80*/  STL [R1+0x1a34], R110 ;  /* 0x001a346e01007387 */ /* 0x000fe80000100800 */
[----:B------:R-:W2:Y:S04]  /*4bc90*/  LDL.LU R111, [R1+0x1a60] ;  /* 0x001a6000016f7983 */ /* 0x000ea80000300800 */
[----:B------:R-:W2:Y:S04]  /*4bca0*/  LDL.LU R107, [R1+0x1a54] ;  /* 0x001a5400016b7983 */ /* 0x000ea80000300800 */
[----:B------:R-:W-:Y:S04]  /*4bcb0*/  LDGSTS.E [R3+0xc00c], desc[UR60][R112.64], P0 ;  /* 0x0c00c00070037fae */ /* 0x000fe8000812187c */
[----:B------:R-:W2:Y:S01]  /*4bcc0*/  LDL.LU R112, [R1+0x1a5c] ;  /* 0x001a5c0001707983 */ /* 0x000ea20000300800 */
[----:B------:R-:W-:Y:S01]  /*4bcd0*/  ISETP.NE.U32.AND P1, PT, RZ, UR4, PT ;  /* 0x00000004ff007c0c */ /* 0x000fe2000bf25070 */
[----:B------:R-:W-:-:S02]  /*4bce0*/  IMAD.MOV.U32 R114, RZ, RZ, R11 ;  /* 0x000000ffff727224 */ /* 0x000fc400078e000b */
[----:B------:R-:W-:Y:S01]  /*4bcf0*/  IMAD.MOV.U32 R115, RZ, RZ, R110 ;  /* 0x000000ffff737224 */ /* 0x000fe200078e006e */
[----:B---3--:R-:W3:Y:S01]  /*4bd00*/  LDL.LU R11, [R1+0x1a68] ;  /* 0x001a6800010b7983 */ /* 0x008ee20000300800 */
[-C--:B------:R-:W-:Y:S02]  /*4bd10*/  IADD3 R103, P0, R103, R4.reuse, RZ ;  /* 0x0000000467677210 */ /* 0x080fe40007f1e0ff */
[----:B----4-:R-:W-:-:S03]  /*4bd20*/  IADD3 R104, P2, R104, R4, RZ ;  /* 0x0000000468687210 */ /* 0x010fc60007f5e0ff */
[----:B------:R1:W-:Y:S04]  /*4bd30*/  STL [R1+0x1a40], R103 ;  /* 0x001a406701007387 */ /* 0x0003e80000100800 */
[----:B------:R4:W-:Y:S02]  /*4bd40*/  LDGSTS.E [R3+0x10000], desc[UR60][R114.64], P1 ;  /* 0x1000000072037fae */ /* 0x0009e4000892187c */
[----:B----4-:R-:W-:Y:S02]  /*4bd50*/  IMAD.MOV.U32 R114, RZ, RZ, R103 ;  /* 0x000000ffff727224 */ /* 0x010fe400078e0067 */
[----:B--2---:R-:W-:-:S05]  /*4bd60*/  IMAD.X R109, R109, 0x1, R0, P0 ;  /* 0x000000016d6d7824 */ /* 0x004fca00000e0600 */
[----:B------:R2:W-:Y:S01]  /*4bd70*/  STL [R1+0x1a3c], R109 ;  /* 0x001a3c6d01007387 */ /* 0x0005e20000100800 */
[----:B------:R-:W-:-:S03]  /*4bd80*/  IADD3.X R108, R108, R0, RZ, P2, !PT ;  /* 0x000000006c6c7210 */ /* 0x000fc600017fe4ff */
[----:B------:R-:W-:Y:S04]  /*4bd90*/  STL [R1+0x1a48], R104 ;  /* 0x001a486801007387 */ /* 0x000fe80000100800 */
[----:B------:R4:W-:Y:S04]  /*4bda0*/  STL [R1+0x1a44], R108 ;  /* 0x001a446c01007387 */ /* 0x0009e80000100800 */
[----:B-1----:R-:W3:Y:S01]  /*4bdb0*/  LDL.LU R103, [R1+0x1a64] ;  /* 0x001a640001677983 */ /* 0x002ee20000300800 */
[----:B------:R-:W-:Y:S02]  /*4bdc0*/  IMAD.MOV.U32 R115, RZ, RZ, R109 ;  /* 0x000000ffff737224 */ /* 0x000fe400078e006d */
[----:B--2---:R-:W-:Y:S01]  /*4bdd0*/  IMAD.MOV.U32 R109, RZ, RZ, R108 ;  /* 0x000000ffff6d7224 */ /* 0x004fe200078e006c */
[----:B------:R-:W2:Y:S01]  /*4bde0*/  LDL.LU R110, [R1+0x1a6c] ;  /* 0x001a6c00016e7983 */ /* 0x000ea20000300800 */
[----:B----4-:R-:W-:-:S03]  /*4bdf0*/  IMAD.MOV.U32 R108, RZ, RZ, R104 ;  /* 0x000000ffff6c7224 */ /* 0x010fc600078e0068 */
[----:B------:R1:W-:Y:S04]  /*4be00*/  LDGSTS.E [R3+0x14000], desc[UR60][R114.64], P1 ;  /* 0x1400000072037fae */ /* 0x0003e8000892187c */
[----:B------:R-:W-:Y:S04]  /*4be10*/  LDGSTS.E [R3+0x18000], desc[UR60][R108.64], P1 ;  /* 0x180000006c037fae */ /* 0x000fe8000892187c */
[----:B------:R-:W4:Y:S04]  /*4be20*/  LDL.LU R109, [R1+0x1a70] ;  /* 0x001a7000016d7983 */ /* 0x000f280000300800 */
[----:B------:R-:W2:Y:S04]  /*4be30*/  LDL.LU R108, [R1+0x1a74] ;  /* 0x001a7400016c7983 */ /* 0x000ea80000300800 */
[----:B------:R-:W2:Y:S01]  /*4be40*/  LDL.LU R104, [R1+0x1a78] ;  /* 0x001a780001687983 */ /* 0x000ea20000300800 */
[----:B------:R-:W-:-:S04]  /*4be50*/  UISETP.GT.AND UP1, UPT, UR6, 0x2d, UPT ;  /* 0x0000002d0600788c */ /* 0x000fc8000bf24270 */
[----:B------:R-:W-:-:S04]  /*4be60*/  USEL UR4, URZ, 0x4, !UP1 ;  /* 0x000000043f047887 */ /* 0x000fc8000c800000 */
[----:B------:R-:W-:Y:S01]  /*4be70*/  USEL UR4, UR4, URZ, !UP0 ;  /* 0x0000003f04047287 */ /* 0x000fe2000c000000 */
[----:B------:R-:W-:-:S05]  /*4be80*/  IADD3 R102, P0, R102, R4, RZ ;  /* 0x0000000466667210 */ /* 0x000fca0007f1e0ff */
[----:B------:R-:W-:Y:S01]  /*4be90*/  IMAD.X R106, R106, 0x1, R0, P0 ;  /* 0x000000016a6a7824 */ /* 0x000fe200000e0600 */
[----:B-1----:R-:W-:-:S03]  /*4bea0*/  MOV R114, R102 ;  /* 0x0000006600727202 */ /* 0x002fc60000000f00 */
        /* <DEDUP_REMOVED lines=13> */
[----:B------:R-:W-:-:S03]  /*4bf80*/  IMAD.X R112, R112, 0x1, R0, P2 ;  /* 0x0000000170707824 */ /* 0x000fc600010e0600 */
[----:B------:R-:W-:Y:S04]  /*4bf90*/  STL [R1+0x1a60], R111 ;  /* 0x001a606f01007387 */ /* 0x000fe80000100800 */
[----:B-1----:R-:W2:Y:S04]  /*4bfa0*/  LDL.LU R107, [R1+0x1a7c] ;  /* 0x001a7c00016b7983 */ /* 0x002ea80000300800 */
[----:B------:R1:W-:Y:S04]  /*4bfb0*/  STL [R1+0x1a5c], R112 ;  /* 0x001a5c7001007387 */ /* 0x0003e80000100800 */
[----:B------:R-:W2:Y:S01]  /*4bfc0*/  LDL.LU R105, [R1+0x1a84] ;  /* 0x001a840001697983 */ /* 0x000ea20000300800 */
[----:B------:R-:W-:-:S02]  /*4bfd0*/  ISETP.NE.U32.AND P0, PT, RZ, UR4, PT ;  /* 0x00000004ff007c0c */ /* 0x000fc4000bf05070 */
[----:B---3--:R-:W-:Y:S02]  /*4bfe0*/  IADD3 R11, P1, R11, R4, RZ ;  /* 0x000000040b0b7210 */ /* 0x008fe40007f3e0ff */
[----:B------:R-:W-:Y:S01]  /*4bff0*/  MOV R113, R112 ;  /* 0x0000007000717202 */ /* 0x000fe20000000f00 */
[----:B-1----:R-:W-:Y:S02]  /*4c000*/  IMAD.MOV.U32 R112, RZ, RZ, R111 ;  /* 0x000000ffff707224 */ /* 0x002fe400078e006f */
[----:B------:R1:W-:Y:S06]  /*4c010*/  STL [R1+0x1a68], R11 ;  /* 0x001a680b01007387 */ /* 0x0003ec0000100800 */
[----:B------:R-:W-:Y:S04]  /*4c020*/  LDGSTS.E [R3+0x10004], desc[UR60][R114.64], P0 ;  /* 0x1000400072037fae */ /* 0x000fe8000812187c */
[----:B------:R3:W-:Y:S02]  /*4c030*/  LDGSTS.E [R3+0x14004], desc[UR60][R112.64], P0 ;  /* 0x1400400070037fae */ /* 0x0007e4000812187c */
[----:B---3--:R-:W-:-:S02]  /*4c040*/  IMAD.MOV.U32 R112, RZ, RZ, R11 ;  /* 0x000000ffff707224 */ /* 0x008fc400078e000b */
[----:B------:R-:W-:-:S05]  /*4c050*/  IMAD.X R103, R103, 0x1, R0, P1 ;  /* 0x0000000167677824 */ /* 0x000fca00008e0600 */
[----:B------:R3:W-:Y:S04]  /*4c060*/  STL [R1+0x1a64], R103 ;  /* 0x001a646701007387 */ /* 0x0007e80000100800 */
[----:B-1----:R-:W2:Y:S01]  /*4c070*/  LDL.LU R11, [R1+0x1a90] ;  /* 0x001a9000010b7983 */ /* 0x002ea20000300800 */
[----:B------:R-:W-:-:S03]  /*4c080*/  IMAD.MOV.U32 R113, RZ, RZ, R103 ;  /* 0x000000ffff717224 */ /* 0x000fc600078e0067 */
[----:B---3--:R-:W3:Y:S01]  /*4c090*/  LDL.LU R103, [R1+0x1a8c] ;  /* 0x001a8c0001677983 */ /* 0x008ee20000300800 */
[----:B------:R-:W-:-:S03]  /*4c0a0*/  UISETP.GT.AND UP1, UPT, UR6, 0x2e, UPT ;  /* 0x0000002e0600788c */ /* 0x000fc6000bf24270 */
[----:B------:R-:W-:Y:S01]  /*4c0b0*/  LDGSTS.E [R3+0x18004], desc[UR60][R112.64], P0 ;  /* 0x1800400070037fae */ /* 0x000fe2000812187c */
[----:B----4-:R-:W-:Y:S01]  /*4c0c0*/  IADD3 R109, P2, R109, R4, RZ ;  /* 0x000000046d6d7210 */ /* 0x010fe20007f5e0ff */
[----:B------:R-:W-:-:S04]  /*4c0d0*/  USEL UR4, URZ, 0x4, !UP1 ;  /* 0x000000043f047887 */ /* 0x000fc8000c800000 */
[----:B--2---:R-:W-:Y:S01]  /*4c0e0*/  IMAD.X R110, R110, 0x1, R0, P2 ;  /* 0x000000016e6e7824 */ /* 0x004fe200010e0600 */
        /* <DEDUP_REMOVED lines=14> */
[----:B------:R-:W4:Y:S04]  /*4c1d0*/  LDL.LU R111, [R1+0x1aa0] ;  /* 0x001aa000016f7983 */ /* 0x000f280000300800 */
[----:B------:R-:W4:Y:S04]  /*4c1e0*/  LDL.LU R114, [R1+0x1a94] ;  /* 0x001a940001727983 */ /* 0x000f280000300800 */
[----:B------:R-:W4:Y:S04]  /*4c1f0*/  LDL.LU R112, [R1+0x1a9c] ;  /* 0x001a9c0001707983 */ /* 0x000f280000300800 */
[----:B------:R-:W4:Y:S04]  /*4c200*/  LDL.LU R104, [R1+0x1aa8] ;  /* 0x001aa80001687983 */ /* 0x000f280000300800 */
[----:B------:R1:W-:Y:S01]  /*4c210*/  LDGSTS.E [R3+0x10008], desc[UR60][R108.64], P1 ;  /* 0x100080006c037fae */ /* 0x0003e2000892187c */
[----:B------:R-:W-:-:S02]  /*4c220*/  IADD3 R106, P0, R106, R4, RZ ;  /* 0x000000046a6a7210 */ /* 0x000fc40007f1e0ff */
        /* <DEDUP_REMOVED lines=11> */
[----:B------:R-:W4:Y:S04]  /*4c2e0*/  LDL.LU R106, [R1+0x1aa4] ;  /* 0x001aa400016a7983 */ /* 0x000f280000300800 */
[----:B------:R-:W4:Y:S04]  /*4c2f0*/  LDL.LU R110, [R1+0x1aac] ;  /* 0x001aac00016e7983 */ /* 0x000f280000300800 */
[----:B-1----:R-:W4:Y:S04]  /*4c300*/  LDL.LU R102, [R1+0x1ab0] ;  /* 0x001ab00001667983 */ /* 0x002f280000300800 */
[----:B------:R-:W4:Y:S04]  /*4c310*/  LDL.LU R109, [R1+0x1e34] ;  /* 0x001e3400016d7983 */ /* 0x000f280000300800 */
[----:B------:R-:W4:Y:S01]  /*4c320*/  LDL.LU R105, [R1+0x1e38] ;  /* 0x001e380001697983 */ /* 0x000f220000300800 */
[----:B------:R-:W-:-:S05]  /*4c330*/  IADD3 R11, P0, R11, R4, RZ ;  /* 0x000000040b0b7210 */ /* 0x000fca0007f1e0ff */
[----:B---3--:R-:W-:Y:S01]  /*4c340*/  IMAD.X R103, R103, 0x1, R0, P0 ;  /* 0x0000000167677824 */ /* 0x008fe200000e0600 */
[----:B------:R-:W-:Y:S04]  /*4c350*/  STL [R1+0x1a90], R11 ;  /* 0x001a900b01007387 */ /* 0x000fe80000100800 */
[----:B------:R1:W-:Y:S04]  /*4c360*/  STL [R1+0x1a8c], R103 ;  /* 0x001a8c6701007387 */ /* 0x0003e80000100800 */
[----:B------:R-:W3:Y:S04]  /*4c370*/  LDL.LU R108, [R1+0x1e3c] ;  /* 0x001e3c00016c7983 */ /* 0x000ee80000300800 */
[----:B------:R-:W3:Y:S01]  /*4c380*/  LDL.LU R107, [R1+0x1e40] ;  /* 0x001e4000016b7983 */ /* 0x000ee20000300800 */
[----:B------:R-:W-:-:S02]  /*4c390*/  IMAD.MOV.U32 R117, RZ, RZ, R103 ;  /* 0x000000ffff757224 */ /* 0x000fc400078e0067 */
[----:B------:R-:W-:Y:S01]  /*4c3a0*/  IMAD.MOV.U32 R116, RZ, RZ, R11 ;  /* 0x000000ffff747224 */ /* 0x000fe200078e000b */
[----:B-1----:R-:W3:Y:S04]  /*4c3b0*/  LDL.LU R103, [R1+0x1e44] ;  /* 0x001e440001677983 */ /* 0x002ee80000300800 */
[----:B------:R-:W3:Y:S01]  /*4c3c0*/  LDL.LU R11, [R1+0x1e48] ;  /* 0x001e4800010b7983 */ /* 0x000ee20000300800 */
[----:B------:R-:W-:-:S03]  /*4c3d0*/  UISETP.GT.AND UP1, UPT, UR6, 0x2f, UPT ;  /* 0x0000002f0600788c */ /* 0x000fc6000bf24270 */
[----:B------:R-:W-:Y:S01]  /*4c3e0*/  LDGSTS.E [R3+0x1c008], desc[UR60][R116.64], P1 ;  /* 0x1c00800074037fae */ /* 0x000fe2000892187c */
[----:B------:R-:W-:-:S04]  /*4c3f0*/  USEL UR4, URZ, 0x4, !UP1 ;  /* 0x000000043f047887 */ /* 0x000fc8000c800000 */
[----:B------:R-:W-:-:S06]  /*4c400*/  USEL UR4, UR4, URZ, !UP0 ;  /* 0x0000003f04047287 */ /* 0x000fcc000c000000 */
[----:B------:R-:W-:Y:S02]  /*4c410*/  ISETP.NE.U32.AND P0, PT, RZ, UR4, PT ;  /* 0x00000004ff007c0c */ /* 0x000fe4000bf05070 */
[-C--:B--2---:R-:W-:Y:S02]  /*4c420*/  IADD3 R113, P1, R113, R4.reuse, RZ ;  /* 0x0000000471717210 */ /* 0x084fe40007f3e0ff */
[----:B----4-:R-:W-:Y:S02]  /*4c430*/  IADD3 R111, P2, R111, R4, RZ ;  /* 0x000000046f6f7210 */ /* 0x010fe40007f5e0ff */
        /* <DEDUP_REMOVED lines=18> */
[----:B------:R-:W-:-:S05]  /*4c560*/  IADD3.X R106, R106, R0, RZ, P1, !PT ;  /* 0x000000006a6a7210 */ /* 0x000fca0000ffe4ff */
[----:B------:R2:W-:Y:S04]  /*4c570*/  STL [R1+0x1aa4], R106 ;  /* 0x001aa46a01007387 */ /* 0x0005e80000100800 */
[----:B-1----:R-:W4:Y:S01]  /*4c580*/  LDL.LU R104, [R1+0x1e50] ;  /* 0x001e500001687983 */ /* 0x002f220000300800 */
        /* <DEDUP_REMOVED lines=18> */
[----:B---3--:R-:W3:Y:S01]  /*4c6b0*/  LDL.LU R105, [R1+0x1e5c] ;  /* 0x001e5c0001697983 */ /* 0x008ee20000300800 */
[----:B------:R-:W-:Y:S02]  /*4c6c0*/  ISETP.NE.U32.AND P1, PT, RZ, UR4, PT ;  /* 0x00000004ff007c0c */ /* 0x000fe4000bf25070 */
[----:B------:R-:W-:Y:S01]  /*4c6d0*/  IADD3 R107, P0, R107, R4, RZ ;  /* 0x000000046b6b7210 */ /* 0x000fe20007f1e0ff */
[----:B------:R-:W-:-:S04]  /*4c6e0*/  IMAD.MOV.U32 R111, RZ, RZ, R109 ;  /* 0x000000ffff6f7224 */ /* 0x000fc800078e006d */
[----:B------:R-:W-:Y:S01]  /*4c6f0*/  IMAD.X R108, R108, 0x1, R0, P0 ;  /* 0x000000016c6c7824 */ /* 0x000fe200000e0600 */
[----:B------:R-:W-:Y:S01]  /*4c700*/  STL [R1+0x1e40], R107 ;  /* 0x001e406b01007387 */ /* 0x000fe20000100800 */
[----:B------:R-:W-:Y:S02]  /*4c710*/  IADD3 R11, P2, R11, R4, RZ ;  /* 0x000000040b0b7210 */ /* 0x000fe40007f5e0ff */
[----:B------:R-:W-:Y:S01]  /*4c720*/  IMAD.MOV.U32 R109, RZ, RZ, R108 ;  /* 0x000000ffff6d7224 */ /* 0x000fe200078e006c */
[----:B------:R1:W-:Y:S02]  /*4c730*/  STL [R1+0x1e3c], R108 ;  /* 0x001e3c6c01007387 */ /* 0x0003e40000100800 */
[----:B------:R-:W-:Y:S02]  /*4c740*/  IMAD.X R103, R103, 0x1, R0, P2 ;  /* 0x0000000167677824 */ /* 0x000fe400010e0600 */
[----:B------:R-:W-:Y:S01]  /*4c750*/  LDGSTS.E [R3+0x20000], desc[UR60][R110.64], P1 ;  /* 0x200000006e037fae */ /* 0x000fe2000892187c */
[----:B-1----:R-:W-:-:S03]  /*4c760*/  MOV R108, R107 ;  /* 0x0000006b006c7202 */ /* 0x002fc60000000f00 */
[----:B------:R1:W-:Y:S04]  /*4c770*/  STL [R1+0x1e48], R11 ;  /* 0x001e480b01007387 */ /* 0x0003e80000100800 */
[----:B------:R1:W-:Y:S04]  /*4c780*/  LDGSTS.E [R3+0x24000], desc[UR60][R108.64], P1 ;  /* 0x240000006c037fae */ /* 0x0003e8000892187c */
[----:B------:R1:W-:Y:S04]  /*4c790*/  STL [R1+0x1e44], R103 ;  /* 0x001e446701007387 */ /* 0x0003e80000100800 */
[----:B------:R-:W3:Y:S01]  /*4c7a0*/  LDL.LU R111, [R1+0x1e68] ;  /* 0x001e6800016f7983 */ /* 0x000ee20000300800 */
[----:B-1----:R-:W-:-:S03]  /*4c7b0*/  IMAD.MOV.U32 R108, RZ, RZ, R11 ;  /* 0x000000ffff6c7224 */ /* 0x002fc600078e000b */
[----:B------:R-:W3:Y:S01]  /*4c7c0*/  LDL.LU R112, [R1+0x1e64] ;  /* 0x001e640001707983 */ /* 0x000ee20000300800 */
[----:B------:R-:W-:-:S05]  /*4c7d0*/  IMAD.MOV.U32 R109, RZ, RZ, R103 ;  /* 0x000000ffff6d7224 */ /* 0x000fca00078e0067 */
[----:B------:R-:W-:Y:S04]  /*4c7e0*/  LDGSTS.E [R3+0x28000], desc[UR60][R108.64], P1 ;  /* 0x280000006c037fae */ /* 0x000fe8000892187c */
[----:B------:R-:W3:Y:S04]  /*4c7f0*/  LDL.LU R108, [R1+0x1e6c] ;  /* 0x001e6c00016c7983 */ /* 0x000ee80000300800 */
[----:B------:R-:W3:Y:S04]  /*4c800*/  LDL.LU R11, [R1+0x1e70] ;  /* 0x001e7000010b7983 */ /* 0x000ee80000300800 */
[----:B------:R-:W3:Y:S04]  /*4c810*/  LDL.LU R110, [R1+0x1e74] ;  /* 0x001e7400016e7983 */ /* 0x000ee80000300800 */
[----:B------:R-:W3:Y:S01]  /*4c820*/  LDL.LU R103, [R1+0x1e78] ;  /* 0x001e780001677983 */ /* 0x000ee20000300800 */
[----:B------:R-:W-:-:S04]  /*4c830*/  UISETP.GT.AND UP1, UPT, UR6, 0x4d, UPT ;  /* 0x0000004d0600788c */ /* 0x000fc8000bf24270 */
[----:B------:R-:W-:-:S04]  /*4c840*/  USEL UR4, URZ, 0x4, !UP1 ;  /* 0x000000043f047887 */ /* 0x000fc8000c800000 */
[----:B------:R-:W-:Y:S02]  /*4c850*/  USEL UR4, UR4, URZ, !UP0 ;  /* 0x0000003f04047287 */ /* 0x000fe4000c000000 */
[----:B------:R-:W-:Y:S01]  /*4c860*/  UISETP.GT.AND UP1, UPT, UR6, 0x4e, UPT ;  /* 0x0000004e0600788c */ /* 0x000fe2000bf24270 */
[----:B----4-:R-:W-:-:S05]  /*4c870*/  IADD3 R104, P0, R104, R4, RZ ;  /* 0x0000000468687210 */ /* 0x010fca0007f1e0ff */
[----:B--2---:R-:W-:Y:S01]  /*4c880*/  IMAD.X R106, R106, 0x1, R0, P0 ;  /* 0x000000016a6a7824 */ /* 0x004fe200000e0600 */
[----:B------:R-:W-:Y:S03]  /*4c890*/  STL [R1+0x1e50], R104 ;  /* 0x001e506801007387 */ /* 0x000fe60000100800 */
[----:B------:R-:W-:Y:S01]  /*4c8a0*/  IMAD.MOV.U32 R107, RZ, RZ, R106 ;  /* 0x000000ffff6b7224 */ /* 0x000fe200078e006a */
[----:B------:R1:W-:Y:S01]  /*4c8b0*/  STL [R1+0x1e4c], R106 ;  /* 0x001e4c6a01007387 */ /* 0x0003e20000100800 */
[----:B------:R-:W-:-:S03]  /*4c8c0*/  ISETP.NE.U32.AND P0, PT, RZ, UR4, PT ;  /* 0x00000004ff007c0c */ /* 0x000fc6000bf05070 */
[----:B------:R-:W2:Y:S01]  /*4c8d0*/  LDL.LU R109, [R1+0x1e7c] ;  /* 0x001e7c00016d7983 */ /* 0x000ea20000300800 */
[----:B-1----:R-:W-:-:S03]  /*4c8e0*/  IMAD.MOV.U32 R106, RZ, RZ, R104 ;  /* 0x000000ffff6a7224 */ /* 0x002fc600078e0068 */
[----:B------:R-:W4:Y:S04]  /*4c8f0*/  LDL.LU R104, [R1+0x1e80] ;  /* 0x001e800001687983 */ /* 0x000f280000300800 */
        /* <DEDUP_REMOVED lines=9> */
[----:B---3--:R-:W-:-:S03]  /*4c990*/  IMAD.X R105, R105, 0x1, R0, P2 ;  /* 0x0000000169697824 */ /* 0x008fc600010e0600 */
[----:B------:R-:W-:Y:S01]  /*4c9a0*/  STL [R1+0x1e60], R102 ;  /* 0x001e606601007387 */ /* 0x000fe20000100800 */
[----:B-1----:R-:W-:-:S03]  /*4c9b0*/  IMAD.MOV.U32 R114, RZ, RZ, R113 ;  /* 0x000000ffff727224 */ /* 0x002fc600078e0071 */
[----:B------:R1:W-:Y:S04]  /*4c9c0*/  STL [R1+0x1e5c], R105 ;  /* 0x001e5c6901007387 */ /* 0x0003e80000100800 */
[----:B------:R3:W-:Y:S02]  /*4c9d0*/  LDGSTS.E [R3+0x20004], desc[UR60][R114.64], P0 ;  /* 0x2000400072037fae */ /* 0x0007e4000812187c */
[----:B---3--:R-:W-:Y:S02]  /*4c9e0*/  IMAD.MOV.U32 R115, RZ, RZ, R105 ;  /* 0x000000ffff737224 */ /* 0x008fe400078e0069 */
[----:B------:R-:W-:Y:S01]  /*4c9f0*/  IMAD.MOV.U32 R114, RZ, RZ, R102 ;  /* 0x000000ffff727224 */ /* 0x000fe200078e0066 */
[----:B-1----:R-:W3:Y:S04]  /*4ca00*/  LDL.LU R105, [R1+0x1e8c] ;  /* 0x001e8c0001697983 */ /* 0x002ee80000300800 */
[----:B------:R-:W3:Y:S01]  /*4ca10*/  LDL.LU R102, [R1+0x1e90] ;  /* 0x001e900001667983 */ /* 0x000ee20000300800 */
        /* <DEDUP_REMOVED lines=8> */
[----:B------:R-:W-:Y:S01]  /*4caa0*/  ISETP.NE.U32.AND P1, PT, RZ, UR4, PT ;  /* 0x00000004ff007c0c */ /* 0x000fe2000bf25070 */
[----:B-1----:R-:W-:-:S05]  /*4cab0*/  IMAD.MOV.U32 R112, RZ, RZ, R111 ;  /* 0x000000ffff707224 */ /* 0x002fca00078e006f */
[----:B------:R1:W-:Y:S01]  /*4cac0*/  LDGSTS.E [R3+0x28004], desc[UR60][R112.64], P0 ;  /* 0x2800400070037fae */ /* 0x0003e2000812187c */
[----:B------:R-:W-:-:S05]  /*4cad0*/  IADD3 R11, P2, R11, R4, RZ ;  /* 0x000000040b0b7210 */ /* 0x000fca0007f5e0ff */
[--C-:B------:R-:W-:Y:S01]  /*4cae0*/  IMAD.X R108, R108, 0x1, R0.reuse, P2 ;  /* 0x000000016c6c7824 */ /* 0x100fe200010e0600 */
[----:B------:R-:W-:Y:S01]  /*4caf0*/  IADD3 R103, P3, R103, R4, RZ ;  /* 0x0000000467677210 */ /* 0x000fe20007f7e0ff */
[----:B------:R-:W-:Y:S04]  /*4cb00*/  STL [R1+0x1e70], R11 ;  /* 0x001e700b01007387 */ /* 0x000fe80000100800 */
[----:B------:R-:W-:Y:S01]  /*4cb10*/  IMAD.X R110, R110, 0x1, R0, P3 ;  /* 0x000000016e6e7824 */ /* 0x000fe200018e0600 */
[----:B------:R1:W-:Y:S02]  /*4cb20*/  STL [R1+0x1e6c], R108 ;  /* 0x001e6c6c01007387 */ /* 0x0003e40000100800 */
[----:B-1----:R-:W-:Y:S01]  /*4cb30*/  IMAD.MOV.U32 R112, RZ, RZ, R11 ;  /* 0x000000ffff707224 */ /* 0x002fe200078e000b */
[----:B------:R-:W-:Y:S01]  /*4cb40*/  MOV R113, R108 ;  /* 0x0000006c00717202 */ /* 0x000fe20000000f00 */
[----:B------:R-:W-:Y:S01]  /*4cb50*/  IMAD.MOV.U32 R111, RZ, RZ, R110 ;  /* 0x000000ffff6f7224 */ /* 0x000fe200078e006e */
[----:B------:R-:W-:Y:S04]  /*4cb60*/  STL [R1+0x1e78], R103 ;  /* 0x001e786701007387 */ /* 0x000fe80000100800 */
[----:B------:R1:W-:Y:S04]  /*4cb70*/  STL [R1+0x1e74], R110 ;  /* 0x001e746e01007387 */ /* 0x0003e80000100800 */
[----:B------:R-:W3:Y:S04]  /*4cb80*/  LDL.LU R108, [R1+0x1e98] ;  /* 0x001e9800016c7983 */ /* 0x000ee80000300800 */
[----:B------:R2:W-:Y:S01]  /*4cb90*/  LDGSTS.E [R3+0x2c004], desc[UR60][R112.64], P0 ;  /* 0x2c00400070037fae */ /* 0x0005e2000812187c */
[----:B-1----:R-:W-:-:S03]  /*4cba0*/  IMAD.MOV.U32 R110, RZ, RZ, R103 ;  /* 0x000000ffff6e7224 */ /* 0x002fc600078e0067 */
[----:B------:R-:W3:Y:S04]  /*4cbb0*/  LDL.LU R11, [R1+0x1ea0] ;  /* 0x001ea000010b7983 */ /* 0x000ee80000300800 */
[----:B------:R1:W-:Y:S04]  /*4cbc0*/  LDGSTS.E [R3+0x20008], desc[UR60][R110.64], P1 ;  /* 0x200080006e037fae */ /* 0x0003e8000892187c */
[----:B------:R-:W1:Y:S04]  /*4cbd0*/  LDL.LU R110, [R1+0x1e94] ;  /* 0x001e9400016e7983 */ /* 0x000e680000300800 */
[----:B------:R-:W3:Y:S01]  /*4cbe0*/  LDL.LU R103, [R1+0x1e9c] ;  /* 0x001e9c0001677983 */ /* 0x000ee20000300800 */
[----:B------:R-:W-:-:S04]  /*4cbf0*/  UISETP.GT.AND UP1, UPT, UR6, 0x4f, UPT ;  /* 0x0000004f0600788c */ /* 0x000fc8000bf24270 */
[----:B------:R-:W-:-:S04]  /*4cc00*/  USEL UR4, URZ, 0x4, !UP1 ;  /* 0x000000043f047887 */ /* 0x000fc8000c800000 */
[----:B------:R-:W-:Y:S01]  /*4cc10*/  USEL UR4, UR4, URZ, !UP0 ;  /* 0x0000003f04047287 */ /* 0x000fe2000c000000 */
[----:B----4-:R-:W-:-:S05]  /*4cc20*/  IADD3 R104, P0, R104, R4, RZ ;  /* 0x0000000468687210 */ /* 0x010fca0007f1e0ff */
[----:B--2---:R-:W-:Y:S01]  /*4cc30*/  IMAD.X R109, R109, 0x1, R0, P0 ;  /* 0x000000016d6d7824 */ /* 0x004fe200000e0600 */
[----:B------:R2:W-:Y:S01]  /*4cc40*/  STL [R1+0x1e80], R104 ;  /* 0x001e806801007387 */ /* 0x0005e20000100800 */
[----:B------:R-:W-:-:S03]  /*4cc50*/  IMAD.MOV.U32 R112, RZ, RZ, R104 ;  /* 0x000000ffff707224 */ /* 0x000fc600078e0068 */
[----:B------:R-:W-:Y:S01]  /*4cc60*/  MOV R113, R109 ;  /* 0x0000006d00717202 */ /* 0x000fe20000000f00 */
[----:B------:R-:W-:Y:S04]  /*4cc70*/  STL [R1+0x1e7c], R109 ;  /* 0x001e7c6d01007387 */ /* 0x000fe80000100800 */
[----:B------:R-:W-:Y:S01]  /*4cc80*/  LDGSTS.E [R3+0x24008], desc[UR60][R112.64], P1 ;  /* 0x2400800070037fae */ /* 0x000fe2000892187c */
[----:B------:R-:W-:-:S05]  /*4cc90*/  IADD3 R106, P2, R106, R4, RZ ;  /* 0x000000046a6a7210 */ /* 0x000fca0007f5e0ff */
[----:B------:R-:W-:Y:S01]  /*4cca0*/  IMAD.X R107, R107, 0x1, R0, P2 ;  /* 0x000000016b6b7824 */ /* 0x000fe200010e0600 */
[----:B------:R-:W-:Y:S04]  /*4ccb0*/  STL [R1+0x1e88], R106 ;  /* 0x001e886a01007387 */ /* 0x000fe80000100800 */
[----:B------:R4:W-:Y:S04]  /*4ccc0*/  STL [R1+0x1e84], R107 ;  /* 0x001e846b01007387 */ /* 0x0009e80000100800 */
[----:B--2---:R-:W2:Y:S04]  /*4ccd0*/  LDL.LU R104, [R1+0x1ea8] ;  /* 0x001ea80001687983 */ /* 0x004ea80000300800 */
[----:B------:R-:W-:Y:S04]  /*4cce0*/  LDGSTS.E [R3+0x28008], desc[UR60][R106.64], P1 ;  /* 0x280080006a037fae */ /* 0x000fe8000892187c */
[----:B----4-:R-:W4:Y:S01]  /*4ccf0*/  LDL.LU R107, [R1+0x1ea4] ;  /* 0x001ea400016b7983 */ /* 0x010f220000300800 */
[----:B---3--:R-:W-:-:S05]  /*4cd00*/  IADD3 R102, P0, R102, R4, RZ ;  /* 0x0000000466667210 */ /* 0x008fca0007f1e0ff */
[----:B------:R-:W-:Y:S01]  /*4cd10*/  IMAD.X R105, R105, 0x1, R0, P0 ;  /* 0x0000000169697824 */ /* 0x000fe200000e0600 */
[----:B------:R3:W-:Y:S01]  /*4cd20*/  STL [R1+0x1e90], R102 ;  /* 0x001e906601007387 */ /* 0x0007e20000100800 */
[----:B------:R-:W-:Y:S02]  /*4cd30*/  IMAD.MOV.U32 R114, RZ, RZ, R102 ;  /* 0x000000ffff727224 */ /* 0x000fe400078e0066 */
[----:B------:R-:W-:Y:S01]  /*4cd40*/  IMAD.MOV.U32 R115, RZ, RZ, R105 ;  /* 0x000000ffff737224 */ /* 0x000fe200078e0069 */
[----:B------:R3:W-:Y:S04]  /*4cd50*/  STL [R1+0x1e8c], R105 ;  /* 0x001e8c6901007387 */ /* 0x0007e80000100800 */
[----:B------:R-:W4:Y:S04]  /*4cd60*/  LDL.LU R113, [R1+0x1eb0] ;  /* 0x001eb00001717983 */ /* 0x000f280000300800 */
[----:B------:R-:W4:Y:S04]  /*4cd70*/  LDL.LU R111, [R1+0x2238] ;  /* 0x00223800016f7983 */ /* 0x000f280000300800 */
[----:B------:R-:W-:Y:S04]  /*4cd80*/  LDGSTS.E [R3+0x2c008], desc[UR60][R114.64], P1 ;  /* 0x2c00800072037fae */ /* 0x000fe8000892187c */
[----:B------:R-:W4:Y:S04]  /*4cd90*/  LDL.LU R114, [R1+0x1eac] ;  /* 0x001eac0001727983 */ /* 0x000f280000300800 */
[----:B------:R-:W4:Y:S04]  /*4cda0*/  LDL.LU R112, [R1+0x2234] ;  /* 0x0022340001707983 */ /* 0x000f280000300800 */
[----:B------:R-:W4:Y:S04]  /*4cdb0*/  LDL.LU R109, [R1+0x223c] ;  /* 0x00223c00016d7983 */ /* 0x000f280000300800 */
[----:B---3--:R-:W3:Y:S04]  /*4cdc0*/  LDL.LU R102, [R1+0x2240] ;  /* 0x0022400001667983 */ /* 0x008ee80000300800 */
[----:B------:R-:W3:Y:S04]  /*4cdd0*/  LDL.LU R106, [R1+0x2244] ;  /* 0x00224400016a7983 */ /* 0x000ee80000300800 */
[----:B------:R-:W3:Y:S01]  /*4cde0*/  LDL.LU R105, [R1+0x2248] ;  /* 0x0022480001697983 */ /* 0x000ee20000300800 */
[----:B------:R-:W-:-:S02]  /*4cdf0*/  IADD3 R108, P1, R108, R4, RZ ;  /* 0x000000046c6c7210 */ /* 0x000fc40007f3e0ff */
[----:B------:R-:W-:Y:S02]  /*4ce00*/  ISETP.NE.U32.AND P0, PT, RZ, UR4, PT ;  /* 0x00000004ff007c0c */ /* 0x000fe4000bf05070 */
[----:B------:R-:W-:Y:S02]  /*4ce10*/  IADD3 R11, P2, R11, R4, RZ ;  /* 0x000000040b0b7210 */ /* 0x000fe40007f5e0ff */
[----:B------:R-:W-:Y:S01]  /*4ce20*/  MOV R116, R108 ;  /* 0x0000006c00747202 */ /* 0x000fe20000000f00 */
[----:B------:R-:W-:Y:S01]  /*4ce30*/  STL [R1+0x1e98], R108 ;  /* 0x001e986c01007387 */ /* 0x000fe20000100800 */
[----:B-1----:R-:W-:-:S04]  /*4ce40*/  IMAD.X R110, R110, 0x1, R0, P1 ;  /* 0x000000016e6e7824 */ /* 0x002fc800008e0600 */
        /* <DEDUP_REMOVED lines=8> */
[----:B------:R-:W3:Y:S04]  /*4ced0*/  LDL.LU R103, [R1+0x224c] ;  /* 0x00224c0001677983 */ /* 0x000ee80000300800 */
[----:B------:R-:W3:Y:S01]  /*4cee0*/  LDL.LU R11, [R1+0x2250] ;  /* 0x00225000010b7983 */ /* 0x000ee20000300800 */
[----:B------:R-:W-:-:S03]  /*4cef0*/  UISETP.GT.AND UP1, UPT, UR6, 0x6c, UPT ;  /* 0x0000006c0600788c */ /* 0x000fc6000bf24270 */
[----:B------:R1:W-:Y:S01]  /*4cf00*/  LDGSTS.E [R3+0x2400c], desc[UR60][R116.64], P0 ;  /* 0x2400c00074037fae */ /* 0x0003e2000812187c */
[----:B------:R-:W-:-:S04]  /*4cf10*/  USEL UR4, URZ, 0x4, !UP1 ;  /* 0x000000043f047887 */ /* 0x000fc8000c800000 */
[----:B------:R-:W-:Y:S01]  /*4cf20*/  USEL UR4, UR4, URZ, !UP0 ;  /* 0x0000003f04047287 */ /* 0x000fe2000c000000 */
[----:B--2---:R-:W-:-:S05]  /*4cf30*/  IADD3 R104, P1, R104, R4, RZ ;  /* 0x0000000468687210 */ /* 0x004fca0007f3e0ff */
[----:B------:R-:W-:Y:S01]  /*4cf40*/  STL [R1+0x1ea8], R104 ;  /* 0x001ea86801007387 */ /* 0x000fe20000100800 */
[----:B-1----:R-:W-:Y:S02]  /*4cf50*/  IMAD.MOV.U32 R116, RZ, RZ, R104 ;  /* 0x000000ffff747224 */ /* 0x002fe400078e0068 */
[----:B----4-:R-:W-:-:S05]  /*4cf60*/  IMAD.X R107, R107, 0x1, R0, P1 ;  /* 0x000000016b6b7824 */ /* 0x010fca00008e0600 */
[----:B------:R1:W-:Y:S01]  /*4cf70*/  STL [R1+0x1ea4], R107 ;  /* 0x001ea46b01007387 */ /* 0x0003e20000100800 */
[----:B------:R-:W-:-:S03]  /*4cf80*/  MOV R117, R107 ;  /* 0x0000006b00757202 */ /* 0x000fc60000000f00 */
[----:B------:R-:W2:Y:S04]  /*4cf90*/  LDL.LU R110, [R1+0x2254] ;  /* 0x00225400016e7983 */ /* 0x000ea80000300800 */
[----:B------:R-:W4:Y:S04]  /*4cfa0*/  LDL.LU R108, [R1+0x2258] ;  /* 0x00225800016c7983 */ /* 0x000f280000300800 */
[----:B-1----:R-:W2:Y:S04]  /*4cfb0*/  LDL.LU R107, [R1+0x225c] ;  /* 0x00225c00016b7983 */ /* 0x002ea80000300800 */
[----:B------:R-:W2:Y:S01]  /*4cfc0*/  LDL.LU R104, [R1+0x2260] ;  /* 0x0022600001687983 */ /* 0x000ea20000300800 */
[----:B------:R-:W-:-:S03]  /*4cfd0*/  IADD3 R113, P2, R113, R4, RZ ;  /* 0x0000000471717210 */ /* 0x000fc60007f5e0ff */
[----:B------:R-:W-:Y:S01]  /*4cfe0*/  LDGSTS.E [R3+0x2800c], desc[UR60][R116.64], P0 ;  /* 0x2800c00074037fae */ /* 0x000fe2000812187c */
[----:B------:R-:W-:-:S03]  /*4cff0*/  IADD3 R111, P3, R111, R4, RZ ;  /* 0x000000046f6f7210 */ /* 0x000fc60007f7e0ff */
[----:B------:R-:W-:Y:S01]  /*4d000*/  STL [R1+0x1eb0], R113 ;  /* 0x001eb07101007387 */ /* 0x000fe20000100800 */
[----:B------:R-:W-:Y:S01]  /*4d010*/  ISETP.NE.U32.AND P1, PT, RZ, UR4, PT ;  /* 0x00000004ff007c0c */ /* 0x000fe2000bf25070 */
[----:B------:R-:W-:-:S04]  /*4d020*/  IMAD.X R114, R114, 0x1, R0, P2 ;  /* 0x0000000172727824 */ /* 0x000fc800010e0600 */
[----:B------:R-:W-:Y:S01]  /*4d030*/  IMAD.MOV.U32 R115, RZ, RZ, R114 ;  /* 0x000000ffff737224 */ /* 0x000fe200078e0072 */
[----:B------:R1:W-:Y:S01]  /*4d040*/  STL [R1+0x1eac], R114 ;  /* 0x001eac7201007387 */ /* 0x0003e20000100800 */
[----:B------:R-:W-:Y:S02]  /*4d050*/  IMAD.X R112, R112, 0x1, R0, P3 ;  /* 0x0000000170707824 */ /* 0x000fe400018e0600 */
[----:B-1----:R-:W-:Y:S01]  /*4d060*/  IMAD.MOV.U32 R114, RZ, RZ, R113 ;  /* 0x000000ffff727224 */ /* 0x002fe200078e0071 */
[----:B------:R-:W-:Y:S04]  /*4d070*/  STL [R1+0x2238], R111 ;  /* 0x0022386f01007387 */ /* 0x000fe80000100800 */
[----:B------:R-:W-:Y:S01]  /*4d080*/  LDGSTS.E [R3+0x2c00c], desc[UR60][R114.64], P0 ;  /* 0x2c00c00072037fae */ /* 0x000fe2000812187c */
[----:B---3--:R-:W-:Y:S01]  /*4d090*/  IADD3 R102, P0, R102, R4, RZ ;  /* 0x0000000466667210 */ /* 0x008fe20007f1e0ff */
[----:B------:R-:W-:-:S02]  /*4d0a0*/  IMAD.MOV.U32 R113, RZ, RZ, R112 ;  /* 0x000000ffff717224 */ /* 0x000fc400078e0070 */
[----:B------:R1:W-:Y:S01]  /*4d0b0*/  STL [R1+0x2234], R112 ;  /* 0x0022347001007387 */ /* 0x0003e20000100800 */
[----:B------:R-:W-:Y:S01]  /*4d0c0*/  IADD3 R105, P2, R105, R4, RZ ;  /* 0x0000000469697210 */ /* 0x000fe20007f5e0ff */
[----:B------:R-:W-:Y:S02]  /*4d0d0*/  IMAD.X R109, R109, 0x1, R0, P0 ;  /* 0x000000016d6d7824 */ /* 0x000fe400000e0600 */
[----:B------:R3:W-:Y:S01]  /*4d0e0*/  STL [R1+0x2240], R102 ;  /* 0x0022406601007387 */ /* 0x0007e20000100800 */
[----:B-1----:R-:W-:-:S03]  /*4d0f0*/  MOV R112, R111 ;  /* 0x0000006f00707202 */ /* 0x002fc60000000f00 */
[----:B------:R-:W-:Y:S01]  /*4d100*/  STL [R1+0x223c], R109 ;  /* 0x00223c6d01007387 */ /* 0x000fe20000100800 */
[----:B------:R-:W-:-:S03]  /*4d110*/  IMAD.X R106, R106, 0x1, R0, P2 ;  /* 0x000000016a6a7824 */ /* 0x000fc600010e0600 */
[----:B------:R1:W-:Y:S04]  /*4d120*/  LDGSTS.E [R3+0x30000], desc[UR60][R112.64], P1 ;  /* 0x3000000070037fae */ /* 0x0003e8000892187c */
[----:B------:R-:W-:Y:S01]  /*4d130*/  STL [R1+0x2248], R105 ;  /* 0x0022486901007387 */ /* 0x000fe20000100800 */
[----:B-1----:R-:W-:Y:S02]  /*4d140*/  IMAD.MOV.U32 R112, RZ, RZ, R102 ;  /* 0x000000ffff707224 */ /* 0x002fe400078e0066 */
[----:B------:R-:W-:Y:S01]  /*4d150*/  IMAD.MOV.U32 R113, RZ, RZ, R109 ;  /* 0x000000ffff717224 */ /* 0x000fe200078e006d */
[----:B---3--:R-:W3:Y:S04]  /*4d160*/  LDL.LU R102, [R1+0x2268] ;  /* 0x0022680001667983 */ /* 0x008ee80000300800 */
[----:B------:R1:W-:Y:S04]  /*4d170*/  LDGSTS.E [R3+0x34000], desc[UR60][R112.64], P1 ;  /* 0x3400000070037fae */ /* 0x0003e8000892187c */
[----:B------:R1:W-:Y:S02]  /*4d180*/  STL [R1+0x2244], R106 ;  /* 0x0022446a01007387 */ /* 0x0003e40000100800 */
[----:B-1----:R-:W-:-:S02]  /*4d190*/  MOV R113, R106 ;  /* 0x0000006a00717202 */ /* 0x002fc40000000f00 */
[----:B------:R-:W3:Y:S01]  /*4d1a0*/  LDL.LU R106, [R1+0x2264] ;  /* 0x00226400016a7983 */ /* 0x000ee20000300800 */
[----:B------:R-:W-:Y:S01]  /*4d1b0*/  IADD3 R11, P0, R11, R4, RZ ;  /* 0x000000040b0b7210 */ /* 0x000fe20007f1e0ff */
[----:B------:R-:W-:-:S04]  /*4d1c0*/  IMAD.MOV.U32 R112, RZ, RZ, R105 ;  /* 0x000000ffff707224 */ /* 0x000fc800078e0069 */
[----:B------:R-:W-:Y:S01]  /*4d1d0*/  IMAD.X R103, R103, 0x1, R0, P0 ;  /* 0x0000000167677824 */ /* 0x000fe200000e0600 */
[----:B------:R1:W-:Y:S04]  /*4d1e0*/  STL [R1+0x2250], R11 ;  /* 0x0022500b01007387 */ /* 0x0003e80000100800 */
[----:B------:R1:W-:Y:S04]  /*4d1f0*/  STL [R1+0x224c], R103 ;  /* 0x00224c6701007387 */ /* 0x0003e80000100800 */
[----:B------:R1:W-:Y:S04]  /*4d200*/  LDGSTS.E [R3+0x38000], desc[UR60][R112.64], P1 ;  /* 0x3800000070037fae */ /* 0x0003e8000892187c */
[----:B------:R-:W3:Y:S01]  /*4d210*/  LDL.LU R105, [R1+0x2270] ;  /* 0x0022700001697983 */ /* 0x000ee20000300800 */
[----:B-1----:R-:W-:-:S03]  /*4d220*/  IMAD.MOV.U32 R112, RZ, RZ, R11 ;  /* 0x000000ffff707224 */ /* 0x002fc600078e000b */
[----:B------:R-:W3:Y:S01]  /*4d230*/  LDL.LU R11, [R1+0x2278] ;  /* 0x00227800010b7983 */ /* 0x000ee20000300800 */
[----:B------:R-:W-:-:S03]  /*4d240*/  IMAD.MOV.U32 R113, RZ, RZ, R103 ;  /* 0x000000ffff717224 */ /* 0x000fc600078e0067 */
[----:B------:R-:W3:Y:S04]  /*4d250*/  LDL.LU R109, [R1+0x226c] ;  /* 0x00226c00016d7983 */ /* 0x000ee80000300800 */
[----:B------:R-:W3:Y:S01]  /*4d260*/  LDL.LU R103, [R1+0x2274] ;  /* 0x0022740001677983 */ /* 0x000ee20000300800 */
[----:B------:R-:W-:-:S03]  /*4d270*/  UISETP.GT.AND UP1, UPT, UR6, 0x6d, UPT ;  /* 0x0000006d0600788c */ /* 0x000fc6000bf24270 */
[----:B------:R-:W-:Y:S01]  /*4d280*/  LDGSTS.E [R3+0x3c000], desc[UR60][R112.64], P1 ;  /* 0x3c00000070037fae */ /* 0x000fe2000892187c */
[----:B------:R-:W-:-:S04]  /*4d290*/  USEL UR4, URZ, 0x4, !UP1 ;  /* 0x000000043f047887 */ /* 0x000fc8000c800000 */
[----:B------:R-:W-:-:S06]  /*4d2a0*/  USEL UR4, UR4, URZ, !UP0 ;  /* 0x0000003f04047287 */ /* 0x000fcc000c000000 */
[----:B------:R-:W-:Y:S02]  /*4d2b0*/  ISETP.NE.U32.AND P0, PT, RZ, UR4, PT ;  /* 0x00000004ff007c0c */ /* 0x000fe4000bf05070 */
[----:B----4-:R-:W-:-:S05]  /*4d2c0*/  IADD3 R108, P1, R108, R4, RZ ;  /* 0x000000046c6c7210 */ /* 0x010fca0007f3e0ff */
[--C-:B--2---:R-:W-:Y:S01]  /*4d2d0*/  IMAD.X R110, R110, 0x1, R0.reuse, P1 ;  /* 0x000000016e6e7824 */ /* 0x104fe200008e0600 */
[----:B------:R-:W-:Y:S01]  /*4d2e0*/  IADD3 R104, P2, R104, R4, RZ ;  /* 0x0000000468687210 */ /* 0x000fe20007f5e0ff */
[----:B------:R-:W-:Y:S03]  /*4d2f0*/  STL [R1+0x2258], R108 ;  /* 0x0022586c01007387 */ /* 0x000fe60000100800 */
[----:B------:R-:W-:Y:S01]  /*4d300*/  MOV R111, R110 ;  /* 0x0000006e006f7202 */ /* 0x000fe20000000f00 */
[----:B------:R-:W-:Y:S01]  /*4d310*/  IMAD.X R107, R107, 0x1, R0, P2 ;  /* 0x000000016b6b7824 */ /* 0x000fe200010e0600 */
[----:B------:R1:W-:Y:S01]  /*4d320*/  STL [R1+0x2254], R110 ;  /* 0x0022546e01007387 */ /* 0x0003e20000100800 */
[----:B------:R-:W-:Y:S02]  /*4d330*/  IMAD.MOV.U32 R114, RZ, RZ, R104 ;  /* 0x000000ffff727224 */ /* 0x000fe400078e0068 */
[----:B------:R-:W-:Y:S01]  /*4d340*/  IMAD.MOV.U32 R115, RZ, RZ, R107 ;  /* 0x000000ffff737224 */ /* 0x000fe200078e006b */
[----:B------:R2:W-:Y:S04]  /*4d350*/  STL [R1+0x2260], R104 ;  /* 0x0022606801007387 */ /* 0x0005e80000100800 */
[----:B------:R4:W-:Y:S01]  /*4d360*/  STL [R1+0x225c], R107 ;  /* 0x00225c6b01007387 */ /* 0x0009e20000100800 */
[----:B-1----:R-:W-:-:S03]  /*4d370*/  IMAD.MOV.U32 R110, RZ, RZ, R108 ;  /* 0x000000ffff6e7224 */ /* 0x002fc600078e006c */
[----:B------:R-:W4:Y:S04]  /*4d380*/  LDL.LU R113, [R1+0x2280] ;  /* 0x0022800001717983 */ /* 0x000f280000300800 */
[----:B------:R-:W-:Y:S04]  /*4d390*/  LDGSTS.E [R3+0x30004], desc[UR60][R110.64], P0 ;  /* 0x300040006e037fae */ /* 0x000fe8000812187c */
[----:B------:R-:W-:Y:S04]  /*4d3a0*/  LDGSTS.E [R3+0x34004], desc[UR60][R114.64], P0 ;  /* 0x3400400072037fae */ /* 0x000fe8000812187c */
[----:B------:R-:W4:Y:S04]  /*4d3b0*/  LDL.LU R111, [R1+0x2288] ;  /* 0x00228800016f7983 */ /* 0x000f280000300800 */
[----:B------:R-:W4:Y:S04]  /*4d3c0*/  LDL.LU R114, [R1+0x227c] ;  /* 0x00227c0001727983 */ /* 0x000f280000300800 */
[----:B------:R-:W4:Y:S04]  /*4d3d0*/  LDL.LU R112, [R1+0x2284] ;  /* 0x0022840001707983 */ /* 0x000f280000300800 */
[----:B--2---:R-:W2:Y:S01]  /*4d3e0*/  LDL.LU R104, [R1+0x2290] ;  /* 0x0022900001687983 */ /* 0x004ea20000300800 */
[----:B---3--:R-:W-:-:S05]  /*4d3f0*/  IADD3 R102, P1, R102, R4, RZ ;  /* 0x0000000466667210 */ /* 0x008fca0007f3e0ff */
[----:B------:R-:W-:Y:S01]  /*4d400*/  STL [R1+0x2268], R102 ;  /* 0x0022686601007387 */ /* 0x000fe20000100800 */
[----:B------:R-:W-:-:S05]  /*4d410*/  IMAD.X R106, R106, 0x1, R0, P1 ;  /* 0x000000016a6a7824 */ /* 0x000fca00008e0600 */
[----:B------:R1:W-:Y:S04]  /*4d420*/  STL [R1+0x2264], R106 ;  /* 0x0022646a01007387 */ /* 0x0003e80000100800 */
[----:B------:R-:W3:Y:S01]  /*4d430*/  LDL.LU R110, [R1+0x228c] ;  /* 0x00228c00016e7983 */ /* 0x000ee20000300800 */
[----:B----4-:R-:W-:Y:S01]  /*4d440*/  IMAD.MOV.U32 R107, RZ, RZ, R106 ;  /* 0x000000ffff6b7224 */ /* 0x010fe200078e006a */
[----:B-1----:R-:W-:-:S05]  /*4d450*/  MOV R106, R102 ;  /* 0x00000066006a7202 */ /* 0x002fca0000000f00 */
[----:B------:R-:W-:Y:S01]  /*4d460*/  LDGSTS.E [R3+0x38004], desc[UR60][R106.64], P0 ;  /* 0x380040006a037fae */ /* 0x000fe2000812187c */
[----:B------:R-:W-:-:S03]  /*4d470*/  IADD3 R105, P2, R105, R4, RZ ;  /* 0x0000000469697210 */ /* 0x000fc60007f5e0ff */
[----:B------:R-:W4:Y:S04]  /*4d480*/  LDL.LU R107, [R1+0x2294] ;  /* 0x00229400016b7983 */ /* 0x000f280000300800 */
[----:B------:R-:W4:Y:S04]  /*4d490*/  LDL.LU R102, [R1+0x2298] ;  /* 0x0022980001667983 */ /* 0x000f280000300800 */
[----:B------:R-:W4:Y:S04]  /*4d4a0*/  LDL.LU R108, [R1+0x229c] ;  /* 0x00229c00016c7983 */ /* 0x000f280000300800 */
[----:B------:R-:W4:Y:S01]  /*4d4b0*/  LDL.LU R106, [R1+0x22a0] ;  /* 0x0022a000016a7983 */ /* 0x000f220000300800 */
[----:B------:R-:W-:Y:S01]  /*4d4c0*/  IADD3 R11, P3, R11, R4, RZ ;  /* 0x000000040b0b7210 */ /* 0x000fe20007f7e0ff */
[----:B------:R-:W-:-:S02]  /*4d4d0*/  IMAD.X R109, R109, 0x1, R0, P2 ;  /* 0x000000016d6d7824 */ /* 0x000fc400010e0600 */
[----:B------:R-:W-:Y:S02]  /*4d4e0*/  STL [R1+0x2270], R105 ;  /* 0x0022706901007387 */ /* 0x000fe40000100800 */
[----:B------:R-:W-:Y:S02]  /*4d4f0*/  IMAD.X R103, R103, 0x1, R0, P3 ;  /* 0x0000000167677824 */ /* 0x000fe400018e0600 */
[----:B------:R1:W-:Y:S01]  /*4d500*/  STL [R1+0x226c], R109 ;  /* 0x00226c6d01007387 */ /* 0x0003e20000100800 */
[----:B------:R-:W-:Y:S02]  /*4d510*/  IMAD.MOV.U32 R116, RZ, RZ, R105 ;  /* 0x000000ffff747224 */ /* 0x000fe400078e0069 */
[----:B------:R-:W-:Y:S01]  /*4d520*/  IMAD.MOV.U32 R117, RZ, RZ, R109 ;  /* 0x000000ffff757224 */ /* 0x000fe200078e006d */
[----:B------:R-:W-:Y:S04]  /*4d530*/  STL [R1+0x2278], R11 ;  /* 0x0022780b01007387 */ /* 0x000fe80000100800 */
[----:B------:R1:W-:Y:S04]  /*4d540*/  STL [R1+0x2274], R103 ;  /* 0x0022746701007387 */ /* 0x0003e80000100800 */
[----:B-1----:R-:W4:Y:S04]  /*4d550*/  LDL.LU R109, [R1+0x22a4] ;  /* 0x0022a400016d7983 */ /* 0x002f280000300800 */
[----:B------:R-:W4:Y:S04]  /*4d560*/  LDL.LU R105, [R1+0x22a8] ;  /* 0x0022a80001697983 */ /* 0x000f280000300800 */
[----:B------:R1:W-:Y:S02]  /*4d570*/  LDGSTS.E [R3+0x3c004], desc[UR60][R116.64], P0 ;  /* 0x3c00400074037fae */ /* 0x0003e4000812187c */
[----:B-1----:R-:W-:Y:S01]  /*4d580*/  MOV R117, R103 ;  /* 0x0000006700757202 */ /* 0x002fe20000000f00 */
[----:B------:R-:W-:Y:S01]  /*4d590*/  IMAD.MOV.U32 R116, RZ, RZ, R11 ;  /* 0x000000ffff747224 */ /* 0x000fe200078e000b */
        /* <DEDUP_REMOVED lines=8> */
[----:B------:R-:W-:-:S04]  /*4d620*/  USEL UR4, UR4, URZ, !UP0 ;  /* 0x0000003f04047287 */ /* 0x000fc8000c000000 */
[----:B------:R-:W-:Y:S01]  /*4d630*/  LDGSTS.E [R3+0x30008], desc[UR60][R116.64], P1 ;  /* 0x3000800074037fae */ /* 0x000fe2000892187c */
[----:B------:R-:W-:-:S05]  /*4d640*/  IADD3 R113, P0, R113, R4, RZ ;  /* 0x0000000471717210 */ /* 0x000fca0007f1e0ff */
[----:B------:R-:W-:Y:S01]  /*4d650*/  STL [R1+0x2280], R113 ;  /* 0x0022807101007387 */ /* 0x000fe20000100800 */
[----:B------:R-:W-:Y:S01]  /*4d660*/  IADD3 R111, P2, R111, R4, RZ ;  /* 0x000000046f6f7210 */ /* 0x000fe20007f5e0ff */
[----:B------:R-:W-:-:S04]  /*4d670*/  IMAD.X R114, R114, 0x1, R0, P0 ;  /* 0x0000000172727824 */ /* 0x000fc800000e0600 */
[----:B------:R-:W-:Y:S01]  /*4d680*/  IMAD.X R112, R112, 0x1, R0, P2 ;  /* 0x0000000170707824 */ /* 0x000fe200010e0600 */
[----:B--2---:R-:W-:Y:S01]  /*4d690*/  IADD3 R104, P0, R104, R4, RZ ;  /* 0x0000000468687210 */ /* 0x004fe20007f1e0ff */
        /* <DEDUP_REMOVED lines=8> */
[----:B--2---:R-:W-:-:S05]  /*4d720*/  MOV R112, R111 ;  /* 0x0000006f00707202 */ /* 0x004fca0000000f00 */
[----:B------:R1:W-:Y:S01]  /*4d730*/  LDGSTS.E [R3+0x38008], desc[UR60][R112.64], P1 ;  /* 0x3800800070037fae */ /* 0x0003e2000892187c */
[----:B---3--:R-:W-:-:S04]  /*4d740*/  IMAD.X R110, R110, 0x1, R0, P0 ;  /* 0x000000016e6e7824 */ /* 0x008fc800000e0600 */
[----:B------:R-:W-:Y:S01]  /*4d750*/  IMAD.MOV.U32 R111, RZ, RZ, R110 ;  /* 0x000000ffff6f7224 */ /* 0x000fe200078e006e */
[----:B------:R2:W-:Y:S01]  /*4d760*/  STL [R1+0x228c], R110 ;  /* 0x00228c6e01007387 */ /* 0x0005e20000100800 */
[----:B------:R-:W-:Y:S01]  /*4d770*/  ISETP.NE.U32.AND P0, PT, RZ, UR4, PT ;  /* 0x00000004ff007c0c */ /* 0x000fe2000bf05070 */
[----:B--2---:R-:W-:-:S05]  /*4d780*/  IMAD.MOV.U32 R110, RZ, RZ, R104 ;  /* 0x000000ffff6e7224 */ /* 0x004fca00078e0068 */
[----:B------:R-:W-:Y:S01]  /*4d790*/  LDGSTS.E [R3+0x3c008], desc[UR60][R110.64], P1 ;  /* 0x3c0080006e037fae */ /* 0x000fe2000892187c */
[----:B----4-:R-:W-:-:S03]  /*4d7a0*/  IADD3 R102, P1, R102, R4, RZ ;  /* 0x0000000466667210 */ /* 0x010fc60007f3e0ff */
[----:B------:R-:W2:Y:S02]  /*4d7b0*/  LDL.LU R110, [R1+0x16b4] ;  /* 0x0016b400016e7983 */ /* 0x000ea40000300800 */
[--C-:B------:R-:W-:Y:S01]  /*4d7c0*/  IMAD.X R107, R107, 0x1, R0.reuse, P1 ;  /* 0x000000016b6b7824 */ /* 0x100fe200008e0600 */
[----:B------:R-:W-:Y:S01]  /*4d7d0*/  IADD3 R106, P2, R106, R4, RZ ;  /* 0x000000046a6a7210 */ /* 0x000fe20007f5e0ff */
[----:B------:R-:W3:Y:S01]  /*4d7e0*/  LDL.LU R104, [R1+0x16b8] ;  /* 0x0016b80001687983 */ /* 0x000ee20000300800 */
[----:B-1----:R-:W-:Y:S01]  /*4d7f0*/  MOV R112, R102 ;  /* 0x0000006600707202 */ /* 0x002fe20000000f00 */
[----:B------:R-:W-:Y:S02]  /*4d800*/  IMAD.MOV.U32 R113, RZ, RZ, R107 ;  /* 0x000000ffff717224 */ /* 0x000fe400078e006b */
[----:B------:R-:W-:Y:S01]  /*4d810*/  IMAD.X R108, R108, 0x1, R0, P2 ;  /* 0x000000016c6c7824 */ /* 0x000fe200010e0600 */
[----:B------:R-:W-:Y:S04]  /*4d820*/  STL [R1+0x2298], R102 ;  /* 0x0022986601007387 */ /* 0x000fe80000100800 */
[----:B------:R1:W-:Y:S04]  /*4d830*/  STL [R1+0x2294], R107 ;  /* 0x0022946b01007387 */ /* 0x0003e80000100800 */
[----:B------:R-:W-:Y:S04]  /*4d840*/  STL [R1+0x22a0], R106 ;  /* 0x0022a06a01007387 */ /* 0x000fe80000100800 */
[----:B------:R4:W-:Y:S04]  /*4d850*/  LDGSTS.E [R3+0x3000c], desc[UR60][R112.64], P0 ;  /* 0x3000c00070037fae */ /* 0x0009e8000812187c */
[----:B-1----:R-:W2:Y:S04]  /*4d860*/  LDL.LU R107, [R1+0x16c0] ;  /* 0x0016c000016b7983 */ /* 0x002ea80000300800 */
[----:B------:R1:W-:Y:S04]  /*4d870*/  STL [R1+0x229c], R108 ;  /* 0x00229c6c01007387 */ /* 0x0003e80000100800 */
[----:B------:R-:W2:Y:S01]  /*4d880*/  LDL.LU R102, [R1+0x16c8] ;  /* 0x0016c80001667983 */ /* 0x000ea20000300800 */
[----:B----4-:R-:W-:Y:S01]  /*4d890*/  IMAD.MOV.U32 R113, RZ, RZ, R108 ;  /* 0x000000ffff717224 */ /* 0x010fe200078e006c */
[----:B------:R-:W-:Y:S01]  /*4d8a0*/  IADD3 R105, P1, R105, R4, RZ ;  /* 0x0000000469697210 */ /* 0x000fe20007f3e0ff */
[----:B------:R-:W-:Y:S01]  /*4d8b0*/  IMAD.MOV.U32 R112, RZ, RZ, R106 ;  /* 0x000000ffff707224 */ /* 0x000fe200078e006a */
[----:B-1----:R-:W4:Y:S04]  /*4d8c0*/  LDL.LU R108, [R1+0x16bc] ;  /* 0x0016bc00016c7983 */ /* 0x002f280000300800 */
[----:B------:R-:W4:Y:S01]  /*4d8d0*/  LDL.LU R106, [R1+0x16c4] ;  /* 0x0016c400016a7983 */ /* 0x000f220000300800 */
[----:B------:R-:W-:-:S03]  /*4d8e0*/  IMAD.X R109, R109, 0x1, R0, P1 ;  /* 0x000000016d6d7824 */ /* 0x000fc600008e0600 */
[----:B------:R1:W-:Y:S01]  /*4d8f0*/  LDGSTS.E [R3+0x3400c], desc[UR60][R112.64], P0 ;  /* 0x3400c00070037fae */ /* 0x0003e2000812187c */
[----:B------:R-:W-:-:S03]  /*4d900*/  IADD3 R11, P2, R11, R4, RZ ;  /* 0x000000040b0b7210 */ /* 0x000fc60007f5e0ff */
[----:B------:R1:W-:Y:S02]  /*4d910*/  STL [R1+0x22a8], R105 ;  /* 0x0022a86901007387 */ /* 0x0003e40000100800 */
[----:B------:R-:W-:Y:S02]  /*4d920*/  IMAD.X R103, R103, 0x1, R0, P2 ;  /* 0x0000000167677824 */ /* 0x000fe400010e0600 */
[----:B------:R-:W-:Y:S01]  /*4d930*/  STL [R1+0x22a4], R109 ;  /* 0x0022a46d01007387 */ /* 0x000fe20000100800 */
[----:B-1----:R-:W-:Y:S01]  /*4d940*/  MOV R112, R105 ;  /* 0x0000006900707202 */ /* 0x002fe20000000f00 */
[----:B------:R-:W-:Y:S02]  /*4d950*/  IMAD.MOV.U32 R113, RZ, RZ, R109 ;  /* 0x000000ffff717224 */ /* 0x000fe400078e006d */
[----:B------:R1:W-:Y:S04]  /*4d960*/  STL [R1+0x22b0], R11 ;  /* 0x0022b00b01007387 */ /* 0x0003e80000100800 */
[----:B------:R1:W-:Y:S04]  /*4d970*/  LDGSTS.E [R3+0x3800c], desc[UR60][R112.64], P0 ;  /* 0x3800c00070037fae */ /* 0x0003e8000812187c */
[----:B------:R1:W-:Y:S04]  /*4d980*/  STL [R1+0x22ac], R103 ;  /* 0x0022ac6701007387 */ /* 0x0003e80000100800 */
[----:B------:R-:W4:Y:S01]  /*4d990*/  LDL.LU R105, [R1+0x16cc] ;  /* 0x0016cc0001697983 */ /* 0x000f220000300800 */
[----:B-1----:R-:W-:-:S03]  /*4d9a0*/  IMAD.MOV.U32 R112, RZ, RZ, R11 ;  /* 0x000000ffff707224 */ /* 0x002fc600078e000b */
[----:B------:R-:W4:Y:S01]  /*4d9b0*/  LDL.LU R11, [R1+0x16d0] ;  /* 0x0016d000010b7983 */ /* 0x000f220000300800 */
[----:B------:R-:W-:-:S03]  /*4d9c0*/  IMAD.MOV.U32 R113, RZ, RZ, R103 ;  /* 0x000000ffff717224 */ /* 0x000fc600078e0067 */
[----:B------:R-:W4:Y:S04]  /*4d9d0*/  LDL.LU R109, [R1+0x16d4] ;  /* 0x0016d400016d7983 */ /* 0x000f280000300800 */
[----:B------:R-:W4:Y:S04]  /*4d9e0*/  LDL.LU R103, [R1+0x16d8] ;  /* 0x0016d80001677983 */ /* 0x000f280000300800 */
[----:B------:R1:W-:Y:S04]  /*4d9f0*/  LDGSTS.E [R3+0x3c00c], desc[UR60][R112.64], P0 ;  /* 0x3c00c00070037fae */ /* 0x0003e8000812187c */
[----:B------:R-:W4:Y:S04]  /*4da00*/  LDL.LU R112, [R1+0x16dc] ;  /* 0x0016dc0001707983 */ /* 0x000f280000300800 */
[----:B------:R-:W4:Y:S01]  /*4da10*/  LDL.LU R111, [R1+0x16e0] ;  /* 0x0016e000016f7983 */ /* 0x000f220000300800 */
[----:B------:R-:W-:-:S04]  /*4da20*/  UISETP.GT.AND UP1, UPT, UR6, 0x10, UPT ;  /* 0x000000100600788c */ /* 0x000fc8000bf24270 */
[----:B------:R-:W-:-:S04]  /*4da30*/  USEL UR4, URZ, 0x4, !UP1 ;  /* 0x000000043f047887 */ /* 0x000fc8000c800000 */
[----:B------:R-:W-:Y:S01]  /*4da40*/  USEL UR4, UR4, URZ, !UP0 ;  /* 0x0000003f04047287 */ /* 0x000fe2000c000000 */
[----:B-1----:R-:W-:-:S05]  /*4da50*/  LOP3.LUT R3, R7, 0x40, RZ, 0x3c, !PT ;  /* 0x0000004007037812 */ /* 0x002fca00078e3cff */
[----:B------:R-:W-:Y:S01]  /*4da60*/  ISETP.NE.U32.AND P0, PT, RZ, UR4, PT ;  /* 0x00000004ff007c0c */ /* 0x000fe2000bf05070 */
[----:B------:R-:W-:Y:S01]  /*4da70*/  VIADD R3, R3, UR5 ;  /* 0x0000000503037c36 */ /* 0x000fe20008000000 */
[----:B---3--:R-:W-:-:S05]  /*4da80*/  IADD3 R104, P1, R104, R4, RZ ;  /* 0x0000000468687210 */ /* 0x008fca0007f3e0ff */
[----:B--2---:R-:W-:Y:S01]  /*4da90*/  IMAD.X R110, R110, 0x1, R0, P1 ;  /* 0x000000016e6e7824 */ /* 0x004fe200008e0600 */
[----:B------:R1:W-:Y:S01]  /*4daa0*/  STL [R1+0x16b8], R104 ;  /* 0x0016b86801007387 */ /* 0x0003e20000100800 */
[----:B------:R-:W-:Y:S02]  /*4dab0*/  MOV R114, R104 ;  /* 0x0000006800727202 */ /* 0x000fe40000000f00 */
[----:B------:R-:W-:Y:S01]  /*4dac0*/  IMAD.MOV.U32 R115, RZ, RZ, R110 ;  /* 0x000000ffff737224 */ /* 0x000fe200078e006e */
[----:B------:R-:W-:Y:S04]  /*4dad0*/  STL [R1+0x16b4], R110 ;  /* 0x0016b46e01007387 */ /* 0x000fe80000100800 */
[----:B------:R2:W-:Y:S04]  /*4dae0*/  LDGSTS.E [R3], desc[UR60][R114.64], P0 ;  /* 0x0000000072037fae */ /* 0x0005e8000812187c */
[----:B-1----:R-:W3:Y:S01]  /*4daf0*/  LDL.LU R104, [R1+0x16e8] ;  /* 0x0016e80001687983 */ /* 0x002ee20000300800 */
[----:B------:R-:W-:-:S02]  /*4db00*/  IADD3 R107, P1, R107, R4, RZ ;  /* 0x000000046b6b7210 */ /* 0x000fc40007f3e0ff */
[----:B------:R-:W-:-:S03]  /*4db10*/  IADD3 R102, P2, R102, R4, RZ ;  /* 0x0000000466667210 */ /* 0x000fc60007f5e0ff */
[----:B------:R1:W-:Y:S01]  /*4db20*/  STL [R1+0x16c0], R107 ;  /* 0x0016c06b01007387 */ /* 0x0003e20000100800 */
[--C-:B----4-:R-:W-:Y:S02]  /*4db30*/  IMAD.X R108, R108, 0x1, R0.reuse, P1 ;  /* 0x000000016c6c7824 */ /* 0x110fe400008e0600 */
[----:B------:R-:W-:-:S03]  /*4db40*/  IMAD.X R106, R106, 0x1, R0, P2 ;  /* 0x000000016a6a7824 */ /* 0x000fc600010e0600 */
[----:B------:R4:W-:Y:S01]  /*4db50*/  STL [R1+0x16bc], R108 ;  /* 0x0016bc6c01007387 */ /* 0x0009e20000100800 */
[----:B--2---:R-:W-:-:S03]  /*4db60*/  IMAD.MOV.U32 R114, RZ, RZ, R107 ;  /* 0x000000ffff727224 */ /* 0x004fc600078e006b */
[----:B------:R-:W-:Y:S01]  /*4db70*/  STL [R1+0x16c8], R102 ;  /* 0x0016c86601007387 */ /* 0x000fe20000100800 */
[----:B------:R-:W-:-:S03]  /*4db80*/  IMAD.MOV.U32 R115, RZ, RZ, R108 ;  /* 0x000000ffff737224 */ /* 0x000fc600078e006c */
[----:B------:R2:W-:Y:S04]  /*4db90*/  STL [R1+0x16c4], R106 ;  /* 0x0016c46a01007387 */ /* 0x0005e80000100800 */
[----:B-1----:R-:W3:Y:S04]  /*4dba0*/  LDL.LU R107, [R1+0x16e4] ;  /* 0x0016e400016b7983 */ /* 0x002ee80000300800 */
[----:B------:R1:W-:Y:S04]  /*4dbb0*/  LDGSTS.E [R3+0x4000], desc[UR60][R114.64], P0 ;  /* 0x0400000072037fae */ /* 0x0003e8000812187c */
[----:B----4-:R-:W4:Y:S01]  /*4dbc0*/  LDL.LU R108, [R1+0x16ec] ;  /* 0x0016ec00016c7983 */ /* 0x010f220000300800 */
[----:B-1----:R-:W-:-:S03]  /*4dbd0*/  IMAD.MOV.U32 R115, RZ, RZ, R106 ;  /* 0x000000ffff737224 */ /* 0x002fc600078e006a */
[----:B--2---:R-:W2:Y:S01]  /*4dbe0*/  LDL.LU R106, [R1+0x16f0] ;  /* 0x0016f000016a7983 */ /* 0x004ea20000300800 */
[----:B------:R-:W-:-:S03]  /*4dbf0*/  MOV R114, R102 ;  /* 0x0000006600727202 */ /* 0x000fc60000000f00 */
[----:B------:R-:W4:Y:S01]  /*4dc00*/  LDL.LU R110, [R1+0x16f4] ;  /* 0x0016f400016e7983 */ /* 0x000f220000300800 */
[----:B------:R-:W-:-:S03]  /*4dc10*/  IADD3 R11, P1, R11, R4, RZ ;  /* 0x000000040b0b7210 */ /* 0x000fc60007f3e0ff */
[----:B------:R-:W4:Y:S02]  /*4dc20*/  LDL.LU R102, [R1+0x16f8] ;  /* 0x0016f80001667983 */ /* 0x000f240000300800 */
[----:B------:R-:W-:Y:S02]  /*4dc30*/  IMAD.X R105, R105, 0x1, R0, P1 ;  /* 0x0000000169697824 */ /* 0x000fe400008e0600 */
[----:B------:R1:W-:Y:S01]  /*4dc40*/  LDGSTS.E [R3+0x8000], desc[UR60][R114.64], P0 ;  /* 0x0800000072037fae */ /* 0x0003e2000812187c */
[----:B------:R-:W-:-:S03]  /*4dc50*/  IADD3 R103, P1, R103, R4, RZ ;  /* 0x0000000467677210 */ /* 0x000fc60007f3e0ff */
[----:B------:R-:W-:Y:S02]  /*4dc60*/  STL [R1+0x16d0], R11 ;  /* 0x0016d00b01007387 */ /* 0x000fe40000100800 */
[----:B------:R-:W-:Y:S02]  /*4dc70*/  IMAD.X R109, R109, 0x1, R0, P1 ;  /* 0x000000016d6d7824 */ /* 0x000fe400008e0600 */
[----:B------:R1:W-:Y:S02]  /*4dc80*/  STL [R1+0x16cc], R105 ;  /* 0x0016cc6901007387 */ /* 0x0003e40000100800 */
[----:B-1----:R-:W-:Y:S02]  /*4dc90*/  IMAD.MOV.U32 R114, RZ, RZ, R11 ;  /* 0x000000ffff727224 */ /* 0x002fe400078e000b */
[----:B------:R-:W-:Y:S02]  /*4dca0*/  IMAD.MOV.U32 R115, RZ, RZ, R105 ;  /* 0x000000ffff737224 */ /* 0x000fe400078e0069 */
[----:B------:R-:W4:Y:S01]  /*4dcb0*/  LDL.LU R105, [R1+0x1700] ;  /* 0x0017000001697983 */ /* 0x000f220000300800 */
[----:B------:R-:W-:-:S03]  /*4dcc0*/  IADD3 R111, P2, R111, R4, RZ ;  /* 0x000000046f6f7210 */ /* 0x000fc60007f5e0ff */
[----:B------:R-:W4:Y:S01]  /*4dcd0*/  LDL.LU R11, [R1+0x1708] ;  /* 0x00170800010b7983 */ /* 0x000f220000300800 */
[----:B------:R-:W-:-:S03]  /*4dce0*/  IADD3.X R112, R112, R0, RZ, P2, !PT ;  /* 0x0000000070707210 */ /* 0x000fc600017fe4ff */
[----:B------:R-:W-:Y:S04]  /*4dcf0*/  STL [R1+0x16d8], R103 ;  /* 0x0016d86701007387 */ /* 0x000fe80000100800 */
[----:B------:R1:W-:Y:S04]  /*4dd00*/  LDGSTS.E [R3+0xc000], desc[UR60][R114.64], P0 ;  /* 0x0c00000072037fae */ /* 0x0003e8000812187c */
[----:B------:R1:W-:Y:S04]  /*4dd10*/  STL [R1+0x16d4], R109 ;  /* 0x0016d46d01007387 */ /* 0x0003e80000100800 */
[----:B------:R-:W-:Y:S01]  /*4dd20*/  STL [R1+0x16e0], R111 ;  /* 0x0016e06f01007387 */ /* 0x000fe20000100800 */
[----:B-1----:R-:W-:-:S03]  /*4dd30*/  IMAD.MOV.U32 R115, RZ, RZ, R109 ;  /* 0x000000ffff737224 */ /* 0x002fc600078e006d */
[----:B------:R-:W4:Y:S01]  /*4dd40*/  LDL.LU R109, [R1+0x16fc] ;  /* 0x0016fc00016d7983 */ /* 0x000f220000300800 */
[----:B------:R-:W-:-:S03]  /*4dd50*/  IMAD.MOV.U32 R114, RZ, RZ, R103 ;  /* 0x000000ffff727224 */ /* 0x000fc600078e0067 */
[----:B------:R1:W-:Y:S04]  /*4dd60*/  STL [R1+0x16dc], R112 ;  /* 0x0016dc7001007387 */ /* 0x0003e80000100800 */
[----:B------:R-:W4:Y:S01]  /*4dd70*/  LDL.LU R103, [R1+0x1704] ;  /* 0x0017040001677983 */ /* 0x000f220000300800 */
[----:B------:R-:W-:-:S04]  /*4dd80*/  UISETP.GT.AND UP1, UPT, UR6, 0x11, UPT ;  /* 0x000000110600788c */ /* 0x000fc8000bf24270 */
[----:B------:R-:W-:-:S04]  /*4dd90*/  USEL UR4, URZ, 0x4, !UP1 ;  /* 0x000000043f047887 */ /* 0x000fc8000c800000 */
[----:B------:R-:W-:-:S06]  /*4dda0*/  USEL UR4, UR4, URZ, !UP0 ;  /* 0x0000003f04047287 */ /* 0x000fcc000c000000 */
[----:B------:R-:W-:Y:S01]  /*4ddb0*/  ISETP.NE.U32.AND P0, PT, RZ, UR4, PT ;  /* 0x00000004ff007c0c */ /* 0x000fe2000bf05070 */
[----:B------:R-:W-:Y:S02]  /*4ddc0*/  IMAD.MOV.U32 R113, RZ, RZ, R112 ;  /* 0x000000ffff717224 */ /* 0x000fe400078e0070 */
[----:B-1----:R-:W-:Y:S01]  /*4ddd0*/  IMAD.MOV.U32 R112, RZ, RZ, R111 ;  /* 0x000000ffff707224 */ /* 0x002fe200078e006f */
[----:B------:R-:W-:-:S09]  /*4dde0*/  UISETP.GT.AND UP1, UPT, UR6, 0x12, UPT ;  /* 0x000000120600788c */ /* 0x000fd2000bf24270 */
[----:B------:R-:W-:Y:S04]  /*4ddf0*/  LDGSTS.E [R3+0x4], desc[UR60][R114.64], P0 ;  /* 0x0000400072037fae */ /* 0x000fe8000812187c */
[----:B------:R1:W-:Y:S01]  /*4de00*/  LDGSTS.E [R3+0x4004], desc[UR60][R112.64], P0 ;  /* 0x0400400070037fae */ /* 0x0003e2000812187c */
[----:B------:R-:W-:-:S04]  /*4de10*/  USEL UR4, URZ, 0x4, !UP1 ;  /* 0x000000043f047887 */ /* 0x000fc8000c800000 */
[----:B------:R-:W-:Y:S01]  /*4de20*/  USEL UR4, UR4, URZ, !UP0 ;  /* 0x0000003f04047287 */ /* 0x000fe2000c000000 */
[----:B---3--:R-:W-:-:S04]  /*4de30*/  IADD3 R104, P1, R104, R4, RZ ;  /* 0x0000000468687210 */ /* 0x008fc80007f3e0ff */
[----:B-1----:R-:W-:Y:S01]  /*4de40*/  MOV R112, R104 ;  /* 0x0000006800707202 */ /* 0x002fe20000000f00 */
[----:B------:R1:W-:Y:S01]  /*4de50*/  STL [R1+0x16e8], R104 ;  /* 0x0016e86801007387 */ /* 0x0003e20000100800 */
[----:B------:R-:W-:-:S05]  /*4de60*/  IMAD.X R107, R107, 0x1, R0, P1 ;  /* 0x000000016b6b7824 */ /* 0x000fca00008e0600 */
[----:B------:R3:W-:Y:S04]  /*4de70*/  STL [R1+0x16e4], R107 ;  /* 0x0016e46b01007387 */ /* 0x0007e80000100800 */
[----:B-1----:R-:W4:Y:S01]  /*4de80*/  LDL.LU R104, [R1+0x1710] ;  /* 0x0017100001687983 */ /* 0x002f220000300800 */
[----:B------:R-:W-:-:S03]  /*4de90*/  IMAD.MOV.U32 R113, RZ, RZ, R107 ;  /* 0x000000ffff717224 */ /* 0x000fc600078e006b */
[----:B---3--:R-:W3:Y:S01]  /*4dea0*/  LDL.LU R107, [R1+0x170c] ;  /* 0x00170c00016b7983 */ /* 0x008ee20000300800 */
[----:B--2---:R-:W-:-:S03]  /*4deb0*/  IADD3 R106, P2, R106, R4, RZ ;  /* 0x000000046a6a7210 */ /* 0x004fc60007f5e0ff */
[----:B------:R1:W-:Y:S02]  /*4dec0*/  LDGSTS.E [R3+0x8004], desc[UR60][R112.64], P0 ;  /* 0x0800400070037fae */ /* 0x0003e4000812187c */
[----:B----4-:R-:W-:Y:S01]  /*4ded0*/  IMAD.X R108, R108, 0x1, R0, P2 ;  /* 0x000000016c6c7824 */ /* 0x010fe200010e0600 */
[----:B------:R-:W-:Y:S01]  /*4dee0*/  IADD3 R102, P3, R102, R4, RZ ;  /* 0x0000000466667210 */ /* 0x000fe20007f7e0ff */
[----:B------:R2:W-:Y:S01]  /*4def0*/  STL [R1+0x16f0], R106 ;  /* 0x0016f06a01007387 */ /* 0x0005e20000100800 */
[----:B-1----:R-:W-:Y:S02]  /*4df00*/  IMAD.MOV.U32 R112, RZ, RZ, R106 ;  /* 0x000000ffff707224 */ /* 0x002fe400078e006a */
[----:B------:R-:W-:Y:S01]  /*4df10*/  IMAD.MOV.U32 R113, RZ, RZ, R108 ;  /* 0x000000ffff717224 */ /* 0x000fe200078e006c */
[----:B------:R1:W-:Y:S01]  /*4df20*/  STL [R1+0x16ec], R108 ;  /* 0x0016ec6c01007387 */ /* 0x0003e20000100800 */
[----:B------:R-:W-:Y:S01]  /*4df30*/  IMAD.X R110, R110, 0x1, R0, P3 ;  /* 0x000000016e6e7824 */ /* 0x000fe200018e0600 */
[----:B------:R-:W-:-:S02]  /*4df40*/  ISETP.NE.U32.AND P1, PT, RZ, UR4, PT ;  /* 0x00000004ff007c0c */ /* 0x000fc4000bf25070 */
[----:B------:R4:W-:Y:S04]  /*4df50*/  STL [R1+0x16f8], R102 ;  /* 0x0016f86601007387 */ /* 0x0009e80000100800 */
[----:B--2---:R-:W2:Y:S04]  /*4df60*/  LDL.LU R106, [R1+0x1718] ;  /* 0x00171800016a7983 */ /* 0x004ea80000300800 */
[----:B------:R-:W-:Y:S01]  /*4df70*/  LDGSTS.E [R3+0xc004], desc[UR60][R112.64], P0 ;  /* 0x0c00400070037fae */ /* 0x000fe2000812187c */
[----:B------:R-:W-:-:S03]  /*4df80*/  IADD3 R105, P0, R105, R4, RZ ;  /* 0x0000000469697210 */ /* 0x000fc60007f1e0ff */
[----:B------:R-:W-:Y:S01]  /*4df90*/  STL [R1+0x16f4], R110 ;  /* 0x0016f46e01007387 */ /* 0x000fe20000100800 */
[----:B------:R-:W-:-:S03]  /*4dfa0*/  IADD3 R11, P2, R11, R4, RZ ;  /* 0x000000040b0b7210 */ /* 0x000fc60007f5e0ff */
[----:B------:R-:W2:Y:S01]  /*4dfb0*/  LDL.LU R111, [R1+0x1720] ;  /* 0x00172000016f7983 */ /* 0x000ea20000300800 */
[----:B------:R-:W-:-:S03]  /*4dfc0*/  MOV R114, R102 ;  /* 0x0000006600727202 */ /* 0x000fc60000000f00 */
[----:B-1----:R-:W2:Y:S01]  /*4dfd0*/  LDL.LU R108, [R1+0x1714] ;  /* 0x00171400016c7983 */ /* 0x002ea20000300800 */
[----:B------:R-:W-:-:S03]  /*4dfe0*/  IMAD.MOV.U32 R115, RZ, RZ, R110 ;  /* 0x000000ffff737224 */ /* 0x000fc600078e006e */
[----:B------:R-:W2:Y:S04]  /*4dff0*/  LDL.LU R112, [R1+0x171c] ;  /* 0x00171c0001707983 */ /* 0x000ea80000300800 */
[----:B----4-:R-:W4:Y:S04]  /*4e000*/  LDL.LU R102, [R1+0x1728] ;  /* 0x0017280001667983 */ /* 0x010f280000300800 */
[----:B------:R1:W-:Y:S01]  /*4e010*/  STL [R1+0x1700], R105 ;  /* 0x0017006901007387 */ /* 0x0003e20000100800 */
[----:B------:R-:W-:-:S03]  /*4e020*/  IMAD.X R109, R109, 0x1, R0, P0 ;  /* 0x000000016d6d7824 */ /* 0x000fc600000e0600 */
[----:B------:R1:W-:Y:S04]  /*4e030*/  LDGSTS.E [R3+0x8], desc[UR60][R114.64], P1 ;  /* 0x0000800072037fae */ /* 0x0003e8000892187c */
[----:B------:R1:W-:Y:S01]  /*4e040*/  STL [R1+0x16fc], R109 ;  /* 0x0016fc6d01007387 */ /* 0x0003e20000100800 */
[----:B------:R-:W-:-:S03]  /*4e050*/  IMAD.X R103, R103, 0x1, R0, P2 ;  /* 0x0000000167677824 */ /* 0x000fc600010e0600 */
[----:B------:R-:W-:Y:S01]  /*4e060*/  STL [R1+0x1708], R11 ;  /* 0x0017080b01007387 */ /* 0x000fe20000100800 */
[----:B-1----:R-:W-:-:S03]  /*4e070*/  IMAD.MOV.U32 R114, RZ, RZ, R105 ;  /* 0x000000ffff727224 */ /* 0x002fc600078e0069 */
[----:B------:R1:W-:Y:S01]  /*4e080*/  STL [R1+0x1704], R103 ;  /* 0x0017046701007387 */ /* 0x0003e20000100800 */
[----:B------:R-:W-:-:S03]  /*4e090*/  IMAD.MOV.U32 R115, RZ, RZ, R109 ;  /* 0x000000ffff737224 */ /* 0x000fc600078e006d */
[----:B------:R-:W4:Y:S04]  /*4e0a0*/  LDL.LU R105, [R1+0x1724] ;  /* 0x0017240001697983 */ /* 0x000f280000300800 */
[----:B------:R1:W-:Y:S04]  /*4e0b0*/  LDGSTS.E [R3+0x4008], desc[UR60][R114.64], P1 ;  /* 0x0400800072037fae */ /* 0x0003e8000892187c */
[----:B------:R-:W4:Y:S01]  /*4e0c0*/  LDL.LU R109, [R1+0x172c] ;  /* 0x00172c00016d7983 */ /* 0x000f220000300800 */
[----:B-1----:R-:W-:-:S03]  /*4e0d0*/  IMAD.MOV.U32 R115, RZ, RZ, R103 ;  /* 0x000000ffff737224 */ /* 0x002fc600078e0067 */
        /* <DEDUP_REMOVED lines=8> */
[----:B------:R-:W-:-:S05]  /*4e160*/  IADD3 R104, P0, R104, R4, RZ ;  /* 0x0000000468687210 */ /* 0x000fca0007f1e0ff */
[----:B---3--:R-:W-:Y:S02]  /*4e170*/  IMAD.X R107, R107, 0x1, R0, P0 ;  /* 0x000000016b6b7824 */ /* 0x008fe400000e0600 */
[----:B-1----:R-:W-:Y:S02]  /*4e180*/  IMAD.MOV.U32 R114, RZ, RZ, R104 ;  /* 0x000000ffff727224 */ /* 0x002fe400078e0068 */
[----:B------:R-:W-:-:S05]  /*4e190*/  IMAD.MOV.U32 R115, RZ, RZ, R107 ;  /* 0x000000ffff737224 */ /* 0x000fca00078e006b */
[----:B------:R1:W-:Y:S01]  /*4e1a0*/  LDGSTS.E [R3+0xc008], desc[UR60][R114.64], P1 ;  /* 0x0c00800072037fae */ /* 0x0003e2000892187c */
[----:B------:R-:W-:-:S03]  /*4e1b0*/  ISETP.NE.U32.AND P0, PT, RZ, UR4, PT ;  /* 0x00000004ff007c0c */ /* 0x000fc6000bf05070 */
[----:B------:R-:W-:Y:S04]  /*4e1c0*/  STL [R1+0x1710], R104 ;  /* 0x0017106801007387 */ /* 0x000fe80000100800 */
[----:B------:R3:W-:Y:S01]  /*4e1d0*/  STL [R1+0x170c], R107 ;  /* 0x00170c6b01007387 */ /* 0x0007e20000100800 */
[----:B--2---:R-:W-:-:S03]  /*4e1e0*/  IADD3 R106, P1, R106, R4, RZ ;  /* 0x000000046a6a7210 */ /* 0x004fc60007f3e0ff */
[----:B---3--:R-:W2:Y:S04]  /*4e1f0*/  LDL.LU R107, [R1+0x1ac0] ;  /* 0x001ac000016b7983 */ /* 0x008ea80000300800 */
[----:B------:R-:W3:Y:S01]  /*4e200*/  LDL.LU R104, [R1+0x1ac8] ;  /* 0x001ac80001687983 */ /* 0x000ee20000300800 */
[----:B------:R-:W-:Y:S01]  /*4e210*/  IADD3 R111, P2, R111, R4, RZ ;  /* 0x000000046f6f7210 */ /* 0x000fe20007f5e0ff */
[----:B------:R-:W-:Y:S02]  /*4e220*/  IMAD.X R108, R108, 0x1, R0, P1 ;  /* 0x000000016c6c7824 */ /* 0x000fe400008e0600 */
[----:B------:R-:W-:Y:S01]  /*4e230*/  STL [R1+0x1718], R106 ;  /* 0x0017186a01007387 */ /* 0x000fe20000100800 */
[----:B------:R-:W-:-:S03]  /*4e240*/  IADD3.X R112, R112, R0, RZ, P2, !PT ;  /* 0x0000000070707210 */ /* 0x000fc600017fe4ff */
[----:B------:R4:W-:Y:S01]  /*4e250*/  STL [R1+0x1714], R108 ;  /* 0x0017146c01007387 */ /* 0x0009e20000100800 */
[----:B-1----:R-:W-:Y:S01]  /*4e260*/  IMAD.MOV.U32 R115, RZ, RZ, R108 ;  /* 0x000000ffff737224 */ /* 0x002fe200078e006c */
[----:B----4-:R-:W-:Y:S02]  /*4e270*/  IADD3 R102, P1, R102, R4, RZ ;  /* 0x0000000466667210 */ /* 0x010fe40007f3e0ff */
[----:B------:R-:W-:Y:S01]  /*4e280*/  STL [R1+0x1720], R111 ;  /* 0x0017206f01007387 */ /* 0x000fe20000100800 */
[----:B------:R-:W-:Y:S02]  /*4e290*/  IMAD.MOV.U32 R114, RZ, RZ, R106 ;  /* 0x000000ffff727224 */ /* 0x000fe400078e006a */
[----:B------:R-:W-:Y:S01]  /*4e2a0*/  IMAD.MOV.U32 R113, RZ, RZ, R112 ;  /* 0x000000ffff717224 */ /* 0x000fe200078e0070 */
[----:B------:R-:W4:Y:S04]  /*4e2b0*/  LDL.LU R108, [R1+0x1abc] ;  /* 0x001abc00016c7983 */ /* 0x000f280000300800 */
[----:B------:R1:W-:Y:S04]  /*4e2c0*/  STL [R1+0x171c], R112 ;  /* 0x00171c7001007387 */ /* 0x0003e80000100800 */
[----:B------:R-:W4:Y:S04]  /*4e2d0*/  LDL.LU R106, [R1+0x1ac4] ;  /* 0x001ac400016a7983 */ /* 0x000f280000300800 */
[----:B------:R-:W-:Y:S01]  /*4e2e0*/  LDGSTS.E [R3+0xc], desc[UR60][R114.64], P0 ;  /* 0x0000c00072037fae */ /* 0x000fe2000812187c */
[----:B-1----:R-:W-:-:S02]  /*4e2f0*/  IMAD.MOV.U32 R112, RZ, RZ, R111 ;  /* 0x000000ffff707224 */ /* 0x002fc400078e006f */
[----:B------:R-:W-:-:S03]  /*4e300*/  IMAD.X R105, R105, 0x1, R0, P1 ;  /* 0x0000000169697824 */ /* 0x000fc600008e0600 */
[----:B------:R1:W-:Y:S04]  /*4e310*/  LDGSTS.E [R3+0x400c], desc[UR60][R112.64], P0 ;  /* 0x0400c00070037fae */ /* 0x0003e8000812187c */
[----:B------:R1:W-:Y:S04]  /*4e320*/  STL [R1+0x1728], R102 ;  /* 0x0017286601007387 */ /* 0x0003e80000100800 */
[----:B------:R1:W-:Y:S02]  /*4e330*/  STL [R1+0x1724], R105 ;  /* 0x0017246901007387 */ /* 0x0003e40000100800 */
[----:B-1----:R-:W-:-:S02]  /*4e340*/  MOV R112, R102 ;  /* 0x0000006600707202 */ /* 0x002fc40000000f00 */
[----:B------:R-:W4:Y:S01]  /*4e350*/  LDL.LU R102, [R1+0x1ad0] ;  /* 0x001ad00001667983 */ /* 0x000f220000300800 */
[----:B------:R-:W-:Y:S01]  /*4e360*/  IMAD.MOV.U32 R113, RZ, RZ, R105 ;  /* 0x000000ffff717224 */ /* 0x000fe200078e0069 */
[-C--:B------:R-:W-:Y:S02]  /*4e370*/  IADD3 R103, P2, R103, R4.reuse, RZ ;  /* 0x0000000467677210 */ /* 0x080fe40007f5e0ff */
[----:B------:R-:W4:Y:S03]  /*4e380*/  LDL.LU R105, [R1+0x1acc] ;  /* 0x001acc0001697983 */ /* 0x000f260000300800 */
[--C-:B------:R-:W-:Y:S01]  /*4e390*/  IMAD.X R109, R109, 0x1, R0.reuse, P2 ;  /* 0x000000016d6d7824 */ /* 0x100fe200010e0600 */
[----:B------:R-:W-:Y:S01]  /*4e3a0*/  IADD3 R11, P3, R11, R4, RZ ;  /* 0x000000040b0b7210 */ /* 0x000fe20007f7e0ff */
[----:B------:R1:W-:Y:S04]  /*4e3b0*/  STL [R1+0x1730], R103 ;  /* 0x0017306701007387 */ /* 0x0003e80000100800 */
[----:B------:R1:W-:Y:S01]  /*4e3c0*/  LDGSTS.E [R3+0x800c], desc[UR60][R112.64], P0 ;  /* 0x0800c00070037fae */ /* 0x0003e2000812187c */
[----:B------:R-:W-:-:S03]  /*4e3d0*/  IMAD.X R110, R110, 0x1, R0, P3 ;  /* 0x000000016e6e7824 */ /* 0x000fc600018e0600 */
[----:B------:R1:W-:Y:S04]  /*4e3e0*/  STL [R1+0x172c], R109 ;  /* 0x00172c6d01007387 */ /* 0x0003e80000100800 */
[----:B------:R1:W-:Y:S02]  /*4e3f0*/  STL [R1+0x1ab8], R11 ;  /* 0x001ab80b01007387 */ /* 0x0003e40000100800 */
[----:B-1----:R-:W-:Y:S02]  /*4e400*/  IMAD.MOV.U32 R112, RZ, RZ, R103 ;  /* 0x000000ffff707224 */ /* 0x002fe400078e0067 */
        /* <DEDUP_REMOVED lines=17> */
[----:B------:R2:W-:Y:S01]  /*4e520*/  STL [R1+0x1ac0], R107 ;  /* 0x001ac06b01007387 */ /* 0x0005e20000100800 */
[----:B-1----:R-:W-:Y:S02]  /*4e530*/  IMAD.MOV.U32 R114, RZ, RZ, R107 ;  /* 0x000000ffff727224 */ /* 0x002fe400078e006b */
[----:B----4-:R-:W-:-:S05]  /*4e540*/  IMAD.X R108, R108, 0x1, R0, P0 ;  /* 0x000000016c6c7824 */ /* 0x010fca00000e0600 */
[----:B------:R1:W-:Y:S01]  /*4e550*/  STL [R1+0x1abc], R108 ;  /* 0x001abc6c01007387 */ /* 0x0003e20000100800 */
[----:B------:R-:W-:-:S03]  /*4e560*/  IMAD.X R106, R106, 0x1, R0, P2 ;  /* 0x000000016a6a7824 */ /* 0x000fc600010e0600 */
[----:B------:R-:W-:Y:S01]  /*4e570*/  STL [R1+0x1ac8], R104 ;  /* 0x001ac86801007387 */ /* 0x000fe20000100800 */
[----:B------:R-:W-:-:S03]  /*4e580*/  IMAD.MOV.U32 R115, RZ, RZ, R108 ;  /* 0x000000ffff737224 */ /* 0x000fc600078e006c */
[----:B------:R3:W-:Y:S01]  /*4e590*/  STL [R1+0x1ac4], R106 ;  /* 0x001ac46a01007387 */ /* 0x0007e20000100800 */
[----:B--2---:R-:W-:-:S03]  /*4e5a0*/  MOV R107, R106 ;  /* 0x0000006a006b7202 */ /* 0x004fc60000000f00 */
[----:B-1----:R-:W2:Y:S04]  /*4e5b0*/  LDL.LU R108, [R1+0x1ae4] ;  /* 0x001ae400016c7983 */ /* 0x002ea80000300800 */
[----:B------:R1:W-:Y:S01]  /*4e5c0*/  LDGSTS.E [R3+0x14000], desc[UR60][R114.64], P1 ;  /* 0x1400000072037fae */ /* 0x0003e2000892187c */
[----:B---3--:R-:W-:-:S03]  /*4e5d0*/  IMAD.MOV.U32 R106, RZ, RZ, R104 ;  /* 0x000000ffff6a7224 */ /* 0x008fc600078e0068 */
[----:B------:R-:W3:Y:S04]  /*4e5e0*/  LDL.LU R110, [R1+0x1aec] ;  /* 0x001aec00016e7983 */ /* 0x000ee80000300800 */
[----:B------:R-:W-:Y:S01]  /*4e5f0*/  LDGSTS.E [R3+0x18000], desc[UR60][R106.64], P1 ;  /* 0x180000006a037fae */ /* 0x000fe2000892187c */
[----:B------:R-:W-:-:S05]  /*4e600*/  IADD3 R102, P0, R102, R4, RZ ;  /* 0x0000000466667210 */ /* 0x000fca0007f1e0ff */
[----:B------:R-:W-:Y:S01]  /*4e610*/  IMAD.X R105, R105, 0x1, R0, P0 ;  /* 0x0000000169697824 */ /* 0x000fe200000e0600 */
[----:B------:R-:W4:Y:S01]  /*4e620*/  LDL.LU R106, [R1+0x1af0] ;  /* 0x001af000016a7983 */ /* 0x000f220000300800 */
[----:B-1----:R-:W-:Y:S02]  /*4e630*/  IMAD.MOV.U32 R114, RZ, RZ, R102 ;  /* 0x000000ffff727224 */ /* 0x002fe400078e0066 */
[----:B------:R-:W-:Y:S01]  /*4e640*/  IMAD.MOV.U32 R115, RZ, RZ, R105 ;  /* 0x000000ffff737224 */ /* 0x000fe200078e0069 */
[----:B------:R-:W3:Y:S04]  /*4e650*/  LDL.LU R107, [R1+0x1af4] ;  /* 0x001af400016b7983 */ /* 0x000ee80000300800 */
[----:B------:R-:W3:Y:S04]  /*4e660*/  LDL.LU R104, [R1+0x1af8] ;  /* 0x001af80001687983 */ /* 0x000ee80000300800 */
[----:B------:R1:W-:Y:S04]  /*4e670*/  LDGSTS.E [R3+0x1c000], desc[UR60][R114.64], P1 ;  /* 0x1c00000072037fae */ /* 0x0003e8000892187c */
[----:B------:R-:W-:Y:S01]  /*4e680*/  STL [R1+0x1ad0], R102 ;  /* 0x001ad06601007387 */ /* 0x000fe20000100800 */
[----:B------:R-:W-:-:S03]  /*4e690*/  IADD3 R103, P1, R103, R4, RZ ;  /* 0x0000000467677210 */ /* 0x000fc60007f3e0ff */
[----:B------:R1:W-:Y:S01]  /*4e6a0*/  STL [R1+0x1acc], R105 ;  /* 0x001acc6901007387 */ /* 0x0003e20000100800 */
[----:B------:R-:W-:-:S03]  /*4e6b0*/  IADD3 R111, P2, R111, R4, RZ ;  /* 0x000000046f6f7210 */ /* 0x000fc60007f5e0ff */
[----:B-1----:R-:W3:Y:S01]  /*4e6c0*/  LDL.LU R105, [R1+0x1b00] ;  /* 0x001b000001697983 */ /* 0x002ee20000300800 */
[----:B------:R-:W-:-:S03]  /*4e6d0*/  IMAD.X R109, R109, 0x1, R0, P1 ;  /* 0x000000016d6d7824 */ /* 0x000fc600008e0600 */
[----:B------:R-:W3:Y:S01]  /*4e6e0*/  LDL.LU R102, [R1+0x1b08] ;  /* 0x001b080001667983 */ /* 0x000ee20000300800 */
[----:B------:R-:W-:-:S03]  /*4e6f0*/  IMAD.MOV.U32 R115, RZ, RZ, R109 ;  /* 0x000000ffff737224 */ /* 0x000fc600078e006d */
[----:B------:R-:W-:Y:S01]  /*4e700*/  STL [R1+0x1ad8], R103 ;  /* 0x001ad86701007387 */ /* 0x000fe20000100800 */
[----:B------:R-:W-:-:S03]  /*4e710*/  IMAD.MOV.U32 R114, RZ, RZ, R103 ;  /* 0x000000ffff727224 */ /* 0x000fc600078e0067 */
[----:B------:R1:W-:Y:S01]  /*4e720*/  STL [R1+0x1ad4], R109 ;  /* 0x001ad46d01007387 */ /* 0x0003e20000100800 */
[----:B------:R-:W-:-:S03]  /*4e730*/  IADD3.X R112, R112, R0, RZ, P2, !PT ;  /* 0x0000000070707210 */ /* 0x000fc600017fe4ff */
[----:B------:R-:W-:Y:S04]  /*4e740*/  STL [R1+0x1ae0], R111 ;  /* 0x001ae06f01007387 */ /* 0x000fe80000100800 */
[----:B-1----:R-:W3:Y:S04]  /*4e750*/  LDL.LU R109, [R1+0x1afc] ;  /* 0x001afc00016d7983 */ /* 0x002ee80000300800 */
[----:B------:R1:W-:Y:S04]  /*4e760*/  STL [R1+0x1adc], R112 ;  /* 0x001adc7001007387 */ /* 0x0003e80000100800 */
[----:B------:R-:W3:Y:S01]  /*4e770*/  LDL.LU R103, [R1+0x1b04] ;  /* 0x001b040001677983 */ /* 0x000ee20000300800 */
        /* <DEDUP_REMOVED lines=14> */
[----:B--2---:R-:W-:-:S05]  /*4e860*/  IMAD.X R108, R108, 0x1, R0, P1 ;  /* 0x000000016c6c7824 */ /* 0x004fca00008e0600 */
[----:B------:R1:W-:Y:S01]  /*4e870*/  STL [R1+0x1ae4], R108 ;  /* 0x001ae46c01007387 */ /* 0x0003e20000100800 */
[----:B------:R-:W-:-:S03]  /*4e880*/  IMAD.MOV.U32 R113, RZ, RZ, R108 ;  /* 0x000000ffff717224 */ /* 0x000fc600078e006c */
[----:B------:R-:W2:Y:S01]  /*4e890*/  LDL.LU R11, [R1+0x1b10] ;  /* 0x001b1000010b7983 */ /* 0x000ea20000300800 */
[----:B----4-:R-:W-:-:S03]  /*4e8a0*/  IADD3 R106, P2, R106, R4, RZ ;  /* 0x000000046a6a7210 */ /* 0x010fc60007f5e0ff */
[----:B-1----:R-:W4:Y:S02]  /*4e8b0*/  LDL.LU R108, [R1+0x1b0c] ;  /* 0x001b0c00016c7983 */ /* 0x002f240000300800 */
[----:B---3--:R-:W-:Y:S01]  /*4e8c0*/  IMAD.X R110, R110, 0x1, R0, P2 ;  /* 0x000000016e6e7824 */ /* 0x008fe200010e0600 */
[----:B------:R-:W-:Y:S01]  /*4e8d0*/  IADD3 R104, P3, R104, R4, RZ ;  /* 0x0000000468687210 */ /* 0x000fe20007f7e0ff */
[----:B------:R-:W-:Y:S02]  /*4e8e0*/  STL [R1+0x1af0], R106 ;  /* 0x001af06a01007387 */ /* 0x000fe40000100800 */
[----:B------:R-:W-:Y:S02]  /*4e8f0*/  IMAD.MOV.U32 R111, RZ, RZ, R110 ;  /* 0x000000ffff6f7224 */ /* 0x000fe400078e006e */
[----:B------:R1:W-:Y:S01]  /*4e900*/  STL [R1+0x1aec], R110 ;  /* 0x001aec6e01007387 */ /* 0x0003e20000100800 */
[----:B------:R-:W-:Y:S01]  /*4e910*/  IMAD.X R107, R107, 0x1, R0, P3 ;  /* 0x000000016b6b7824 */ /* 0x000fe200018e0600 */
[----:B------:R-:W-:-:S02]  /*4e920*/  ISETP.NE.U32.AND P1, PT, RZ, UR4, PT ;  /* 0x00000004ff007c0c */ /* 0x000fc4000bf25070 */
[----:B------:R-:W-:Y:S01]  /*4e930*/  LDGSTS.E [R3+0x18004], desc[UR60][R112.64], P0 ;  /* 0x1800400070037fae */ /* 0x000fe2000812187c */
[----:B-1----:R-:W-:-:S03]  /*4e940*/  IMAD.MOV.U32 R110, RZ, RZ, R106 ;  /* 0x000000ffff6e7224 */ /* 0x002fc600078e006a */
[----:B------:R-:W-:Y:S04]  /*4e950*/  STL [R1+0x1af8], R104 ;  /* 0x001af86801007387 */ /* 0x000fe80000100800 */
[----:B------:R1:W-:Y:S04]  /*4e960*/  LDGSTS.E [R3+0x1c004], desc[UR60][R110.64], P0 ;  /* 0x1c0040006e037fae */ /* 0x0003e8000812187c */
[----:B------:R3:W-:Y:S01]  /*4e970*/  STL [R1+0x1af4], R107 ;  /* 0x001af46b01007387 */ /* 0x0007e20000100800 */
[----:B------:R-:W-:-:S03]  /*4e980*/  IADD3 R105, P0, R105, R4, RZ ;  /* 0x0000000469697210 */ /* 0x000fc60007f1e0ff */
[----:B------:R-:W4:Y:S01]  /*4e990*/  LDL.LU R113, [R1+0x1b18] ;  /* 0x001b180001717983 */ /* 0x000f220000300800 */
[----:B------:R-:W-:-:S03]  /*4e9a0*/  IADD3 R102, P2, R102, R4, RZ ;  /* 0x0000000466667210 */ /* 0x000fc60007f5e0ff */
[----:B------:R-:W4:Y:S01]  /*4e9b0*/  LDL.LU R106, [R1+0x1b20] ;  /* 0x001b2000016a7983 */ /* 0x000f220000300800 */
[----:B-1----:R-:W-:Y:S01]  /*4e9c0*/  MOV R110, R104 ;  /* 0x00000068006e7202 */ /* 0x002fe20000000f00 */
[----:B------:R-:W-:Y:S02]  /*4e9d0*/  IMAD.MOV.U32 R111, RZ, RZ, R107 ;  /* 0x000000ffff6f7224 */ /* 0x000fe400078e006b */
[----:B------:R-:W4:Y:S04]  /*4e9e0*/  LDL.LU R114, [R1+0x1b14] ;  /* 0x001b140001727983 */ /* 0x000f280000300800 */
[----:B---3--:R-:W3:Y:S04]  /*4e9f0*/  LDL.LU R107, [R1+0x1b1c] ;  /* 0x001b1c00016b7983 */ /* 0x008ee80000300800 */
[----:B------:R-:W3:Y:S01]  /*4ea00*/  LDL.LU R104, [R1+0x1b28] ;  /* 0x001b280001687983 */ /* 0x000ee20000300800 */
[----:B------:R-:W-:-:S03]  /*4ea10*/  IMAD.X R109, R109, 0x1, R0, P0 ;  /* 0x000000016d6d7824 */ /* 0x000fc600000e0600 */
[----:B------:R1:W-:Y:S04]  /*4ea20*/  STL [R1+0x1b00], R105 ;  /* 0x001b006901007387 */ /* 0x0003e80000100800 */
[----:B------:R-:W-:Y:S01]  /*4ea30*/  STL [R1+0x1afc], R109 ;  /* 0x001afc6d01007387 */ /* 0x000fe20000100800 */
[----:B------:R-:W-:-:S03]  /*4ea40*/  IMAD.X R103, R103, 0x1, R0, P2 ;  /* 0x0000000167677824 */ /* 0x000fc600010e0600 */
[----:B------:R1:W-:Y:S04]  /*4ea50*/  LDGSTS.E [R3+0x10008], desc[UR60][R110.64], P1 ;  /* 0x100080006e037fae */ /* 0x0003e8000892187c */
[----:B------:R-:W-:Y:S04]  /*4ea60*/  STL [R1+0x1b08], R102 ;  /* 0x001b086601007387 */ /* 0x000fe80000100800 */
[----:B------:R1:W-:Y:S02]  /*4ea70*/  STL [R1+0x1b04], R103 ;  /* 0x001b046701007387 */ /* 0x0003e40000100800 */
[----:B-1----:R-:W-:-:S02]  /*4ea80*/  IMAD.MOV.U32 R110, RZ, RZ, R105 ;  /* 0x000000ffff6e7224 */ /* 0x002fc400078e0069 */
[----:B------:R-:W3:Y:S01]  /*4ea90*/  LDL.LU R105, [R1+0x1b24] ;  /* 0x001b240001697983 */ /* 0x000ee20000300800 */
[----:B------:R-:W-:-:S05]  /*4eaa0*/  IMAD.MOV.U32 R111, RZ, RZ, R109 ;  /* 0x000000ffff6f7224 */ /* 0x000fca00078e006d */
[----:B------:R-:W-:Y:S04]  /*4eab0*/  LDGSTS.E [R3+0x14008], desc[UR60][R110.64], P1 ;  /* 0x140080006e037fae */ /* 0x000fe8000892187c */
[----:B------:R-:W-:Y:S04]  /*4eac0*/  LDGSTS.E [R3+0x18008], desc[UR60][R102.64], P1 ;  /* 0x1800800066037fae */ /* 0x000fe8000892187c */
[----:B------:R-:W3:Y:S04]  /*4ead0*/  LDL.LU R103, [R1+0x1b2c] ;  /* 0x001b2c0001677983 */ /* 0x000ee80000300800 */
[----:B------:R-:W3:Y:S04]  /*4eae0*/  LDL.LU R102, [R1+0x1b30] ;  /* 0x001b300001667983 */ /* 0x000ee80000300800 */
[----:B------:R-:W3:Y:S04]  /*4eaf0*/  LDL.LU R112, [R1+0x1eb4] ;  /* 0x001eb40001707983 */ /* 0x000ee80000300800 */
[----:B------:R-:W3:Y:S01]  /*4eb00*/  LDL.LU R111, [R1+0x1eb8] ;  /* 0x001eb800016f7983 */ /* 0x000ee20000300800 */
[----:B------:R-:W-:-:S04]  /*4eb10*/  UISETP.GT.AND UP1, UPT, UR6, 0x33, UPT ;  /* 0x000000330600788c */ /* 0x000fc8000bf24270 */
[----:B------:R-:W-:-:S04]  /*4eb20*/  USEL UR4, URZ, 0x4, !UP1 ;  /* 0x000000043f047887 */ /* 0x000fc8000c800000 */
[----:B------:R-:W-:Y:S01]  /*4eb30*/  USEL UR4, UR4, URZ, !UP0 ;  /* 0x0000003f04047287 */ /* 0x000fe2000c000000 */
[----:B--2---:R-:W-:-:S05]  /*4eb40*/  IADD3 R11, P0, R11, R4, RZ ;  /* 0x000000040b0b7210 */ /* 0x004fca0007f1e0ff */
[----:B------:R-:W-:Y:S01]  /*4eb50*/  STL [R1+0x1b10], R11 ;  /* 0x001b100b01007387 */ /* 0x000fe20000100800 */
[----:B----4-:R-:W-:-:S05]  /*4eb60*/  IADD3.X R108, R108, R0, RZ, P0, !PT ;  /* 0x000000006c6c7210 */ /* 0x010fca00007fe4ff */
[----:B------:R1:W-:Y:S01]  /*4eb70*/  STL [R1+0x1b0c], R108 ;  /* 0x001b0c6c01007387 */ /* 0x0003e20000100800 */
[----:B------:R-:W-:Y:S01]  /*4eb80*/  IMAD.MOV.U32 R109, RZ, RZ, R108 ;  /* 0x000000ffff6d7224 */ /* 0x000fe200078e006c */
[----:B------:R-:W-:Y:S02]  /*4eb90*/  ISETP.NE.U32.AND P0, PT, RZ, UR4, PT ;  /* 0x00000004ff007c0c */ /* 0x000fe4000bf05070 */
[----:B------:R-:W2:Y:S01]  /*4eba0*/  LDL.LU R110, [R1+0x1ebc] ;  /* 0x001ebc00016e7983 */ /* 0x000ea20000300800 */
[----:B-1----:R-:W-:-:S05]  /*4ebb0*/  IMAD.MOV.U32 R108, RZ, RZ, R11 ;  /* 0x000000ffff6c7224 */ /* 0x002fca00078e000b */
[----:B------:R-:W-:Y:S04]  /*4ebc0*/  LDGSTS.E [R3+0x1c008], desc[UR60][R108.64], P1 ;  /* 0x1c0080006c037fae */ /* 0x000fe8000892187c */
[----:B------:R-:W4:Y:S01]  /*4ebd0*/  LDL.LU R109, [R1+0x1ec0] ;  /* 0x001ec000016d7983 */ /* 0x000f220000300800 */
[----:B------:R-:W-:-:S03]  /*4ebe0*/  IADD3 R113, P1, R113, R4, RZ ;  /* 0x0000000471717210 */ /* 0x000fc60007f3e0ff */
[----:B------:R-:W2:Y:S01]  /*4ebf0*/  LDL.LU R108, [R1+0x1ec4] ;  /* 0x001ec400016c7983 */ /* 0x000ea20000300800 */
[----:B------:R-:W-:-:S03]  /*4ec00*/  IADD3 R106, P2, R106, R4, RZ ;  /* 0x000000046a6a7210 */ /* 0x000fc60007f5e0ff */
[----:B------:R-:W2:Y:S01]  /*4ec10*/  LDL.LU R11, [R1+0x1ec8] ;  /* 0x001ec800010b7983 */ /* 0x000ea20000300800 */
[----:B------:R-:W-:-:S03]  /*4ec20*/  IMAD.X R114, R114, 0x1, R0, P1 ;  /* 0x0000000172727824 */ /* 0x000fc600008e0600 */
[----:B------:R-:W-:Y:S01]  /*4ec30*/  STL [R1+0x1b18], R113 ;  /* 0x001b187101007387 */ /* 0x000fe20000100800 */
[----:B------:R-:W-:-:S03]  /*4ec40*/  IMAD.MOV.U32 R115, RZ, RZ, R114 ;  /* 0x000000ffff737224 */ /* 0x000fc600078e0072 */
[----:B------:R1:W-:Y:S01]  /*4ec50*/  STL [R1+0x1b14], R114 ;  /* 0x001b147201007387 */ /* 0x0003e20000100800 */
[----:B---3--:R-:W-:Y:S01]  /*4ec60*/  IADD3 R104, P1, R104, R4, RZ ;  /* 0x0000000468687210 */ /* 0x008fe20007f3e0ff */
[----:B------:R-:W-:Y:S02]  /*4ec70*/  IMAD.X R107, R107, 0x1, R0, P2 ;  /* 0x000000016b6b7824 */ /* 0x000fe400010e0600 */
[----:B------:R3:W-:Y:S01]  /*4ec80*/  STL [R1+0x1b20], R106 ;  /* 0x001b206a01007387 */ /* 0x0007e20000100800 */
[----:B-1----:R-:W-:-:S03]  /*4ec90*/  MOV R114, R113 ;  /* 0x0000007100727202 */ /* 0x002fc60000000f00 */
[----:B------:R1:W-:Y:S04]  /*4eca0*/  STL [R1+0x1b1c], R107 ;  /* 0x001b1c6b01007387 */ /* 0x0003e80000100800 */
[----:B------:R-:W-:Y:S04]  /*4ecb0*/  LDGSTS.E [R3+0x1000c], desc[UR60][R114.64], P0 ;  /* 0x1000c00072037fae */ /* 0x000fe8000812187c */
[----:B------:R3:W-:Y:S04]  /*4ecc0*/  LDGSTS.E [R3+0x1400c], desc[UR60][R106.64], P0 ;  /* 0x1400c0006a037fae */ /* 0x0007e8000812187c */
[----:B------:R1:W-:Y:S01]  /*4ecd0*/  STL [R1+0x1b28], R104 ;  /* 0x001b286801007387 */ /* 0x0003e20000100800 */
[----:B------:R-:W-:-:S02]  /*4ece0*/  IMAD.X R105, R105, 0x1, R0, P1 ;  /* 0x0000000169697824 */ /* 0x000fc400008e0600 */
[----:B---3--:R-:W-:Y:S02]  /*4ecf0*/  IMAD.MOV.U32 R106, RZ, RZ, R104 ;  /* 0x000000ffff6a7224 */ /* 0x008fe400078e0068 */
[----:B-1----:R-:W-:Y:S01]  /*4ed00*/  IMAD.MOV.U32 R107, RZ, RZ, R105 ;  /* 0x000000ffff6b7224 */ /* 0x002fe200078e0069 */
[----:B------:R1:W-:Y:S04]  /*4ed10*/  STL [R1+0x1b24], R105 ;  /* 0x001b246901007387 */ /* 0x0003e80000100800 */
[----:B------:R-:W3:Y:S04]  /*4ed20*/  LDL.LU R104, [R1+0x1ed0] ;  /* 0x001ed00001687983 */ /* 0x000ee80000300800 */
[----:B------:R-:W-:Y:S04]  /*4ed30*/  LDGSTS.E [R3+0x1800c], desc[UR60][R106.64], P0 ;  /* 0x1800c0006a037fae */ /* 0x000fe8000812187c */
[----:B------:R-:W3:Y:S01]  /*4ed40*/  LDL.LU R106, [R1+0x1ecc] ;  /* 0x001ecc00016a7983 */ /* 0x000ee20000300800 */
[----:B------:R-:W-:-:S05]  /*4ed50*/  IADD3 R102, P2, R102, R4, RZ ;  /* 0x0000000466667210 */ /* 0x000fca0007f5e0ff */
[--C-:B------:R-:W-:Y:S01]  /*4ed60*/  IMAD.X R103, R103, 0x1, R0.reuse, P2 ;  /* 0x0000000167677824 */ /* 0x100fe200010e0600 */
[----:B------:R-:W-:Y:S01]  /*4ed70*/  IADD3 R111, P3, R111, R4, RZ ;  /* 0x000000046f6f7210 */ /* 0x000fe20007f7e0ff */
[----:B------:R1:W-:Y:S04]  /*4ed80*/  STL [R1+0x1b30], R102 ;  /* 0x001b306601007387 */ /* 0x0003e80000100800 */
[----:B------:R-:W-:Y:S01]  /*4ed90*/  IMAD.X R112, R112, 0x1, R0, P3 ;  /* 0x0000000170707824 */ /* 0x000fe200018e0600 */
[----:B------:R1:W-:Y:S01]  /*4eda0*/  STL [R1+0x1b2c], R103 ;  /* 0x001b2c6701007387 */ /* 0x0003e20000100800 */
[----:B------:R-:W-:-:S03]  /*4edb0*/  MOV R114, R102 ;  /* 0x0000006600727202 */ /* 0x000fc60000000f00 */
[----:B------:R-:W-:Y:S04]  /*4edc0*/  STL [R1+0x1eb8], R111 ;  /* 0x001eb86f01007387 */ /* 0x000fe80000100800 */
[----:B-1----:R-:W3:Y:S04]  /*4edd0*/  LDL.LU R105, [R1+0x1ed8] ;  /* 0x001ed80001697983 */ /* 0x002ee80000300800 */
[----:B------:R1:W-:Y:S04]  /*4ede0*/  STL [R1+0x1eb4], R112 ;  /* 0x001eb47001007387 */ /* 0x0003e80000100800 */
[----:B------:R-:W3:Y:S01]  /*4edf0*/  LDL.LU R102, [R1+0x1ee0] ;  /* 0x001ee00001667983 */ /* 0x000ee20000300800 */
[----:B------:R-:W-:-:S03]  /*4ee00*/  IMAD.MOV.U32 R115, RZ, RZ, R103 ;  /* 0x000000ffff737224 */ /* 0x000fc600078e0067 */
[----:B------:R-:W3:Y:S04]  /*4ee10*/  LDL.LU R107, [R1+0x1ed4] ;  /* 0x001ed400016b7983 */ /* 0x000ee80000300800 */
[----:B------:R-:W3:Y:S01]  /*4ee20*/  LDL.LU R103, [R1+0x1edc] ;  /* 0x001edc0001677983 */ /* 0x000ee20000300800 */
[----:B------:R-:W-:-:S03]  /*4ee30*/  UISETP.GT.AND UP1, UPT, UR6, 0x50, UPT ;  /* 0x000000500600788c */ /* 0x000fc6000bf24270 */
[----:B------:R3:W-:Y:S01]  /*4ee40*/  LDGSTS.E [R3+0x1c00c], desc[UR60][R114.64], P0 ;  /* 0x1c00c00072037fae */ /* 0x0007e2000812187c */
[----:B------:R-:W-:-:S04]  /*4ee50*/  USEL UR4, URZ, 0x4, !UP1 ;  /* 0x000000043f047887 */ /* 0x000fc8000c800000 */
[----:B------:R-:W-:-:S06]  /*4ee60*/  USEL UR4, UR4, URZ, !UP0 ;  /* 0x0000003f04047287 */ /* 0x000fcc000c000000 */
[----:B------:R-:W-:Y:S01]  /*4ee70*/  ISETP.NE.U32.AND P1, PT, RZ, UR4, PT ;  /* 0x00000004ff007c0c */ /* 0x000fe2000bf25070 */
[----:B------:R-:W-:Y:S02]  /*4ee80*/  IMAD.MOV.U32 R113, RZ, RZ, R112 ;  /* 0x000000ffff717224 */ /* 0x000fe400078e0070 */
[----:B-1----:R-:W-:Y:S01]  /*4ee90*/  IMAD.MOV.U32 R112, RZ, RZ, R111 ;  /* 0x000000ffff707224 */ /* 0x002fe200078e006f */
[----:B------:R-:W-:-:S09]  /*4eea0*/  UISETP.GT.AND UP1, UPT, UR6, 0x51, UPT ;  /* 0x000000510600788c */ /* 0x000fd2000bf24270 */
[----:B------:R-:W-:Y:S01]  /*4eeb0*/  LDGSTS.E [R3+0x20000], desc[UR60][R112.64], P1 ;  /* 0x2000000070037fae */ /* 0x000fe2000892187c */
[----:B------:R-:W-:-:S04]  /*4eec0*/  USEL UR4, URZ, 0x4, !UP1 ;  /* 0x000000043f047887 */ /* 0x000fc8000c800000 */
[----:B------:R-:W-:Y:S01]  /*4eed0*/  USEL UR4, UR4, URZ, !UP0 ;  /* 0x0000003f04047287 */ /* 0x000fe2000c000000 */
[----:B----4-:R-:W-:-:S05]  /*4eee0*/  IADD3 R109, P0, R109, R4, RZ ;  /* 0x000000046d6d7210 */ /* 0x010fca0007f1e0ff */
[--C-:B--2---:R-:W-:Y:S01]  /*4eef0*/  IMAD.X R110, R110, 0x1, R0.reuse, P0 ;  /* 0x000000016e6e7824 */ /* 0x104fe200000e0600 */
[----:B------:R-:W-:Y:S01]  /*4ef00*/  IADD3 R11, P2, R11, R4, RZ ;  /* 0x000000040b0b7210 */ /* 0x000fe20007f5e0ff */
[----:B------:R-:W-:Y:S03]  /*4ef10*/  STL [R1+0x1ec0], R109 ;  /* 0x001ec06d01007387 */ /* 0x000fe60000100800 */
[----:B------:R-:W-:Y:S01]  /*4ef20*/  MOV R111, R110 ;  /* 0x0000006e006f7202 */ /* 0x000fe20000000f00 */
[----:B------:R-:W-:Y:S01]  /*4ef30*/  IMAD.X R108, R108, 0x1, R0, P2 ;  /* 0x000000016c6c7824 */ /* 0x000fe200010e0600 */
[----:B------:R1:W-:Y:S04]  /*4ef40*/  STL [R1+0x1ebc], R110 ;  /* 0x001ebc6e01007387 */ /* 0x0003e80000100800 */
[----:B------:R-:W-:Y:S04]  /*4ef50*/  STL [R1+0x1ec8], R11 ;  /* 0x001ec80b01007387 */ /* 0x000fe80000100800 */
[----:B------:R2:W-:Y:S01]  /*4ef60*/  STL [R1+0x1ec4], R108 ;  /* 0x001ec46c01007387 */ /* 0x0005e20000100800 */
[----:B-1----:R-:W-:-:S02]  /*4ef70*/  IMAD.MOV.U32 R110, RZ, RZ, R109 ;  /* 0x000000ffff6e7224 */ /* 0x002fc400078e006d */
[----:B------:R-:W-:-:S03]  /*4ef80*/  IMAD.MOV.U32 R109, RZ, RZ, R108 ;  /* 0x000000ffff6d7224 */ /* 0x000fc600078e006c */
[----:B------:R-:W-:Y:S01]  /*4ef90*/  LDGSTS.E [R3+0x24000], desc[UR60][R110.64], P1 ;  /* 0x240000006e037fae */ /* 0x000fe2000892187c */
[----:B--2---:R-:W-:-:S05]  /*4efa0*/  IMAD.MOV.U32 R108, RZ, RZ, R11 ;  /* 0x000000ffff6c7224 */ /* 0x004fca00078e000b */
[----:B------:R-:W-:Y:S04]  /*4efb0*/  LDGSTS.E [R3+0x28000], desc[UR60][R108.64], P1 ;  /* 0x280000006c037fae */ /* 0x000fe8000892187c */
[----:B------:R-:W2:Y:S04]  /*4efc0*/  LDL.LU R111, [R1+0x1ee8] ;  /* 0x001ee800016f7983 */ /* 0x000ea80000300800 */
[----:B------:R-:W4:Y:S04]  /*4efd0*/  LDL.LU R112, [R1+0x1ee4] ;  /* 0x001ee40001707983 */ /* 0x000f280000300800 */
[----:B------:R-:W4:Y:S04]  /*4efe0*/  LDL.LU R110, [R1+0x1eec] ;  /* 0x001eec00016e7983 */ /* 0x000f280000300800 */
[----:B------:R-:W4:Y:S01]  /*4eff0*/  LDL.LU R109, [R1+0x1ef0] ;  /* 0x001ef000016d7983 */ /* 0x000f220000300800 */
[----:B---3--:R-:W-:-:S03]  /*4f000*/  IADD3 R104, P0, R104, R4, RZ ;  /* 0x0000000468687210 */ /* 0x008fc60007f1e0ff */
[----:B------:R-:W3:Y:S02]  /*4f010*/  LDL.LU R108, [R1+0x1ef4] ;  /* 0x001ef400016c7983 */ /* 0x000ee40000300800 */
[----:B------:R-:W-:Y:S02]  /*4f020*/  IMAD.MOV.U32 R114, RZ, RZ, R104 ;  /* 0x000000ffff727224 */ /* 0x000fe400078e0068 */
[----:B------:R-:W3:Y:S01]  /*4f030*/  LDL.LU R11, [R1+0x1ef8] ;  /* 0x001ef800010b7983 */ /* 0x000ee20000300800 */
[----:B------:R-:W-:-:S05]  /*4f040*/  IMAD.X R106, R106, 0x1, R0, P0 ;  /* 0x000000016a6a7824 */ /* 0x000fca00000e0600 */
[----:B------:R-:W-:-:S05]  /*4f050*/  MOV R115, R106 ;  /* 0x0000006a00737202 */ /* 0x000fca0000000f00 */
[----:B------:R1:W-:Y:S01]  /*4f060*/  LDGSTS.E [R3+0x2c000], desc[UR60][R114.64], P1 ;  /* 0x2c00000072037fae */ /* 0x0003e2000892187c */
[----:B------:R-:W-:-:S03]  /*4f070*/  ISETP.NE.U32.AND P0, PT, RZ, UR4, PT ;  /* 0x00000004ff007c0c */ /* 0x000fc6000bf05070 */
[----:B------:R-:W-:Y:S01]  /*4f080*/  STL [R1+0x1ed0], R104 ;  /* 0x001ed06801007387 */ /* 0x000fe20000100800 */
[----:B------:R-:W-:-:S03]  /*4f090*/  IADD3 R105, P1, R105, R4, RZ ;  /* 0x0000000469697210 */ /* 0x000fc60007f3e0ff */
[----:B------:R1:W-:Y:S01]  /*4f0a0*/  STL [R1+0x1ecc], R106 ;  /* 0x001ecc6a01007387 */ /* 0x0003e20000100800 */
[----:B------:R-:W-:-:S03]  /*4f0b0*/  IADD3 R102, P2, R102, R4, RZ ;  /* 0x0000000466667210 */ /* 0x000fc60007f5e0ff */
[----:B-1----:R-:W3:Y:S01]  /*4f0c0*/  LDL.LU R106, [R1+0x1f00] ;  /* 0x001f0000016a7983 */ /* 0x002ee20000300800 */
[----:B------:R-:W-:-:S03]  /*4f0d0*/  IMAD.X R107, R107, 0x1, R0, P1 ;  /* 0x000000016b6b7824 */ /* 0x000fc600008e0600 */
[----:B------:R-:W3:Y:S01]  /*4f0e0*/  LDL.LU R104, [R1+0x1f08] ;  /* 0x001f080001687983 */ /* 0x000ee20000300800 */
[----:B------:R-:W-:-:S03]  /*4f0f0*/  IMAD.X R103, R103, 0x1, R0, P2 ;  /* 0x0000000167677824 */ /* 0x000fc600010e0600 */
[----:B------:R-:W-:Y:S01]  /*4f100*/  STL [R1+0x1ed8], R105 ;  /* 0x001ed86901007387 */ /* 0x000fe20000100800 */
[----:B------:R-:W-:-:S03]  /*4f110*/  IMAD.MOV.U32 R115, RZ, RZ, R107 ;  /* 0x000000ffff737224 */ /* 0x000fc600078e006b */
[----:B------:R1:W-:Y:S01]  /*4f120*/  STL [R1+0x1ed4], R107 ;  /* 0x001ed46b01007387 */ /* 0x0003e20000100800 */
[----:B------:R-:W-:-:S03]  /*4f130*/  IMAD.MOV.U32 R114, RZ, RZ, R105 ;  /* 0x000000ffff727224 */ /* 0x000fc600078e0069 */
[----:B------:R-:W-:Y:S04]  /*4f140*/  STL [R1+0x1ee0], R102 ;  /* 0x001ee06601007387 */ /* 0x000fe80000100800 */
[----:B------:R-:W-:Y:S04]  /*4f150*/  LDGSTS.E [R3+0x20004], desc[UR60][R114.64], P0 ;  /* 0x2000400072037fae */ /* 0x000fe8000812187c */
[----:B-1----:R-:W3:Y:S04]  /*4f160*/  LDL.LU R107, [R1+0x1efc] ;  /* 0x001efc00016b7983 */ /* 0x002ee80000300800 */
[----:B------:R1:W-:Y:S04]  /*4f170*/  STL [R1+0x1edc], R103 ;  /* 0x001edc6701007387 */ /* 0x0003e80000100800 */
[----:B------:R-:W3:Y:S04]  /*4f180*/  LDL.LU R105, [R1+0x1f04] ;  /* 0x001f040001697983 */ /* 0x000ee80000300800 */
[----:B------:R-:W-:Y:S04]  /*4f190*/  LDGSTS.E [R3+0x24004], desc[UR60][R102.64], P0 ;  /* 0x2400400066037fae */ /* 0x000fe8000812187c */
[----:B-1----:R-:W3:Y:S04]  /*4f1a0*/  LDL.LU R103, [R1+0x1f0c] ;  /* 0x001f0c0001677983 */ /* 0x002ee80000300800 */
[----:B------:R-:W3:Y:S01]  /*4f1b0*/  LDL.LU R102, [R1+0x1f10] ;  /* 0x001f100001667983 */ /* 0x000ee20000300800 */
[----:B------:R-:W-:-:S04]  /*4f1c0*/  UISETP.GT.AND UP1, UPT, UR6, 0x52, UPT ;  /* 0x000000520600788c */ /* 0x000fc8000bf24270 */
[----:B------:R-:W-:-:S04]  /*4f1d0*/  USEL UR4, URZ, 0x4, !UP1 ;  /* 0x000000043f047887 */ /* 0x000fc8000c800000 */
[----:B------:R-:W-:Y:S01]  /*4f1e0*/  USEL UR4, UR4, URZ, !UP0 ;  /* 0x0000003f04047287 */ /* 0x000fe2000c000000 */
[----:B--2---:R-:W-:-:S05]  /*4f1f0*/  IADD3 R111, P1, R111, R4, RZ ;  /* 0x000000046f6f7210 */ /* 0x004fca0007f3e0ff */
[--C-:B----4-:R-:W-:Y:S01]  /*4f200*/  IMAD.X R112, R112, 0x1, R0.reuse, P1 ;  /* 0x0000000170707824 */ /* 0x110fe200008e0600 */
[----:B------:R-:W-:Y:S01]  /*4f210*/  IADD3 R109, P2, R109, R4, RZ ;  /* 0x000000046d6d7210 */ /* 0x000fe20007f5e0ff */
[----:B------:R-:W-:Y:S03]  /*4f220*/  STL [R1+0x1ee8], R111 ;  /* 0x001ee86f01007387 */ /* 0x000fe60000100800 */
[----:B------:R-:W-:Y:S01]  /*4f230*/  MOV R113, R112 ;  /* 0x0000007000717202 */ /* 0x000fe20000000f00 */
[--C-:B------:R-:W-:Y:S01]  /*4f240*/  IMAD.X R110, R110, 0x1, R0.reuse, P2 ;  /* 0x000000016e6e7824 */ /* 0x100fe200010e0600 */
[----:B------:R1:W-:Y:S01]  /*4f250*/  STL [R1+0x1ee4], R112 ;  /* 0x001ee47001007387 */ /* 0x0003e20000100800 */
[----:B---3--:R-:W-:Y:S02]  /*4f260*/  IADD3 R11, P3, R11, R4, RZ ;  /* 0x000000040b0b7210 */ /* 0x008fe40007f7e0ff */
[----:B------:R-:W-:Y:S01]  /*4f270*/  ISETP.NE.U32.AND P1, PT, RZ, UR4, PT ;  /* 0x00000004ff007c0c */ /* 0x000fe2000bf25070 */
[----:B------:R-:W-:Y:S02]  /*4f280*/  STL [R1+0x1ef0], R109 ;  /* 0x001ef06d01007387 */ /* 0x000fe40000100800 */
[----:B------:R-:W-:-:S02]  /*4f290*/  IMAD.X R108, R108, 0x1, R0, P3 ;  /* 0x000000016c6c7824 */ /* 0x000fc400018e0600 */
[----:B------:R2:W-:Y:S01]  /*4f2a0*/  STL [R1+0x1eec], R110 ;  /* 0x001eec6e01007387 */ /* 0x0005e20000100800 */
[----:B-1----:R-:W-:Y:S02]  /*4f2b0*/  IMAD.MOV.U32 R112, RZ, RZ, R111 ;  /* 0x000000ffff707224 */ /* 0x002fe400078e006f */
[----:B------:R-:W-:Y:S01]  /*4f2c0*/  IMAD.MOV.U32 R111, RZ, RZ, R110 ;  /* 0x000000ffff6f7224 */ /* 0x000fe200078e006e */
[----:B------:R1:W-:Y:S04]  /*4f2d0*/  STL [R1+0x1ef8], R11 ;  /* 0x001ef80b01007387 */ /* 0x0003e80000100800 */
[----:B------:R3:W-:Y:S01]  /*4f2e0*/  LDGSTS.E [R3+0x28004], desc[UR60][R112.64], P0 ;  /* 0x2800400070037fae */ /* 0x0007e2000812187c */
[----:B--2---:R-:W-:-:S03]  /*4f2f0*/  IMAD.MOV.U32 R110, RZ, RZ, R109 ;  /* 0x000000ffff6e7224 */ /* 0x004fc600078e006d */
[----:B------:R2:W-:Y:S04]  /*4f300*/  STL [R1+0x1ef4], R108 ;  /* 0x001ef46c01007387 */ /* 0x0005e80000100800 */
[----:B------:R4:W-:Y:S01]  /*4f310*/  LDGSTS.E [R3+0x2c004], desc[UR60][R110.64], P0 ;  /* 0x2c0040006e037fae */ /* 0x0009e2000812187c */
[----:B---3--:R-:W-:Y:S01]  /*4f320*/  MOV R112, R11 ;  /* 0x0000000b00707202 */ /* 0x008fe20000000f00 */
[----:B------:R-:W-:-:S05]  /*4f330*/  IMAD.MOV.U32 R113, RZ, RZ, R108 ;  /* 0x000000ffff717224 */ /* 0x000fca00078e006c */
[----:B------:R3:W-:Y:S04]  /*4f340*/  LDGSTS.E [R3+0x20008], desc[UR60][R112.64], P1 ;  /* 0x2000800070037fae */ /* 0x0007e8000892187c */
[----:B------:R-:W4:Y:S04]  /*4f350*/  LDL.LU R111, [R1+0x1f18] ;  /* 0x001f1800016f7983 */ /* 0x000f280000300800 */
[----:B------:R-:W3:Y:S01]  /*4f360*/  LDL.LU R109, [R1+0x1f20] ;  /* 0x001f2000016d7983 */ /* 0x000ee20000300800 */
[----:B------:R-:W-:-:S03]  /*4f370*/  IADD3 R106, P0, R106, R4, RZ ;  /* 0x000000046a6a7210 */ /* 0x000fc60007f1e0ff */
[----:B------:R-:W3:Y:S01]  /*4f380*/  LDL.LU R112, [R1+0x1f14] ;  /* 0x001f140001707983 */ /* 0x000ee20000300800 */
[----:B------:R-:W-:-:S03]  /*4f390*/  IADD3 R104, P2, R104, R4, RZ ;  /* 0x0000000468687210 */ /* 0x000fc60007f5e0ff */
[----:B------:R-:W3:Y:S04]  /*4f3a0*/  LDL.LU R110, [R1+0x1f1c] ;  /* 0x001f1c00016e7983 */ /* 0x000ee80000300800 */
[----:B-1----:R-:W3:Y:S04]  /*4f3b0*/  LDL.LU R11, [R1+0x1f28] ;  /* 0x001f2800010b7983 */ /* 0x002ee80000300800 */
[----:B------:R1:W-:Y:S01]  /*4f3c0*/  STL [R1+0x1f00], R106 ;  /* 0x001f006a01007387 */ /* 0x0003e20000100800 */
[----:B------:R-:W-:-:S05]  /*4f3d0*/  IMAD.X R107, R107, 0x1, R0, P0 ;  /* 0x000000016b6b7824 */ /* 0x000fca00000e0600 */
[----:B------:R1:W-:Y:S01]  /*4f3e0*/  STL [R1+0x1efc], R107 ;  /* 0x001efc6b01007387 */ /* 0x0003e20000100800 */
[----:B------:R-:W-:-:S03]  /*4f3f0*/  IMAD.X R105, R105, 0x1, R0, P2 ;  /* 0x0000000169697824 */ /* 0x000fc600010e0600 */
[----:B------:R-:W-:Y:S04]  /*4f400*/  STL [R1+0x1f08], R104 ;  /* 0x001f086801007387 */ /* 0x000fe80000100800 */
[----:B------:R1:W-:Y:S04]  /*4f410*/  STL [R1+0x1f04], R105 ;  /* 0x001f046901007387 */ /* 0x0003e80000100800 */
[----:B--2---:R-:W2:Y:S04]  /*4f420*/  LDL.LU R108, [R1+0x1f24] ;  /* 0x001f2400016c7983 */ /* 0x004ea80000300800 */
[----:B------:R2:W-:Y:S04]  /*4f430*/  LDGSTS.E [R3+0x24008], desc[UR60][R106.64], P1 ;  /* 0x240080006a037fae */ /* 0x0005e8000892187c */
[----:B------:R2:W-:Y:S01]  /*4f440*/  LDGSTS.E [R3+0x28008], desc[UR60][R104.64], P1 ;  /* 0x2800800068037fae */ /* 0x0005e2000892187c */
[----:B------:R-:W-:-:S05]  /*4f450*/  IADD3 R102, P0, R102, R4, RZ ;  /* 0x0000000466667210 */ /* 0x000fca0007f1e0ff */
[----:B------:R-:W-:Y:S01]  /*4f460*/  IMAD.X R103, R103, 0x1, R0, P0 ;  /* 0x0000000167677824 */ /* 0x000fe200000e0600 */
[----:B------:R-:W-:Y:S04]  /*4f470*/  STL [R1+0x1f10], R102 ;  /* 0x001f106601007387 */ /* 0x000fe80000100800 */
[----:B------:R1:W-:Y:S04]  /*4f480*/  STL [R1+0x1f0c], R103 ;  /* 0x001f0c6701007387 */ /* 0x0003e80000100800 */
[----:B------:R-:W2:Y:S04]  /*4f490*/  LDL.LU R113, [R1+0x1f30] ;  /* 0x001f300001717983 */ /* 0x000ea80000300800 */
[----:B-1----:R-:W2:Y:S04]  /*4f4a0*/  LDL.LU R106, [R1+0x22b8] ;  /* 0x0022b800016a7983 */ /* 0x002ea80000300800 */
[----:B------:R-:W2:Y:S04]  /*4f4b0*/  LDL.LU R114, [R1+0x1f2c] ;  /* 0x001f2c0001727983 */ /* 0x000ea80000300800 */
[----:B------:R-:W2:Y:S04]  /*4f4c0*/  LDL.LU R107, [R1+0x22b4] ;  /* 0x0022b400016b7983 */ /* 0x000ea80000300800 */
[----:B------:R-:W2:Y:S04]  /*4f4d0*/  LDL.LU R105, [R1+0x22bc] ;  /* 0x0022bc0001697983 */ /* 0x000ea80000300800 */
[----:B------:R-:W2:Y:S04]  /*4f4e0*/  LDL.LU R104, [R1+0x22c0] ;  /* 0x0022c00001687983 */ /* 0x000ea80000300800 */
[----:B------:R1:W-:Y:S04]  /*4f4f0*/  LDGSTS.E [R3+0x2c008], desc[UR60][R102.64], P1 ;  /* 0x2c00800066037fae */ /* 0x0003e8000892187c */
[----:B------:R-:W2:Y:S04]  /*4f500*/  LDL.LU R103, [R1+0x22c4] ;  /* 0x0022c40001677983 */ /* 0x000ea80000300800 */
[----:B------:R-:W1:Y:S01]  /*4f510*/  LDL.LU R102, [R1+0x22c8] ;  /* 0x0022c80001667983 */ /* 0x000e620000300800 */
[----:B------:R-:W-:-:S04]  /*4f520*/  UISETP.GT.AND UP1, UPT, UR6, 0x53, UPT ;  /* 0x000000530600788c */ /* 0x000fc8000bf24270 */
[----:B------:R-:W-:-:S04]  /*4f530*/  USEL UR4, URZ, 0x4, !UP1 ;  /* 0x000000043f047887 */ /* 0x000fc8000c800000 */
[----:B------:R-:W-:-:S06]  /*4f540*/  USEL UR4, UR4, URZ, !UP0 ;  /* 0x0000003f04047287 */ /* 0x000fcc000c000000 */
[----:B------:R-:W-:Y:S01]  /*4f550*/  ISETP.NE.U32.AND P0, PT, RZ, UR4, PT ;  /* 0x00000004ff007c0c */ /* 0x000fe2000bf05070 */
[----:B------:R-:W-:-:S04]  /*4f560*/  UISETP.GT.AND UP1, UPT, UR6, 0x70, UPT ;  /* 0x000000700600788c */ /* 0x000fc8000bf24270 */
[----:B------:R-:W-:-:S04]  /*4f570*/  USEL UR4, URZ, 0x4, !UP1 ;  /* 0x000000043f047887 */ /* 0x000fc8000c800000 */
[----:B------:R-:W-:Y:S01]  /*4f580*/  USEL UR4, UR4, URZ, !UP0 ;  /* 0x0000003f04047287 */ /* 0x000fe2000c000000 */
[-C--:B----4-:R-:W-:Y:S02]  /*4f590*/  IADD3 R111, P1, R111, R4.reuse, RZ ;  /* 0x000000046f6f7210 */ /* 0x090fe40007f3e0ff */
[----:B---3--:R-:W-:-:S03]  /*4f5a0*/  IADD3 R109, P2, R109, R4, RZ ;  /* 0x000000046d6d7210 */ /* 0x008fc60007f5e0ff */
[----:B------:R-:W-:Y:S01]  /*4f5b0*/  IMAD.X R112, R112, 0x1, R0, P1 ;  /* 0x0000000170707824 */ /* 0x000fe200008e0600 */
[----:B------:R3:W-:Y:S01]  /*4f5c0*/  STL [R1+0x1f18], R111 ;  /* 0x001f186f01007387 */ /* 0x0007e20000100800 */
[----:B------:R-:W-:-:S03]  /*4f5d0*/  IADD3.X R110, R110, R0, RZ, P2, !PT ;  /* 0x000000006e6e7210 */ /* 0x000fc600017fe4ff */
[----:B------:R-:W-:Y:S01]  /*4f5e0*/  STL [R1+0x1f14], R112 ;  /* 0x001f147001007387 */ /* 0x000fe20000100800 */
[----:B------:R-:W-:Y:S01]  /*4f5f0*/  IADD3 R11, P1, R11, R4, RZ ;  /* 0x000000040b0b7210 */ /* 0x000fe20007f3e0ff */
[----:B------:R-:W-:Y:S02]  /*4f600*/  IMAD.MOV.U32 R116, RZ, RZ, R111 ;  /* 0x000000ffff747224 */ /* 0x000fe400078e006f */
[----:B------:R-:W-:Y:S01]  /*4f610*/  STL [R1+0x1f20], R109 ;  /* 0x001f206d01007387 */ /* 0x000fe20000100800 */
[----:B------:R-:W-:Y:S02]  /*4f620*/  IMAD.MOV.U32 R117, RZ, RZ, R112 ;  /* 0x000000ffff757224 */ /* 0x000fe400078e0070 */
[----:B---3--:R-:W-:Y:S01]  /*4f630*/  IMAD.MOV.U32 R111, RZ, RZ, R110 ;  /* 0x000000ffff6f7224 */ /* 0x008fe200078e006e */
[----:B------:R3:W-:Y:S04]  /*4f640*/  STL [R1+0x1f1c], R110 ;  /* 0x001f1c6e01007387 */ /* 0x0007e80000100800 */
[----:B------:R-:W-:Y:S01]  /*4f650*/  LDGSTS.E [R3+0x2000c], desc[UR60][R116.64], P0 ;  /* 0x2000c00074037fae */ /* 0x000fe2000812187c */
[----:B---3--:R-:W-:-:S03]  /*4f660*/  IMAD.MOV.U32 R110, RZ, RZ, R109 ;  /* 0x000000ffff6e7224 */ /* 0x008fc600078e006d */
[----:B------:R-:W-:Y:S04]  /*4f670*/  STL [R1+0x1f28], R11 ;  /* 0x001f280b01007387 */ /* 0x000fe80000100800 */
[----:B------:R-:W-:Y:S01]  /*4f680*/  LDGSTS.E [R3+0x2400c], desc[UR60][R110.64], P0 ;  /* 0x2400c0006e037fae */ /* 0x000fe2000812187c */
[----:B--2---:R-:W-:-:S05]  /*4f690*/  IMAD.X R108, R108, 0x1, R0, P1 ;  /* 0x000000016c6c7824 */ /* 0x004fca00008e0600 */
[----:B------:R2:W-:Y:S04]  /*4f6a0*/  STL [R1+0x1f24], R108 ;  /* 0x001f246c01007387 */ /* 0x0005e80000100800 */
[----:B------:R-:W3:Y:S01]  /*4f6b0*/  LDL.LU R111, [R1+0x22d0] ;  /* 0x0022d000016f7983 */ /* 0x000ee20000300800 */
[----:B------:R-:W-:-:S03]  /*4f6c0*/  MOV R109, R108 ;  /* 0x0000006c006d7202 */ /* 0x000fc60000000f00 */
[----:B------:R-:W4:Y:S01]  /*4f6d0*/  LDL.LU R112, [R1+0x22cc] ;  /* 0x0022cc0001707983 */ /* 0x000f220000300800 */
[----:B--2---:R-:W-:-:S03]  /*4f6e0*/  IMAD.MOV.U32 R108, RZ, RZ, R11 ;  /* 0x000000ffff6c7224 */ /* 0x004fc600078e000b */
[----:B------:R-:W2:Y:S04]  /*4f6f0*/  LDL.LU R110, [R1+0x22d4] ;  /* 0x0022d400016e7983 */ /* 0x000ea80000300800 */
[----:B------:R-:W-:Y:S01]  /*4f700*/  LDGSTS.E [R3+0x2800c], desc[UR60][R108.64], P0 ;  /* 0x2800c0006c037fae */ /* 0x000fe2000812187c */
[----:B------:R-:W-:-:S05]  /*4f710*/  IADD3 R113, P2, R113, R4, RZ ;  /* 0x0000000471717210 */ /* 0x000fca0007f5e0ff */
[----:B------:R-:W-:Y:S01]  /*4f720*/  IMAD.X R114, R114, 0x1, R0, P2 ;  /* 0x0000000172727824 */ /* 0x000fe200010e0600 */
[----:B------:R-:W2:Y:S04]  /*4f730*/  LDL.LU R109, [R1+0x22d8] ;  /* 0x0022d800016d7983 */ /* 0x000ea80000300800 */
[----:B------:R-:W2:Y:S01]  /*4f740*/  LDL.LU R108, [R1+0x22dc] ;  /* 0x0022dc00016c7983 */ /* 0x000ea20000300800 */
[----:B------:R-:W-:-:S03]  /*4f750*/  IMAD.MOV.U32 R115, RZ, RZ, R114 ;  /* 0x000000ffff737224 */ /* 0x000fc600078e0072 */
[----:B------:R-:W2:Y:S04]  /*4f760*/  LDL.LU R11, [R1+0x22e0] ;  /* 0x0022e000010b7983 */ /* 0x000ea80000300800 */
[----:B------:R-:W-:Y:S01]  /*4f770*/  STL [R1+0x1f30], R113 ;  /* 0x001f307101007387 */ /* 0x000fe20000100800 */
[----:B------:R-:W-:-:S03]  /*4f780*/  ISETP.NE.U32.AND P1, PT, RZ, UR4, PT ;  /* 0x00000004ff007c0c */ /* 0x000fc6000bf25070 */
[----:B------:R1:W-:Y:S01]  /*4f790*/  STL [R1+0x1f2c], R114 ;  /* 0x001f2c7201007387 */ /* 0x0003e20000100800 */
[----:B------:R-:W-:Y:S01]  /*4f7a0*/  IADD3 R106, P3, R106, R4, RZ ;  /* 0x000000046a6a7210 */ /* 0x000fe20007f7e0ff */
[----:B-1----:R-:W-:-:S04]  /*4f7b0*/  IMAD.MOV.U32 R114, RZ, RZ, R113 ;  /* 0x000000ffff727224 */ /* 0x002fc800078e0071 */
[----:B------:R-:W-:Y:S01]  /*4f7c0*/  IMAD.X R107, R107, 0x1, R0, P3 ;  /* 0x000000016b6b7824 */ /* 0x000fe200018e0600 */
[----:B------:R-:W-:Y:S01]  /*4f7d0*/  LDGSTS.E [R3+0x2c00c], desc[UR60][R114.64], P0 ;  /* 0x2c00c00072037fae */ /* 0x000fe2000812187c */
[-C--:B------:R-:W-:Y:S02]  /*4f7e0*/  IADD3 R104, P0, R104, R4.reuse, RZ ;  /* 0x0000000468687210 */ /* 0x080fe40007f1e0ff */
[----:B------:R-:W-:Y:S01]  /*4f7f0*/  IADD3 R102, P2, R102, R4, RZ ;  /* 0x0000000466667210 */ /* 0x000fe20007f5e0ff */
[----:B------:R1:W-:Y:S01]  /*4f800*/  STL [R1+0x22b8], R106 ;  /* 0x0022b86a01007387 */ /* 0x0003e20000100800 */
[----:B------:R-:W-:-:S03]  /*4f810*/  IADD3.X R105, R105, R0, RZ, P0, !PT ;  /* 0x0000000069697210 */ /* 0x000fc600007fe4ff */
[----:B------:R1:W-:Y:S01]  /*4f820*/  STL [R1+0x22b4], R107 ;  /* 0x0022b46b01007387 */ /* 0x0003e20000100800 */
[----:B------:R-:W-:-:S03]  /*4f830*/  IMAD.X R103, R103, 0x1, R0, P2 ;  /* 0x0000000167677824 */ /* 0x000fc600010e0600 */
[----:B------:R1:W-:Y:S04]  /*4f840*/  STL [R1+0x22c0], R104 ;  /* 0x0022c06801007387 */ /* 0x0003e80000100800 */
[----:B------:R1:W-:Y:S04]  /*4f850*/  LDGSTS.E [R3+0x30000], desc[UR60][R106.64], P1 ;  /* 0x300000006a037fae */ /* 0x0003e8000892187c */
[----:B------:R1:W-:Y:S04]  /*4f860*/  STL [R1+0x22bc], R105 ;  /* 0x0022bc6901007387 */ /* 0x0003e80000100800 */
[----:B------:R-:W-:Y:S01]  /*4f870*/  STL [R1+0x22c8], R102 ;  /* 0x0022c86601007387 */ /* 0x000fe20000100800 */
[----:B-1----:R-:W-:-:S02]  /*4f880*/  IMAD.MOV.U32 R106, RZ, RZ, R104 ;  /* 0x000000ffff6a7224 */ /* 0x002fc400078e0068 */
[----:B------:R-:W-:Y:S01]  /*4f890*/  IMAD.MOV.U32 R107, RZ, RZ, R105 ;  /* 0x000000ffff6b7224 */ /* 0x000fe200078e0069 */
[----:B------:R-:W2:Y:S04]  /*4f8a0*/  LDL.LU R104, [R1+0x22e8] ;  /* 0x0022e80001687983 */ /* 0x000ea80000300800 */
[----:B------:R1:W-:Y:S04]  /*4f8b0*/  STL [R1+0x22c4], R103 ;  /* 0x0022c46701007387 */ /* 0x0003e80000100800 */
[----:B------:R-:W-:Y:S04]  /*4f8c0*/  LDGSTS.E [R3+0x34000], desc[UR60][R106.64], P1 ;  /* 0x340000006a037fae */ /* 0x000fe8000892187c */
[----:B------:R-:W-:Y:S04]  /*4f8d0*/  LDGSTS.E [R3+0x38000], desc[UR60][R102.64], P1 ;  /* 0x3800000066037fae */ /* 0x000fe8000892187c */
[----:B------:R-:W2:Y:S04]  /*4f8e0*/  LDL.LU R107, [R1+0x22e4] ;  /* 0x0022e400016b7983 */ /* 0x000ea80000300800 */
[----:B------:R-:W2:Y:S04]  /*4f8f0*/  LDL.LU R106, [R1+0x22ec] ;  /* 0x0022ec00016a7983 */ /* 0x000ea80000300800 */
[----:B------:R-:W2:Y:S04]  /*4f900*/  LDL.LU R105, [R1+0x22f0] ;  /* 0x0022f00001697983 */ /* 0x000ea80000300800 */
[----:B-1----:R-:W2:Y:S04]  /*4f910*/  LDL.LU R103, [R1+0x22f4] ;  /* 0x0022f40001677983 */ /* 0x002ea80000300800 */
[----:B------:R-:W2:Y:S01]  /*4f920*/  LDL.LU R102, [R1+0x22f8] ;  /* 0x0022f80001667983 */ /* 0x000ea20000300800 */
[----:B------:R-:W-:-:S04]  /*4f930*/  UISETP.GT.AND UP1, UPT, UR6, 0x71, UPT ;  /* 0x000000710600788c */ /* 0x000fc8000bf24270 */
[----:B------:R-:W-:-:S04]  /*4f940*/  USEL UR4, URZ, 0x4, !UP1 ;  /* 0x000000043f047887 */ /* 0x000fc8000c800000 */
[----:B------:R-:W-:Y:S01]  /*4f950*/  USEL UR4, UR4, URZ, !UP0 ;  /* 0x0000003f04047287 */ /* 0x000fe2000c000000 */
[----:B---3--:R-:W-:-:S05]  /*4f960*/  IADD3 R111, P0, R111, R4, RZ ;  /* 0x000000046f6f7210 */ /* 0x008fca0007f1e0ff */
[----:B----4-:R-:W-:Y:S01]  /*4f970*/  IMAD.X R112, R112, 0x1, R0, P0 ;  /* 0x0000000170707824 */ /* 0x010fe200000e0600 */
[----:B------:R-:W-:Y:S03]  /*4f980*/  STL [R1+0x22d0], R111 ;  /* 0x0022d06f01007387 */ /* 0x000fe60000100800 */
[----:B------:R-:W-:Y:S01]  /*4f990*/  IMAD.MOV.U32 R113, RZ, RZ, R112 ;  /* 0x000000ffff717224 */ /* 0x000fe200078e0070 */
[----:B------:R1:W-:Y:S01]  /*4f9a0*/  STL [R1+0x22cc], R112 ;  /* 0x0022cc7001007387 */ /* 0x0003e20000100800 */
[----:B------:R-:W-:Y:S02]  /*4f9b0*/  ISETP.NE.U32.AND P0, PT, RZ, UR4, PT ;  /* 0x00000004ff007c0c */ /* 0x000fe4000bf05070 */
[----:B-1----:R-:W-:-:S05]  /*4f9c0*/  MOV R112, R111 ;  /* 0x0000006f00707202 */ /* 0x002fca0000000f00 */
[----:B------:R-:W-:Y:S01]  /*4f9d0*/  LDGSTS.E [R3+0x3c000], desc[UR60][R112.64], P1 ;  /* 0x3c00000070037fae */ /* 0x000fe2000892187c */
[----:B--2---:R-:W-:-:S05]  /*4f9e0*/  IADD3 R109, P1, R109, R4, RZ ;  /* 0x000000046d6d7210 */ /* 0x004fca0007f3e0ff */
[----:B------:R-:W-:Y:S01]  /*4f9f0*/  IMAD.X R110, R110, 0x1, R0, P1 ;  /* 0x000000016e6e7824 */ /* 0x000fe200008e0600 */
[----:B------:R-:W-:Y:S01]  /*4fa00*/  IADD3 R11, P2, R11, R4, RZ ;  /* 0x000000040b0b7210 */ /* 0x000fe20007f5e0ff */
[----:B------:R-:W-:Y:S02]  /*4fa10*/  STL [R1+0x22d8], R109 ;  /* 0x0022d86d01007387 */ /* 0x000fe40000100800 */
[----:B------:R-:W-:Y:S02]  /*4fa20*/  IMAD.MOV.U32 R111, RZ, RZ, R110 ;  /* 0x000000ffff6f7224 */ /* 0x000fe400078e006e */
[----:B------:R-:W-:Y:S01]  /*4fa30*/  IMAD.X R108, R108, 0x1, R0, P2 ;  /* 0x000000016c6c7824 */ /* 0x000fe200010e0600 */
[----:B------:R1:W-:Y:S04]  /*4fa40*/  STL [R1+0x22d4], R110 ;  /* 0x0022d46e01007387 */ /* 0x0003e80000100800 */
[----:B------:R-:W-:Y:S01]  /*4fa50*/  STL [R1+0x22e0], R11 ;  /* 0x0022e00b01007387 */ /* 0x000fe20000100800 */
[----:B-1----:R-:W-:-:S03]  /*4fa60*/  IMAD.MOV.U32 R110, RZ, RZ, R109 ;  /* 0x000000ffff6e7224 */ /* 0x002fc600078e006d */
[----:B------:R1:W-:Y:S04]  /*4fa70*/  STL [R1+0x22dc], R108 ;  /* 0x0022dc6c01007387 */ /* 0x0003e80000100800 */
[----:B------:R-:W2:Y:S04]  /*4fa80*/  LDL.LU R113, [R1+0x2300] ;  /* 0x0023000001717983 */ /* 0x000ea80000300800 */
[----:B------:R-:W-:Y:S01]  /*4fa90*/  LDGSTS.E [R3+0x30004], desc[UR60][R110.64], P0 ;  /* 0x300040006e037fae */ /* 0x000fe2000812187c */
[----:B------:R-:W-:Y:S01]  /*4faa0*/  IMAD.MOV.U32 R109, RZ, RZ, R108 ;  /* 0x000000ffff6d7224 */ /* 0x000fe200078e006c */
[----:B-1----:R-:W-:-:S05]  /*4fab0*/  MOV R108, R11 ;  /* 0x0000000b006c7202 */ /* 0x002fca0000000f00 */
[----:B------:R1:W-:Y:S04]  /*4fac0*/  LDGSTS.E [R3+0x34004], desc[UR60][R108.64], P0 ;  /* 0x340040006c037fae */ /* 0x0003e8000812187c */
[----:B------:R-:W3:Y:S04]  /*4fad0*/  LDL.LU R111, [R1+0x2308] ;  /* 0x00230800016f7983 */ /* 0x000ee80000300800 */
[----:B------:R-:W4:Y:S04]  /*4fae0*/  LDL.LU R114, [R1+0x22fc] ;  /* 0x0022fc0001727983 */ /* 0x000f280000300800 */
[----:B------:R-:W4:Y:S04]  /*4faf0*/  LDL.LU R112, [R1+0x2304] ;  /* 0x0023040001707983 */ /* 0x000f280000300800 */
[----:B------:R-:W4:Y:S01]  /*4fb00*/  LDL.LU R11, [R1+0x2310] ;  /* 0x00231000010b7983 */ /* 0x000f220000300800 */
[----:B------:R-:W-:-:S05]  /*4fb10*/  IADD3 R104, P1, R104, R4, RZ ;  /* 0x0000000468687210 */ /* 0x000fca0007f3e0ff */
[----:B------:R1:W-:Y:S02]  /*4fb20*/  STL [R1+0x22e8], R104 ;  /* 0x0022e86801007387 */ /* 0x0003e40000100800 */
[----:B-1----:R-:W-:Y:S02]  /*4fb30*/  IMAD.MOV.U32 R108, RZ, RZ, R104 ;  /* 0x000000ffff6c7224 */ /* 0x002fe400078e0068 */
[----:B------:R-:W-:-:S05]  /*4fb40*/  IMAD.X R107, R107, 0x1, R0, P1 ;  /* 0x000000016b6b7824 */ /* 0x000fca00008e0600 */
[----:B------:R1:W-:Y:S01]  /*4fb50*/  STL [R1+0x22e4], R107 ;  /* 0x0022e46b01007387 */ /* 0x0003e20000100800 */
[----:B------:R-:W-:-:S03]  /*4fb60*/  IADD3 R105, P2, R105, R4, RZ ;  /* 0x0000000469697210 */ /* 0x000fc60007f5e0ff */
[----:B------:R-:W4:Y:S02]  /*4fb70*/  LDL.LU R104, [R1+0x230c] ;  /* 0x00230c0001687983 */ /* 0x000f240000300800 */
[--C-:B------:R-:W-:Y:S01]  /*4fb80*/  IMAD.X R106, R106, 0x1, R0.reuse, P2 ;  /* 0x000000016a6a7824 */ /* 0x100fe200010e0600 */
[----:B------:R-:W-:Y:S01]  /*4fb90*/  IADD3 R102, P3, R102, R4, RZ ;  /* 0x0000000466667210 */ /* 0x000fe20007f7e0ff */
[----:B------:R-:W-:Y:S01]  /*4fba0*/  IMAD.MOV.U32 R109, RZ, RZ, R107 ;  /* 0x000000ffff6d7224 */ /* 0x000fe200078e006b */
[----:B------:R-:W-:Y:S02]  /*4fbb0*/  STL [R1+0x22f0], R105 ;  /* 0x0022f06901007387 */ /* 0x000fe40000100800 */
[----:B-1----:R-:W-:Y:S01]  /*4fbc0*/  MOV R107, R106 ;  /* 0x0000006a006b7202 */ /* 0x002fe20000000f00 */
[----:B------:R-:W-:Y:S01]  /*4fbd0*/  IMAD.X R103, R103, 0x1, R0, P3 ;  /* 0x0000000167677824 */ /* 0x000fe200018e0600 */
[----:B------:R1:W-:Y:S04]  /*4fbe0*/  STL [R1+0x22ec], R106 ;  /* 0x0022ec6a01007387 */ /* 0x0003e80000100800 */
[----:B------:R-:W-:Y:S04]  /*4fbf0*/  STL [R1+0x22f8], R102 ;  /* 0x0022f86601007387 */ /* 0x000fe80000100800 */
[----:B------:R-:W-:Y:S01]  /*4fc00*/  LDGSTS.E [R3+0x38004], desc[UR60][R108.64], P0 ;  /* 0x380040006c037fae */ /* 0x000fe2000812187c */
[----:B-1----:R-:W-:-:S03]  /*4fc10*/  IMAD.MOV.U32 R106, RZ, RZ, R105 ;  /* 0x000000ffff6a7224 */ /* 0x002fc600078e0069 */
[----:B------:R-:W4:Y:S04]  /*4fc20*/  LDL.LU R105, [R1+0x2318] ;  /* 0x0023180001697983 */ /* 0x000f280000300800 */
[----:B------:R1:W-:Y:S04]  /*4fc30*/  STL [R1+0x22f4], R103 ;  /* 0x0022f46701007387 */ /* 0x0003e80000100800 */
[----:B------:R-:W4:Y:S04]  /*4fc40*/  LDL.LU R109, [R1+0x2320] ;  /* 0x00232000016d7983 */ /* 0x000f280000300800 */
[----:B------:R-:W4:Y:S04]  /*4fc50*/  LDL.LU R108, [R1+0x2314] ;  /* 0x00231400016c7983 */ /* 0x000f280000300800 */
[----:B------:R-:W4:Y:S01]  /*4fc60*/  LDL.LU R110, [R1+0x231c] ;  /* 0x00231c00016e7983 */ /* 0x000f220000300800 */
[----:B------:R-:W-:-:S03]  /*4fc70*/  UISETP.GT.AND UP1, UPT, UR6, 0x72, UPT ;  /* 0x000000720600788c */ /* 0x000fc6000bf24270 */
[----:B------:R-:W-:Y:S01]  /*4fc80*/  LDGSTS.E [R3+0x3c004], desc[UR60][R106.64], P0 ;  /* 0x3c0040006a037fae */ /* 0x000fe2000812187c */
[----:B------:R-:W-:-:S04]  /*4fc90*/  USEL UR4, URZ, 0x4, !UP1 ;  /* 0x000000043f047887 */ /* 0x000fc8000c800000 */
[----:B------:R-:W-:-:S06]  /*4fca0*/  USEL UR4, UR4, URZ, !UP0 ;  /* 0x0000003f04047287 */ /* 0x000fcc000c000000 */
[----:B------:R-:W-:Y:S01]  /*4fcb0*/  ISETP.NE.U32.AND P1, PT, RZ, UR4, PT ;  /* 0x00000004ff007c0c */ /* 0x000fe2000bf25070 */
[----:B------:R-:W4:-:S12]  /*4fcc0*/  LDL.LU R107, [R1+0x2324] ;  /* 0x00232400016b7983 */ /* 0x000f180000300800 */
[----:B------:R-:W-:Y:S04]  /*4fcd0*/  LDGSTS.E [R3+0x30008], desc[UR60][R102.64], P1 ;  /* 0x3000800066037fae */ /* 0x000fe8000892187c */
[----:B-1----:R-:W4:Y:S04]  /*4fce0*/  LDL.LU R103, [R1+0x2328] ;  /* 0x0023280001677983 */ /* 0x002f280000300800 */
[----:B------:R-:W4:Y:S04]  /*4fcf0*/  LDL.LU R106, [R1+0x232c] ;  /* 0x00232c00016a7983 */ /* 0x000f280000300800 */
[----:B------:R-:W4:Y:S01]  /*4fd00*/  LDL.LU R102, [R1+0x2330] ;  /* 0x0023300001667983 */ /* 0x000f220000300800 */
[----:B--2---:R-:W-:-:S05]  /*4fd10*/  IADD3 R113, P0, R113, R4, RZ ;  /* 0x0000000471717210 */ /* 0x004fca0007f1e0ff */
[----:B------:R-:W-:Y:S01]  /*4fd20*/  STL [R1+0x2300], R113 ;  /* 0x0023007101007387 */ /* 0x000fe20000100800 */
[----:B---3--:R-:W-:Y:S01]  /*4fd30*/  IADD3 R111, P2, R111, R4, RZ ;  /* 0x000000046f6f7210 */ /* 0x008fe20007f5e0ff */
[----:B----4-:R-:W-:-:S04]  /*4fd40*/  IMAD.X R114, R114, 0x1, R0, P0 ;  /* 0x0000000172727824 */ /* 0x010fc800000e0600 */
[----:B------:R-:W-:Y:S01]  /*4fd50*/  IMAD.X R112, R112, 0x1, R0, P2 ;  /* 0x0000000170707824 */ /* 0x000fe200010e0600 */
[----:B------:R1:W-:Y:S01]  /*4fd60*/  STL [R1+0x22fc], R114 ;  /* 0x0022fc7201007387 */ /* 0x0003e20000100800 */
[----:B------:R-:W-:Y:S01]  /*4fd70*/  IMAD.MOV.U32 R115, RZ, RZ, R114 ;  /* 0x000000ffff737224 */ /* 0x000fe200078e0072 */
[----:B------:R-:W-:Y:S02]  /*4fd80*/  IADD3 R11, P0, R11, R4, RZ ;  /* 0x000000040b0b7210 */ /* 0x000fe40007f1e0ff */
[----:B------:R-:W-:Y:S04]  /*4fd90*/  STL [R1+0x2308], R111 ;  /* 0x0023086f01007387 */ /* 0x000fe80000100800 */
[----:B------:R2:W-:Y:S01]  /*4fda0*/  STL [R1+0x2304], R112 ;  /* 0x0023047001007387 */ /* 0x0005e20000100800 */
[----:B-1----:R-:W-:Y:S01]  /*4fdb0*/  IMAD.MOV.U32 R114, RZ, RZ, R113 ;  /* 0x000000ffff727224 */ /* 0x002fe200078e0071 */
[----:B------:R-:W-:-:S04]  /*4fdc0*/  MOV R113, R112 ;  /* 0x0000007000717202 */ /* 0x000fc80000000f00 */
[----:B------:R-:W-:Y:S01]  /*4fdd0*/  LDGSTS.E [R3+0x34008], desc[UR60][R114.64], P1 ;  /* 0x3400800072037fae */ /* 0x000fe2000892187c */
[----:B--2---:R-:W-:-:S05]  /*4fde0*/  IMAD.MOV.U32 R112, RZ, RZ, R111 ;  /* 0x000000ffff707224 */ /* 0x004fca00078e006f */
[----:B------:R1:W-:Y:S04]  /*4fdf0*/  LDGSTS.E [R3+0x38008], desc[UR60][R112.64], P1 ;  /* 0x3800800070037fae */ /* 0x0003e8000892187c */
[----:B------:R-:W-:Y:S01]  /*4fe00*/  STL [R1+0x2310], R11 ;  /* 0x0023100b01007387 */ /* 0x000fe20000100800 */
[----:B------:R-:W-:Y:S02]  /*4fe10*/  IMAD.X R104, R104, 0x1, R0, P0 ;  /* 0x0000000168687824 */ /* 0x000fe400000e0600 */
[----:B-1----:R-:W-:Y:S02]  /*4fe20*/  IMAD.MOV.U32 R112, RZ, RZ, R11 ;  /* 0x000000ffff707224 */ /* 0x002fe400078e000b */
[----:B------:R-:W-:Y:S01]  /*4fe30*/  IMAD.MOV.U32 R113, RZ, RZ, R104 ;  /* 0x000000ffff717224 */ /* 0x000fe200078e0068 */
[----:B------:R1:W-:Y:S04]  /*4fe40*/  STL [R1+0x230c], R104 ;  /* 0x00230c6801007387 */ /* 0x0003e80000100800 */
[----:B------:R-:W-:Y:S04]  /*4fe50*/  LDGSTS.E [R3+0x3c008], desc[UR60][R112.64], P1 ;  /* 0x3c00800070037fae */ /* 0x000fe8000892187c */
[----:B------:R-:W2:Y:S01]  /*4fe60*/  LDL.LU R112, [R1+0x1734] ;  /* 0x0017340001707983 */ /* 0x000ea20000300800 */
[----:B------:R-:W-:-:S03]  /*4fe70*/  IADD3 R105, P1, R105, R4, RZ ;  /* 0x0000000469697210 */ /* 0x000fc60007f3e0ff */
[----:B------:R-:W3:Y:S04]  /*4fe80*/  LDL.LU R111, [R1+0x1738] ;  /* 0x00173800016f7983 */ /* 0x000ee80000300800 */
[----:B-1----:R-:W4:Y:S01]  /*4fe90*/  LDL.LU R104, [R1+0x1740] ;  /* 0x0017400001687983 */ /* 0x002f220000300800 */
[----:B------:R-:W-:-:S03]  /*4fea0*/  IADD3 R109, P2, R109, R4, RZ ;  /* 0x000000046d6d7210 */ /* 0x000fc60007f5e0ff */
[----:B------:R-:W4:Y:S01]  /*4feb0*/  LDL.LU R11, [R1+0x1748] ;  /* 0x00174800010b7983 */ /* 0x000f220000300800 */
[----:B------:R-:W-:-:S03]  /*4fec0*/  IMAD.X R108, R108, 0x1, R0, P1 ;  /* 0x000000016c6c7824 */ /* 0x000fc600008e0600 */
[----:B------:R-:W-:Y:S01]  /*4fed0*/  STL [R1+0x2318], R105 ;  /* 0x0023186901007387 */ /* 0x000fe20000100800 */
[----:B------:R-:W-:-:S03]  /*4fee0*/  IADD3.X R110, R110, R0, RZ, P2, !PT ;  /* 0x000000006e6e7210 */ /* 0x000fc600017fe4ff */
[----:B------:R1:W-:Y:S01]  /*4fef0*/  STL [R1+0x2314], R108 ;  /* 0x0023146c01007387 */ /* 0x0003e20000100800 */
[----:B------:R-:W-:-:S03]  /*4ff00*/  IMAD.MOV.U32 R115, RZ, RZ, R108 ;  /* 0x000000ffff737224 */ /* 0x000fc600078e006c */
[----:B------:R-:W-:Y:S04]  /*4ff10*/  STL [R1+0x2320], R109 ;  /* 0x0023206d01007387 */ /* 0x000fe80000100800 */
[----:B------:R-:W-:Y:S04]  /*4ff20*/  STL [R1+0x231c], R110 ;  /* 0x00231c6e01007387 */ /* 0x000fe80000100800 */
[----:B-1----:R-:W4:Y:S01]  /*4ff30*/  LDL.LU R108, [R1+0x173c] ;  /* 0x00173c00016c7983 */ /* 0x002f220000300800 */
[----:B------:R-:W-:-:S03]  /*4ff40*/  IMAD.MOV.U32 R114, RZ, RZ, R105 ;  /* 0x000000ffff727224 */ /* 0x000fc600078e0069 */
[----:B------:R-:W4:Y:S01]  /*4ff50*/  LDL.LU R105, [R1+0x1744] ;  /* 0x0017440001697983 */ /* 0x000f220000300800 */
[----:B------:R-:W-:-:S04]  /*4ff60*/  UISETP.GT.AND UP1, UPT, UR6, 0x73, UPT ;  /* 0x000000730600788c */ /* 0x000fc8000bf24270 */
[----:B------:R-:W-:-:S04]  /*4ff70*/  USEL UR4, URZ, 0x4, !UP1 ;  /* 0x000000043f047887 */ /* 0x000fc8000c800000 */
[----:B------:R-:W-:-:S06]  /*4ff80*/  USEL UR4, UR4, URZ, !UP0 ;  /* 0x0000003f04047287 */ /* 0x000fcc000c000000 */
[----:B------:R-:W-:Y:S02]  /*4ff90*/  ISETP.NE.U32.AND P0, PT, RZ, UR4, PT ;  /* 0x00000004ff007c0c */ /* 0x000fe4000bf05070 */
[----:B------:R-:W-:-:S11]  /*4ffa0*/  IADD3 R103, P1, R103, R4, RZ ;  /* 0x0000000467677210 */ /* 0x000fd60007f3e0ff */
[----:B------:R1:W-:Y:S01]  /*4ffb0*/  LDGSTS.E [R3+0x3000c], desc[UR60][R114.64], P0 ;  /* 0x3000c00072037fae */ /* 0x0003e2000812187c */
[----:B------:R-:W-:Y:S01]  /*4ffc0*/  IMAD.X R107, R107, 0x1, R0, P1 ;  /* 0x000000016b6b7824 */ /* 0x000fe200008e0600 */
[----:B------:R-:W-:Y:S02]  /*4ffd0*/  IADD3 R102, P2, R102, R4, RZ ;  /* 0x0000000466667210 */ /* 0x000fe40007f5e0ff */
[----:B------:R1:W-:Y:S02]  /*4ffe0*/  STL [R1+0x2328], R103 ;  /* 0x0023286701007387 */ /* 0x0003e40000100800 */
[----:B------:R-:W-:Y:S02]  /*4fff0*/  IADD3.X R106, R106, R0, RZ, P2, !PT ;  /* 0x000000006a6a7210 */ /* 0x000fe400017fe4ff */
[----:B------:R1:W-:Y:S02]  /*50000*/  STL [R1+0x2324], R107 ;  /* 0x0023246b01007387 */ /* 0x0003e40000100800 */
[----:B-1----:R-:W-:-:S02]  /*50010*/  IMAD.MOV.U32 R114, RZ, RZ, R109 ;  /* 0x000000ffff727224 */ /* 0x002fc400078e006d */
[----:B------:R-:W-:Y:S01]  /*50020*/  IMAD.MOV.U32 R115, RZ, RZ, R110 ;  /* 0x000000ffff737224 */ /* 0x000fe200078e006e */
[----:B------:R-:W-:Y:S04]  /*50030*/  STL [R1+0x2330], R102 ;  /* 0x0023306601007387 */ /* 0x000fe80000100800 */
[----:B------:R1:W-:Y:S04]  /*50040*/  LDGSTS.E [R3+0x3400c], desc[UR60][R114.64], P0 ;  /* 0x3400c00072037fae */ /* 0x0003e8000812187c */
[----:B------:R1:W-:Y:S01]  /*50050*/  STL [R1+0x232c], R106 ;  /* 0x00232c6a01007387 */ /* 0x0003e20000100800 */
[----:B------:R-:W-:Y:S01]  /*50060*/  UISETP.GT.AND UP1, UPT, UR6, 0x14, UPT ;  /* 0x000000140600788c */ /* 0x000fe2000bf24270 */
[----:B-1----:R-:W-:-:S02]  /*50070*/  IMAD.MOV.U32 R114, RZ, RZ, R103 ;  /* 0x000000ffff727224 */ /* 0x002fc400078e0067 */
[----:B------:R-:W4:Y:S01]  /*50080*/  LDL.LU R103, [R1+0x1750] ;  /* 0x0017500001677983 */ /* 0x000f220000300800 */
[----:B------:R-:W-:-:S03]  /*50090*/  IMAD.MOV.U32 R115, RZ, RZ, R107 ;  /* 0x000000ffff737224 */ /* 0x000fc600078e006b */
[----:B------:R-:W4:Y:S01]  /*500a0*/  LDL.LU R110, [R1+0x174c] ;  /* 0x00174c00016e7983 */ /* 0x000f220000300800 */
[----:B------:R-:W-:Y:S01]  /*500b0*/  IMAD.MOV.U32 R107, RZ, RZ, R106 ;  /* 0x000000ffff6b7224 */ /* 0x000fe200078e006a */
[----:B------:R-:W-:Y:S01]  /*500c0*/  USEL UR4, URZ, 0x4, !UP1 ;  /* 0x000000043f047887 */ /* 0x000fe2000c800000 */
[----:B------:R-:W-:Y:S01]  /*500d0*/  IMAD.MOV.U32 R106, RZ, RZ, R102 ;  /* 0x000000ffff6a7224 */ /* 0x000fe200078e0066 */
[----:B------:R-:W-:Y:S02]  /*500e0*/  LDGSTS.E [R3+0x3800c], desc[UR60][R114.64], P0 ;  /* 0x3800c00072037fae */ /* 0x000fe4000812187c */
[----:B------:R-:W-:Y:S02]  /*500f0*/  USEL UR4, UR4, URZ, !UP0 ;  /* 0x0000003f04047287 */ /* 0x000fe4000c000000 */
[----:B------:R1:W-:Y:S04]  /*50100*/  LDGSTS.E [R3+0x3c00c], desc[UR60][R106.64], P0 ;  /* 0x3c00c0006a037fae */ /* 0x0003e8000812187c */
[----:B------:R-:W4:Y:S01]  /*50110*/  LDL.LU R109, [R1+0x1754] ;  /* 0x00175400016d7983 */ /* 0x000f220000300800 */
[----:B------:R-:W-:-:S03]  /*50120*/  ISETP.NE.U32.AND P0, PT, RZ, UR4, PT ;  /* 0x00000004ff007c0c */ /* 0x000fc6000bf05070 */
[----:B------:R-:W4:Y:S04]  /*50130*/  LDL.LU R106, [R1+0x1758] ;  /* 0x00175800016a7983 */ /* 0x000f280000300800 */
[----:B------:R-:W4:Y:S04]  /*50140*/  LDL.LU R107, [R1+0x175c] ;  /* 0x00175c00016b7983 */ /* 0x000f280000300800 */
[----:B------:R-:W4:Y:S01]  /*50150*/  LDL.LU R102, [R1+0x1760] ;  /* 0x0017600001667983 */ /* 0x000f220000300800 */
[----:B-1----:R-:W-:-:S04]  /*50160*/  LOP3.LUT R3, R7, 0x50, RZ, 0x3c, !PT ;  /* 0x0000005007037812 */ /* 0x002fc800078e3cff */
[----:B------:R-:W-:Y:S02]  /*50170*/  IADD3 R3, R3, UR5, RZ ;  /* 0x0000000503037c10 */ /* 0x000fe4000fffe0ff */
[----:B---3--:R-:W-:-:S05]  /*50180*/  IADD3 R111, P1, R111, R4, RZ ;  /* 0x000000046f6f7210 */ /* 0x008fca0007f3e0ff */
[----:B--2---:R-:W-:Y:S01]  /*50190*/  IMAD.X R112, R112, 0x1, R0, P1 ;  /* 0x0000000170707824 */ /* 0x004fe200008e0600 */
[-C--:B----4-:R-:W-:Y:S01]  /*501a0*/  IADD3 R104, P1, R104, R4.reuse, RZ ;  /* 0x0000000468687210 */ /* 0x090fe20007f3e0ff */
[----:B------:R-:W-:Y:S02]  /*501b0*/  STL [R1+0x1738], R111 ;  /* 0x0017386f01007387 */ /* 0x000fe40000100800 */
[----:B------:R-:W-:Y:S02]  /*501c0*/  IMAD.MOV.U32 R113, RZ, RZ, R112 ;  /* 0x000000ffff717224 */ /* 0x000fe400078e0070 */
[----:B------:R1:W-:Y:S01]  /*501d0*/  STL [R1+0x1734], R112 ;  /* 0x0017347001007387 */ /* 0x0003e20000100800 */
[----:B------:R-:W-:-:S03]  /*501e0*/  IADD3 R11, P2, R11, R4, RZ ;  /* 0x000000040b0b7210 */ /* 0x000fc60007f5e0ff */
[----:B------:R2:W-:Y:S01]  /*501f0*/  STL [R1+0x1740], R104 ;  /* 0x0017406801007387 */ /* 0x0005e20000100800 */
[----:B-1----:R-:W-:-:S05]  /*50200*/  IMAD.MOV.U32 R112, RZ, RZ, R111 ;  /* 0x000000ffff707224 */ /* 0x002fca00078e006f */
[----:B------:R1:W-:Y:S01]  /*50210*/  LDGSTS.E [R3], desc[UR60][R112.64], P0 ;  /* 0x0000000070037fae */ /* 0x0003e2000812187c */
[--C-:B------:R-:W-:Y:S02]  /*50220*/  IMAD.X R108, R108, 0x1, R0.reuse, P1 ;  /* 0x000000016c6c7824 */ /* 0x100fe400008e0600 */
[----:B------:R-:W-:-:S03]  /*50230*/  IMAD.X R105, R105, 0x1, R0, P2 ;  /* 0x0000000169697824 */ /* 0x000fc600010e0600 */
[----:B------:R-:W-:Y:S01]  /*50240*/  STL [R1+0x173c], R108 ;  /* 0x00173c6c01007387 */ /* 0x000fe20000100800 */
[----:B-1----:R-:W-:Y:S01]  /*50250*/  IMAD.MOV.U32 R112, RZ, RZ, R104 ;  /* 0x000000ffff707224 */ /* 0x002fe200078e0068 */
[----:B------:R-:W-:Y:S02]  /*50260*/  MOV R113, R108 ;  /* 0x0000006c00717202 */ /* 0x000fe40000000f00 */
[----:B------:R-:W-:Y:S04]  /*50270*/  STL [R1+0x1748], R11 ;  /* 0x0017480b01007387 */ /* 0x000fe80000100800 */
[----:B--2---:R-:W2:Y:S04]  /*50280*/  LDL.LU R104, [R1+0x1768] ;  /* 0x0017680001687983 */ /* 0x004ea80000300800 */
[----:B------:R1:W-:Y:S04]  /*50290*/  LDGSTS.E [R3+0x4000], desc[UR60][R112.64], P0 ;  /* 0x0400000070037fae */ /* 0x0003e8000812187c */
[----:B------:R3:W-:Y:S01]  /*502a0*/  STL [R1+0x1744], R105 ;  /* 0x0017446901007387 */ /* 0x0007e20000100800 */
[----:B-1----:R-:W-:-:S03]  /*502b0*/  IMAD.MOV.U32 R113, RZ, RZ, R105 ;  /* 0x000000ffff717224 */ /* 0x002fc600078e0069 */
[----:B---3--:R-:W3:Y:S01]  /*502c0*/  LDL.LU R105, [R1+0x1764] ;  /* 0x0017640001697983 */ /* 0x008ee20000300800 */
[----:B------:R-:W-:-:S03]  /*502d0*/  IMAD.MOV.U32 R112, RZ, RZ, R11 ;  /* 0x000000ffff707224 */ /* 0x000fc600078e000b */
[----:B------:R-:W4:Y:S01]  /*502e0*/  LDL.LU R108, [R1+0x1770] ;  /* 0x00177000016c7983 */ /* 0x000f220000300800 */
[----:B------:R-:W-:-:S03]  /*502f0*/  UISETP.GT.AND UP1, UPT, UR6, 0x15, UPT ;  /* 0x000000150600788c */ /* 0x000fc6000bf24270 */
[----:B------:R-:W4:Y:S04]  /*50300*/  LDL.LU R11, [R1+0x1778] ;  /* 0x00177800010b7983 */ /* 0x000f280000300800 */
[----:B------:R1:W-:Y:S01]  /*50310*/  LDGSTS.E [R3+0x8000], desc[UR60][R112.64], P0 ;  /* 0x0800000070037fae */ /* 0x0003e2000812187c */
[----:B------:R-:W-:Y:S01]  /*50320*/  USEL UR4, URZ, 0x4, !UP1 ;  /* 0x000000043f047887 */ /* 0x000fe2000c800000 */
[----:B------:R-:W-:-:S05]  /*50330*/  IADD3 R103, P1, R103, R4, RZ ;  /* 0x0000000467677210 */ /* 0x000fca0007f3e0ff */
[----:B------:R-:W-:Y:S01]  /*50340*/  IMAD.X R110, R110, 0x1, R0, P1 ;  /* 0x000000016e6e7824 */ /* 0x000fe200008e0600 */
[----:B------:R-:W-:Y:S03]  /*50350*/  STL [R1+0x1750], R103 ;  /* 0x0017506701007387 */ /* 0x000fe60000100800 */
[----:B-1----:R-:W-:Y:S01]  /*50360*/  IMAD.MOV.U32 R113, RZ, RZ, R110 ;  /* 0x000000ffff717224 */ /* 0x002fe200078e006e */
[----:B------:R1:W-:Y:S01]  /*50370*/  STL [R1+0x174c], R110 ;  /* 0x00174c6e01007387 */ /* 0x0003e20000100800 */
[----:B------:R-:W-:Y:S01]  /*50380*/  USEL UR4, UR4, URZ, !UP0 ;  /* 0x0000003f04047287 */ /* 0x000fe2000c000000 */
[----:B------:R-:W-:-:S05]  /*50390*/  IMAD.MOV.U32 R112, RZ, RZ, R103 ;  /* 0x000000ffff707224 */ /* 0x000fca00078e0067 */
[----:B------:R1:W-:Y:S04]  /*503a0*/  LDGSTS.E [R3+0xc000], desc[UR60][R112.64], P0 ;  /* 0x0c00000070037fae */ /* 0x0003e8000812187c */
[----:B-1----:R-:W4:Y:S04]  /*503b0*/  LDL.LU R110, [R1+0x176c] ;  /* 0x00176c00016e7983 */ /* 0x002f280000300800 */
[----:B------:R-:W4:Y:S01]  /*503c0*/  LDL.LU R111, [R1+0x1774] ;  /* 0x00177400016f7983 */ /* 0x000f220000300800 */
[----:B------:R-:W-:-:S03]  /*503d0*/  IADD3 R106, P1, R106, R4, RZ ;  /* 0x000000046a6a7210 */ /* 0x000fc60007f3e0ff */
[----:B------:R-:W4:Y:S01]  /*503e0*/  LDL.LU R103, [R1+0x1780] ;  /* 0x0017800001677983 */ /* 0x000f220000300800 */
[----:B------:R-:W-:Y:S02]  /*503f0*/  IADD3.X R109, R109, R0, RZ, P1, !PT ;  /* 0x000000006d6d7210 */ /* 0x000fe40000ffe4ff */
[----:B------:R-:W-:Y:S01]  /*50400*/  IADD3 R102, P2, R102, R4, RZ ;  /* 0x0000000466667210 */ /* 0x000fe20007f5e0ff */
[----:B------:R-:W4:Y:S01]  /*50410*/  LDL.LU R7, [R1+0x1788] ;  /* 0x0017880001077983 */ /* 0x000f220000300800 */
[----:B------:R-:W-:-:S03]  /*50420*/  ISETP.NE.U32.AND P0, PT, RZ, UR4, PT ;  /* 0x00000004ff007c0c */ /* 0x000fc6000bf05070 */
[----:B------:R-:W-:Y:S01]  /*50430*/  IMAD.X R107, R107, 0x1, R0, P2 ;  /* 0x000000016b6b7824 */ /* 0x000fe200010e0600 */
[----:B------:R-:W-:Y:S01]  /*50440*/  STL [R1+0x1758], R106 ;  /* 0x0017586a01007387 */ /* 0x000fe20000100800 */
[----:B------:R-:W-:-:S03]  /*50450*/  IMAD.MOV.U32 R113, RZ, RZ, R109 ;  /* 0x000000ffff717224 */ /* 0x000fc600078e006d */
[----:B------:R1:W-:Y:S01]  /*50460*/  STL [R1+0x1754], R109 ;  /* 0x0017546d01007387 */ /* 0x0003e20000100800 */
[----:B------:R-:W-:-:S03]  /*50470*/  IMAD.MOV.U32 R112, RZ, RZ, R106 ;  /* 0x000000ffff707224 */ /* 0x000fc600078e006a */
[----:B------:R1:W-:Y:S04]  /*50480*/  STL [R1+0x1760], R102 ;  /* 0x0017606601007387 */ /* 0x0003e80000100800 */
[----:B------:R1:W-:Y:S04]  /*50490*/  LDGSTS.E [R3+0x4], desc[UR60][R112.64], P0 ;  /* 0x0000400070037fae */ /* 0x0003e8000812187c */
[----:B-1----:R-:W4:Y:S04]  /*504a0*/  LDL.LU R109, [R1+0x177c] ;  /* 0x00177c00016d7983 */ /* 0x002f280000300800 */
[----:B------:R-:W-:Y:S04]  /*504b0*/  STL [R1+0x175c], R107 ;  /* 0x00175c6b01007387 */ /* 0x000fe80000100800 */
[----:B------:R-:W4:Y:S01]  /*504c0*/  LDL.LU R106, [R1+0x1784] ;  /* 0x00178400016a7983 */ /* 0x000f220000300800 */
[----:B------:R-:W-:-:S02]  /*504d0*/  IMAD.MOV.U32 R112, RZ, RZ, R102 ;  /* 0x000000ffff707224 */ /* 0x000fc400078e0066 */
[----:B------:R-:W-:Y:S01]  /*504e0*/  IMAD.MOV.U32 R113, RZ, RZ, R107 ;  /* 0x000000ffff717224 */ /* 0x000fe200078e006b */
[----:B------:R-:W4:Y:S04]  /*504f0*/  LDL.LU R102, [R1+0x1790] ;  /* 0x0017900001667983 */ /* 0x000f280000300800 */
[----:B------:R1:W-:Y:S01]  /*50500*/  LDGSTS.E [R3+0x4004], desc[UR60][R112.64], P0 ;  /* 0x0400400070037fae */ /* 0x0003e2000812187c */
[----:B--2---:R-:W-:-:S05]  /*50510*/  IADD3 R104, P1, R104, R4, RZ ;  /* 0x0000000468687210 */ /* 0x004fca0007f3e0ff */
[----:B------:R2:W-:Y:S01]  /*50520*/  STL [R1+0x1768], R104 ;  /* 0x0017686801007387 */ /* 0x0005e20000100800 */
[----:B-1----:R-:W-:Y:S01]  /*50530*/  IMAD.MOV.U32 R112, RZ, RZ, R104 ;  /* 0x000000ffff707224 */ /* 0x002fe200078e0068 */
[----:B---3--:R-:W-:-:S05]  /*50540*/  IADD3.X R105, R105, R0, RZ, P1, !PT ;  /* 0x0000000069697210 */ /* 0x008fca0000ffe4ff */
[----:B------:R1:W-:Y:S04]  /*50550*/  STL [R1+0x1764], R105 ;  /* 0x0017646901007387 */ /* 0x0003e80000100800 */
[----:B--2---:R-:W2:Y:S01]  /*50560*/  LDL.LU R104, [R1+0x178c] ;  /* 0x00178c0001687983 */ /* 0x004ea20000300800 */
[----:B------:R-:W-:Y:S01]  /*50570*/  UISETP.GT.AND UP1, UPT, UR6, 0x16, UPT ;  /* 0x000000160600788c */ /* 0x000fe2000bf24270 */
[-C--:B----4-:R-:W-:Y:S01]  /*50580*/  IADD3 R108, P2, R108, R4.reuse, RZ ;  /* 0x000000046c6c7210 */ /* 0x090fe20007f5e0ff */
[----:B------:R-:W-:Y:S01]  /*50590*/  IMAD.MOV.U32 R113, RZ, RZ, R105 ;  /* 0x000000ffff717224 */ /* 0x000fe200078e0069 */
[----:B------:R-:W-:Y:S01]  /*505a0*/  IADD3 R11, P3, R11, R4, RZ ;  /* 0x000000040b0b7210 */ /* 0x000fe20007f7e0ff */
[----:B------:R-:W-:Y:S01]  /*505b0*/  USEL UR4, URZ, 0x4, !UP1 ;  /* 0x000000043f047887 */ /* 0x000fe2000c800000 */
[----:B------:R-:W3:Y:S03]  /*505c0*/  LDL.LU R107, [R1+0x1798] ;  /* 0x00179800016b7983 */ /* 0x000ee60000300800 */
[----:B------:R-:W-:Y:S01]  /*505d0*/  USEL UR4, UR4, URZ, !UP0 ;  /* 0x0000003f04047287 */ /* 0x000fe2000c000000 */
[----:B------:R4:W-:Y:S04]  /*505e0*/  LDGSTS.E [R3+0x8004], desc[UR60][R112.64], P0 ;  /* 0x0800400070037fae */ /* 0x0009e8000812187c */
[----:B-1----:R-:W3:Y:S04]  /*505f0*/  LDL.LU R105, [R1+0x17a0] ;  /* 0x0017a00001697983 */ /* 0x002ee80000300800 */
[----:B------:R1:W-:Y:S01]  /*50600*/  STL [R1+0x1770], R108 ;  /* 0x0017706c01007387 */ /* 0x0003e20000100800 */
[----:B----4-:R-:W-:Y:S01]  /*50610*/  IMAD.MOV.U32 R112, RZ, RZ, R108 ;  /* 0x000000ffff707224 */ /* 0x010fe200078e006c */
[----:B------:R-:W-:Y:S01]  /*50620*/  ISETP.NE.U32.AND P1, PT, RZ, UR4, PT ;  /* 0x00000004ff007c0c */ /* 0x000fe2000bf25070 */
[----:B------:R-:W-:-:S02]  /*50630*/  IMAD.X R110, R110, 0x1, R0, P2 ;  /* 0x000000016e6e7824 */ /* 0x000fc400010e0600 */
[----:B------:R-:W-:-:S03]  /*50640*/  IMAD.X R111, R111, 0x1, R0, P3 ;  /* 0x000000016f6f7824 */ /* 0x000fc600018e0600 */
[----:B------:R-:W-:Y:S01]  /*50650*/  MOV R113, R110 ;  /* 0x0000006e00717202 */ /* 0x000fe20000000f00 */
[----:B------:R4:W-:Y:S04]  /*50660*/  STL [R1+0x176c], R110 ;  /* 0x00176c6e01007387 */ /* 0x0009e80000100800 */
[----:B------:R4:W-:Y:S04]  /*50670*/  STL [R1+0x1778], R11 ;  /* 0x0017780b01007387 */ /* 0x0009e80000100800 */
[----:B------:R-:W-:Y:S04]  /*50680*/  STL [R1+0x1774], R111 ;  /* 0x0017746f01007387 */ /* 0x000fe80000100800 */
[----:B-1----:R-:W3:Y:S01]  /*50690*/  LDL.LU R108, [R1+0x1794] ;  /* 0x00179400016c7983 */ /* 0x002ee20000300800 */
[----:B------:R-:W-:-:S03]  /*506a0*/  IADD3 R7, P2, R7, R4, RZ ;  /* 0x0000000407077210 */ /* 0x000fc60007f5e0ff */
[----:B------:R1:W-:Y:S01]  /*506b0*/  LDGSTS.E [R3+0xc004], desc[UR60][R112.64], P0 ;  /* 0x0c00400070037fae */ /* 0x0003e2000812187c */
[----:B------:R-:W-:-:S03]  /*506c0*/  IADD3 R103, P0, R103, R4, RZ ;  /* 0x0000000467677210 */ /* 0x000fc60007f1e0ff */
[----:B----4-:R-:W4:Y:S02]  /*506d0*/  LDL.LU R110, [R1+0x179c] ;  /* 0x00179c00016e7983 */ /* 0x010f240000300800 */
[--C-:B------:R-:W-:Y:S02]  /*506e0*/  IMAD.X R109, R109, 0x1, R0.reuse, P0 ;  /* 0x000000016d6d7824 */ /* 0x100fe400000e0600 */
[----:B-1----:R-:W-:Y:S02]  /*506f0*/  IMAD.MOV.U32 R112, RZ, RZ, R11 ;  /* 0x000000ffff707224 */ /* 0x002fe400078e000b */
[----:B------:R-:W-:Y:S01]  /*50700*/  IMAD.MOV.U32 R113, RZ, RZ, R111 ;  /* 0x000000ffff717224 */ /* 0x000fe200078e006f */
[----:B------:R-:W4:Y:S01]  /*50710*/  LDL.LU R11, [R1+0x17a8] ;  /* 0x0017a800010b7983 */ /* 0x000f220000300800 */
[----:B------:R-:W-:-:S03]  /*50720*/  IMAD.X R106, R106, 0x1, R0, P2 ;  /* 0x000000016a6a7824 */ /* 0x000fc600010e0600 */
[----:B------:R1:W-:Y:S04]  /*50730*/  STL [R1+0x1780], R103 ;  /* 0x0017806701007387 */ /* 0x0003e80000100800 */
[----:B------:R-:W-:Y:S04]  /*50740*/  STL [R1+0x177c], R109 ;  /* 0x00177c6d01007387 */ /* 0x000fe80000100800 */
[----:B------:R1:W-:Y:S04]  /*50750*/  LDGSTS.E [R3+0x8], desc[UR60][R112.64], P1 ;  /* 0x0000800070037fae */ /* 0x0003e8000892187c */
[----:B------:R-:W-:Y:S04]  /*50760*/  STL [R1+0x1788], R7 ;  /* 0x0017880701007387 */ /* 0x000fe80000100800 */
[----:B------:R1:W-:Y:S02]  /*50770*/  STL [R1+0x1784], R106 ;  /* 0x0017846a01007387 */ /* 0x0003e40000100800 */
[----:B-1----:R-:W-:-:S02]  /*50780*/  IMAD.MOV.U32 R112, RZ, RZ, R103 ;  /* 0x000000ffff707224 */ /* 0x002fc400078e0067 */
[----:B------:R-:W4:Y:S01]  /*50790*/  LDL.LU R103, [R1+0x17a4] ;  /* 0x0017a40001677983 */ /* 0x000f220000300800 */
[----:B------:R-:W-:Y:S02]  /*507a0*/  MOV R113, R109 ;  /* 0x0000006d00717202 */ /* 0x000fe40000000f00 */
[----:B------:R-:W-:-:S03]  /*507b0*/  IADD3 R102, P0, R102, R4, RZ ;  /* 0x0000000466667210 */ /* 0x000fc60007f1e0ff */
[----:B------:R1:W-:Y:S02]  /*507c0*/  LDGSTS.E [R3+0x4008], desc[UR60][R112.64], P1 ;  /* 0x0400800070037fae */ /* 0x0003e4000892187c */
[----:B-1----:R-:W-:Y:S02]  /*507d0*/  IMAD.MOV.U32 R113, RZ, RZ, R106 ;  /* 0x000000ffff717224 */ /* 0x002fe400078e006a */
[----:B------:R-:W4:Y:S01]  /*507e0*/  LDL.LU R106, [R1+0x17b0] ;  /* 0x0017b000016a7983 */ /* 0x000f220000300800 */
[----:B------:R-:W-:-:S03]  /*507f0*/  IMAD.MOV.U32 R112, RZ, RZ, R7 ;  /* 0x000000ffff707224 */ /* 0x000fc600078e0007 */
[----:B------:R-:W4:Y:S04]  /*50800*/  LDL.LU R7, [R1+0x1b38] ;  /* 0x001b380001077983 */ /* 0x000f280000300800 */
[----:B------:R1:W-:Y:S01]  /*50810*/  STL [R1+0x1790], R102 ;  /* 0x0017906601007387 */ /* 0x0003e20000100800 */
[----:B------:R-:W-:-:S03]  /*50820*/  UISETP.GT.AND UP1, UPT, UR6, 0x17, UPT ;  /* 0x000000170600788c */ /* 0x000fc6000bf24270 */
[----:B------:R1:W-:Y:S01]  /*50830*/  LDGSTS.E [R3+0x8008], desc[UR60][R112.64], P1 ;  /* 0x0800800070037fae */ /* 0x0003e2000892187c */
[----:B--2---:R-:W-:-:S05]  /*50840*/  IMAD.X R104, R104, 0x1, R0, P0 ;  /* 0x0000000168687824 */ /* 0x004fca00000e0600 */
[----:B------:R2:W-:Y:S04]  /*50850*/  STL [R1+0x178c], R104 ;  /* 0x00178c6801007387 */ /* 0x0005e80000100800 */
[----:B------:R-:W4:Y:S04]  /*50860*/  LDL.LU R111, [R1+0x17ac] ;  /* 0x0017ac00016f7983 */ /* 0x000f280000300800 */
[----:B------:R-:W4:Y:S01]  /*50870*/  LDL.LU R109, [R1+0x1b34] ;  /* 0x001b3400016d7983 */ /* 0x000f220000300800 */
[----:B------:R-:W-:Y:S01]  /*50880*/  USEL UR4, URZ, 0x4, !UP1 ;  /* 0x000000043f047887 */ /* 0x000fe2000c800000 */
[----:B-1----:R-:W-:-:S02]  /*50890*/  IMAD.MOV.U32 R112, RZ, RZ, R102 ;  /* 0x000000ffff707224 */ /* 0x002fc400078e0066 */
[----:B------:R-:W-:Y:S01]  /*508a0*/  IMAD.MOV.U32 R113, RZ, RZ, R104 ;  /* 0x000000ffff717224 */ /* 0x000fe200078e0068 */
[----:B------:R-:W-:Y:S01]  /*508b0*/  USEL UR4, UR4, URZ, !UP0 ;  /* 0x0000003f04047287 */ /* 0x000fe2000c000000 */
[-C--:B---3--:R-:W-:Y:S01]  /*508c0*/  IADD3 R105, P2, R105, R4.reuse, RZ ;  /* 0x0000000469697210 */ /* 0x088fe20007f5e0ff */
[----:B------:R-:W3:Y:S04]  /*508d0*/  LDL.LU R102, [R1+0x1b40] ;  /* 0x001b400001667983 */ /* 0x000ee80000300800 */
[----:B------:R1:W-:Y:S01]  /*508e0*/  LDGSTS.E [R3+0xc008], desc[UR60][R112.64], P1 ;  /* 0x0c00800070037fae */ /* 0x0003e2000892187c */
[----:B------:R-:W-:Y:S02]  /*508f0*/  IADD3 R107, P1, R107, R4, RZ ;  /* 0x000000046b6b7210 */ /* 0x000fe40007f3e0ff */
[----:B------:R-:W-:Y:S01]  /*50900*/  ISETP.NE.U32.AND P0, PT, RZ, UR4, PT ;  /* 0x00000004ff007c0c */ /* 0x000fe2000bf05070 */
[----:B--2---:R-:W2:Y:S04]  /*50910*/  LDL.LU R104, [R1+0x1b48] ;  /* 0x001b480001687983 */ /* 0x004ea80000300800 */
[----:B------:R-:W-:Y:S01]  /*50920*/  STL [R1+0x1798], R107 ;  /* 0x0017986b01007387 */ /* 0x000fe20000100800 */
[----:B-1----:R-:W-:Y:S01]  /*50930*/  IMAD.MOV.U32 R112, RZ, RZ, R107 ;  /* 0x000000ffff707224 */ /* 0x002fe200078e006b */
[----:B------:R-:W-:-:S05]  /*50940*/  IADD3.X R108, R108, R0, RZ, P1, !PT ;  /* 0x000000006c6c7210 */ /* 0x000fca0000ffe4ff */
[----:B------:R1:W-:Y:S01]  /*50950*/  STL [R1+0x1794], R108 ;  /* 0x0017946c01007387 */ /* 0x0003e20000100800 */
[----:B----4-:R-:W-:-:S03]  /*50960*/  IMAD.X R110, R110, 0x1, R0, P2 ;  /* 0x000000016e6e7824 */ /* 0x010fc600010e0600 */
[----:B------:R-:W-:Y:S01]  /*50970*/  STL [R1+0x17a0], R105 ;  /* 0x0017a06901007387 */ /* 0x000fe20000100800 */
[----:B------:R-:W-:-:S03]  /*50980*/  IMAD.MOV.U32 R113, RZ, RZ, R108 ;  /* 0x000000ffff717224 */ /* 0x000fc600078e006c */
[----:B-1----:R-:W4:Y:S04]  /*50990*/  LDL.LU R108, [R1+0x1b3c] ;  /* 0x001b3c00016c7983 */ /* 0x002f280000300800 */
[----:B------:R-:W-:Y:S01]  /*509a0*/  STL [R1+0x179c], R110 ;  /* 0x00179c6e01007387 */ /* 0x000fe20000100800 */
[----:B------:R-:W-:-:S03]  /*509b0*/  IADD3 R11, P1, R11, R4, RZ ;  /* 0x000000040b0b7210 */ /* 0x000fc60007f3e0ff */
[----:B------:R-:W4:Y:S04]  /*509c0*/  LDL.LU R107, [R1+0x1b44] ;  /* 0x001b4400016b7983 */ /* 0x000f280000300800 */
[----:B------:R1:W-:Y:S04]  /*509d0*/  LDGSTS.E [R3+0xc], desc[UR60][R112.64], P0 ;  /* 0x0000c00070037fae */ /* 0x0003e8000812187c */
[----:B------:R1:W-:Y:S02]  /*509e0*/  STL [R1+0x17a8], R11 ;  /* 0x0017a80b01007387 */ /* 0x0003e40000100800 */
[----:B-1----:R-:W-:-:S02]  /*509f0*/  IMAD.MOV.U32 R112, RZ, RZ, R105 ;  /* 0x000000ffff707224 */ /* 0x002fc400078e0069 */
[----:B------:R-:W-:Y:S01]  /*50a00*/  IMAD.MOV.U32 R113, RZ, RZ, R110 ;  /* 0x000000ffff717224 */ /* 0x000fe200078e006e */
[----:B------:R-:W-:-:S04]  /*50a10*/  IADD3.X R103, R103, R0, RZ, P1, !PT ;  /* 0x0000000067677210 */ /* 0x000fc80000ffe4ff */
[----:B------:R1:W-:Y:S04]  /*50a20*/  LDGSTS.E [R3+0x400c], desc[UR60][R112.64], P0 ;  /* 0x0400c00070037fae */ /* 0x0003e8000812187c */
[----:B------:R1:W-:Y:S02]  /*50a30*/  STL [R1+0x17a4], R103 ;  /* 0x0017a46701007387 */ /* 0x0003e40000100800 */
[----:B-1----:R-:W-:Y:S02]  /*50a40*/  IMAD.MOV.U32 R112, RZ, RZ, R11 ;  /* 0x000000ffff707224 */ /* 0x002fe400078e000b */
[----:B------:R-:W4:Y:S04]  /*50a50*/  LDL.LU R11, [R1+0x1b50] ;  /* 0x001b5000010b7983 */ /* 0x000f280000300800 */
[----:B------:R-:W4:Y:S01]  /*50a60*/  LDL.LU R105, [R1+0x1b4c] ;  /* 0x001b4c0001697983 */ /* 0x000f220000300800 */
[----:B------:R-:W-:-:S02]  /*50a70*/  IADD3 R106, P2, R106, R4, RZ ;  /* 0x000000046a6a7210 */ /* 0x000fc40007f5e0ff */
[----:B------:R-:W-:Y:S01]  /*50a80*/  IADD3 R7, P3, R7, R4, RZ ;  /* 0x0000000407077210 */ /* 0x000fe20007f7e0ff */
[----:B------:R-:W-:Y:S02]  /*50a90*/  IMAD.MOV.U32 R113, RZ, RZ, R103 ;  /* 0x000000ffff717224 */ /* 0x000fe400078e0067 */
[----:B------:R-:W4:Y:S04]  /*50aa0*/  LDL.LU R103, [R1+0x1b58] ;  /* 0x001b580001677983 */ /* 0x000f280000300800 */
[----:B------:R-:W4:Y:S04]  /*50ab0*/  LDL.LU R110, [R1+0x1b60] ;  /* 0x001b6000016e7983 */ /* 0x000f280000300800 */
[----:B------:R1:W-:Y:S04]  /*50ac0*/  STL [R1+0x17b0], R106 ;  /* 0x0017b06a01007387 */ /* 0x0003e80000100800 */
[----:B------:R1:W-:Y:S02]  /*50ad0*/  LDGSTS.E [R3+0x800c], desc[UR60][R112.64], P0 ;  /* 0x0800c00070037fae */ /* 0x0003e4000812187c */
[----:B-1----:R-:W-:-:S02]  /*50ae0*/  IMAD.MOV.U32 R112, RZ, RZ, R106 ;  /* 0x000000ffff707224 */ /* 0x002fc400078e006a */
[--C-:B------:R-:W-:Y:S02]  /*50af0*/  IMAD.X R111, R111, 0x1, R0.reuse, P2 ;  /* 0x000000016f6f7824 */ /* 0x100fe400010e0600 */
[----:B------:R-:W-:-:S03]  /*50b00*/  IMAD.X R109, R109, 0x1, R0, P3 ;  /* 0x000000016d6d7824 */ /* 0x000fc600018e0600 */
[----:B------:R1:W-:Y:S04]  /*50b10*/  STL [R1+0x17ac], R111 ;  /* 0x0017ac6f01007387 */ /* 0x0003e80000100800 */
[----:B------:R2:W-:Y:S04]  /*50b20*/  STL [R1+0x1b38], R7 ;  /* 0x001b380701007387 */ /* 0x0005e80000100800 */
[----:B------:R4:W-:Y:S01]  /*50b30*/  STL [R1+0x1b34], R109 ;  /* 0x001b346d01007387 */ /* 0x0009e20000100800 */
[----:B------:R-:W-:-:S03]  /*50b40*/  MOV R113, R111 ;  /* 0x0000006f00717202 */ /* 0x000fc60000000f00 */
[----:B------:R-:W4:Y:S04]  /*50b50*/  LDL.LU R106, [R1+0x1b54] ;  /* 0x001b5400016a7983 */ /* 0x000f280000300800 */
[----:B-1----:R-:W4:Y:S01]  /*50b60*/  LDL.LU R111, [R1+0x1b5c] ;  /* 0x001b5c00016f7983 */ /* 0x002f220000300800 */
[----:B------:R-:W-:-:S03]  /*50b70*/  UISETP.GT.AND UP1, UPT, UR6, 0x34, UPT ;  /* 0x000000340600788c */ /* 0x000fc6000bf24270 */
[----:B------:R1:W-:Y:S01]  /*50b80*/  LDGSTS.E [R3+0xc00c], desc[UR60][R112.64], P0 ;  /* 0x0c00c00070037fae */ /* 0x0003e2000812187c */
[----:B------:R-:W-:Y:S01]  /*50b90*/  USEL UR4, URZ, 0x4, !UP1 ;  /* 0x000000043f047887 */ /* 0x000fe2000c800000 */
[-C--:B---3--:R-:W-:Y:S02]  /*50ba0*/  IADD3 R102, P0, R102, R4.reuse, RZ ;  /* 0x0000000466667210 */ /* 0x088fe40007f1e0ff */
[----:B--2---:R-:W-:Y:S01]  /*50bb0*/  IADD3 R104, P2, R104, R4, RZ ;  /* 0x0000000468687210 */ /* 0x004fe20007f5e0ff */
[----:B------:R-:W-:-:S06]  /*50bc0*/  USEL UR4, UR4, URZ, !UP0 ;  /* 0x0000003f04047287 */ /* 0x000fcc000c000000 */
[----:B------:R-:W-:Y:S01]  /*50bd0*/  ISETP.NE.U32.AND P1, PT, RZ, UR4, PT ;  /* 0x00000004ff007c0c */ /* 0x000fe2000bf25070 */
[----:B-1----:R-:W-:Y:S02]  /*50be0*/  IMAD.MOV.U32 R112, RZ, RZ, R7 ;  /* 0x000000ffff707224 */ /* 0x002fe400078e0007 */
[----:B------:R-:W2:Y:S01]  /*50bf0*/  LDL.LU R7, [R1+0x1b68] ;  /* 0x001b680001077983 */ /* 0x000ea20000300800 */
[----:B------:R-:W-:-:S03]  /*50c00*/  IMAD.MOV.U32 R113, RZ, RZ, R109 ;  /* 0x000000ffff717224 */ /* 0x000fc600078e006d */
[----:B------:R-:W-:Y:S06]  /*50c10*/  STL [R1+0x1b40], R102 ;  /* 0x001b406601007387 */ /* 0x000fec0000100800 */
[----:B------:R-:W-:Y:S01]  /*50c20*/  LDGSTS.E [R3+0x10000], desc[UR60][R112.64], P1 ;  /* 0x1000000070037fae */ /* 0x000fe2000892187c */
[----:B----4-:R-:W-:-:S04]  /*50c30*/  IMAD.X R108, R108, 0x1, R0, P0 ;  /* 0x000000016c6c7824 */ /* 0x010fc800000e0600 */
[----:B------:R-:W-:Y:S01]  /*50c40*/  IMAD.MOV.U32 R109, RZ, RZ, R108 ;  /* 0x000000ffff6d7224 */ /* 0x000fe200078e006c */
[----:B------:R1:W-:Y:S01]  /*50c50*/  STL [R1+0x1b3c], R108 ;  /* 0x001b3c6c01007387 */ /* 0x0003e20000100800 */
[----:B------:R-:W-:-:S03]  /*50c60*/  IMAD.X R107, R107, 0x1, R0, P2 ;  /* 0x000000016b6b7824 */ /* 0x000fc600010e0600 */
[----:B------:R-:W-:Y:S04]  /*50c70*/  STL [R1+0x1b48], R104 ;  /* 0x001b486801007387 */ /* 0x000fe80000100800 */
[----:B------:R3:W-:Y:S01]  /*50c80*/  STL [R1+0x1b44], R107 ;  /* 0x001b446b01007387 */ /* 0x0007e20000100800 */
[----:B-1----:R-:W-:-:S03]  /*50c90*/  MOV R108, R102 ;  /* 0x00000066006c7202 */ /* 0x002fc60000000f00 */
[----:B------:R-:W4:Y:S04]  /*50ca0*/  LDL.LU R102, [R1+0x1b64] ;  /* 0x001b640001667983 */ /* 0x000f280000300800 */
[----:B------:R1:W-:Y:S02]  /*50cb0*/  LDGSTS.E [R3+0x14000], desc[UR60][R108.64], P1 ;  /* 0x140000006c037fae */ /* 0x0003e4000892187c */
[----:B-1----:R-:W-:Y:S02]  /*50cc0*/  IMAD.MOV.U32 R108, RZ, RZ, R104 ;  /* 0x000000ffff6c7224 */ /* 0x002fe400078e0068 */
[----:B------:R-:W-:-:S05]  /*50cd0*/  IMAD.MOV.U32 R109, RZ, RZ, R107 ;  /* 0x000000ffff6d7224 */ /* 0x000fca00078e006b */
[----:B------:R-:W-:Y:S01]  /*50ce0*/  LDGSTS.E [R3+0x18000], desc[UR60][R108.64], P1 ;  /* 0x180000006c037fae */ /* 0x000fe2000892187c */
[----:B------:R-:W-:-:S05]  /*50cf0*/  IADD3 R11, P0, R11, R4, RZ ;  /* 0x000000040b0b7210 */ /* 0x000fca0007f1e0ff */
[----:B------:R-:W-:Y:S01]  /*50d00*/  IMAD.X R105, R105, 0x1, R0, P0 ;  /* 0x0000000169697824 */ /* 0x000fe200000e0600 */
[----:B------:R-:W4:Y:S01]  /*50d10*/  LDL.LU R109, [R1+0x1b6c] ;  /* 0x001b6c00016d7983 */ /* 0x000f220000300800 */
[----:B------:R-:W-:Y:S02]  /*50d20*/  IMAD.MOV.U32 R112, RZ, RZ, R11 ;  /* 0x000000ffff707224 */ /* 0x000fe400078e000b */
[----:B------:R-:W-:Y:S01]  /*50d30*/  IMAD.MOV.U32 R113, RZ, RZ, R105 ;  /* 0x000000ffff717224 */ /* 0x000fe200078e0069 */
[----:B------:R-:W4:Y:S04]  /*50d40*/  LDL.LU R108, [R1+0x1b70] ;  /* 0x001b7000016c7983 */ /* 0x000f280000300800 */
[----:B---3--:R-:W3:Y:S04]  /*50d50*/  LDL.LU R107, [R1+0x1b74] ;  /* 0x001b7400016b7983 */ /* 0x008ee80000300800 */
[----:B------:R-:W3:Y:S04]  /*50d60*/  LDL.LU R104, [R1+0x1b78] ;  /* 0x001b780001687983 */ /* 0x000ee80000300800 */
[----:B------:R1:W-:Y:S01]  /*50d70*/  LDGSTS.E [R3+0x1c000], desc[UR60][R112.64], P1 ;  /* 0x1c00000070037fae */ /* 0x0003e2000892187c */
[----:B------:R-:W-:-:S02]  /*50d80*/  IADD3 R103, P1, R103, R4, RZ ;  /* 0x0000000467677210 */ /* 0x000fc40007f3e0ff */
[----:B------:R-:W-:Y:S01]  /*50d90*/  IADD3 R110, P2, R110, R4, RZ ;  /* 0x000000046e6e7210 */ /* 0x000fe20007f5e0ff */
[----:B------:R-:W-:Y:S04]  /*50da0*/  STL [R1+0x1b50], R11 ;  /* 0x001b500b01007387 */ /* 0x000fe80000100800 */
[----:B------:R1:W-:Y:S04]  /*50db0*/  STL [R1+0x1b4c], R105 ;  /* 0x001b4c6901007387 */ /* 0x0003e80000100800 */
[----:B-1----:R-:W3:Y:S04]  /*50dc0*/  LDL.LU R105, [R1+0x1b80] ;  /* 0x001b800001697983 */ /* 0x002ee80000300800 */
[----:B------:R-:W3:Y:S04]  /*50dd0*/  LDL.LU R11, [R1+0x1b88] ;  /* 0x001b8800010b7983 */ /* 0x000ee80000300800 */
[----:B------:R-:W-:Y:S01]  /*50de0*/  STL [R1+0x1b58], R103 ;  /* 0x001b586701007387 */ /* 0x000fe20000100800 */
[----:B------:R-:W-:Y:S01]  /*50df0*/  IMAD.MOV.U32 R112, RZ, RZ, R103 ;  /* 0x000000ffff707224 */ /* 0x000fe200078e0067 */
[----:B------:R-:W-:Y:S01]  /*50e00*/  IADD3.X R106, R106, R0, RZ, P1, !PT ;  /* 0x000000006a6a7210 */ /* 0x000fe20000ffe4ff */
[----:B------:R-:W-:-:S04]  /*50e10*/  IMAD.X R111, R111, 0x1, R0, P2 ;  /* 0x000000016f6f7824 */ /* 0x000fc800010e0600 */
[----:B------:R1:W-:Y:S01]  /*50e20*/  STL [R1+0x1b54], R106 ;  /* 0x001b546a01007387 */ /* 0x0003e20000100800 */
[----:B------:R-:W-:-:S03]  /*50e30*/  IMAD.MOV.U32 R113, RZ, RZ, R106 ;  /* 0x000000ffff717224 */ /* 0x000fc600078e006a */
[----:B------:R4:W-:Y:S04]  /*50e40*/  STL [R1+0x1b60], R110 ;  /* 0x001b606e01007387 */ /* 0x0009e80000100800 */
[----:B-1----:R-:W3:Y:S04]  /*50e50*/  LDL.LU R106, [R1+0x1b7c] ;  /* 0x001b7c00016a7983 */ /* 0x002ee80000300800 */
[----:B------:R-:W-:Y:S04]  /*50e60*/  STL [R1+0x1b5c], R111 ;  /* 0x001b5c6f01007387 */ /* 0x000fe80000100800 */
[----:B------:R-:W3:Y:S01]  /*50e70*/  LDL.LU R103, [R1+0x1b84] ;  /* 0x001b840001677983 */ /* 0x000ee20000300800 */
[----:B------:R-:W-:-:S04]  /*50e80*/  UISETP.GT.AND UP1, UPT, UR6, 0x35, UPT ;  /* 0x000000350600788c */ /* 0x000fc8000bf24270 */
[----:B------:R-:W-:-:S04]  /*50e90*/  USEL UR4, URZ, 0x4, !UP1 ;  /* 0x000000043f047887 */ /* 0x000fc8000c800000 */
[----:B------:R-:W-:Y:S01]  /*50ea0*/  USEL UR4, UR4, URZ, !UP0 ;  /* 0x0000003f04047287 */ /* 0x000fe2000c000000 */
[----:B--2---:R-:W-:-:S05]  /*50eb0*/  IADD3 R7, P1, R7, R4, RZ ;  /* 0x0000000407077210 */ /* 0x004fca0007f3e0ff */
[----:B------:R-:W-:Y:S01]  /*50ec0*/  ISETP.NE.U32.AND P0, PT, RZ, UR4, PT ;  /* 0x00000004ff007c0c */ /* 0x000fe2000bf05070 */
[----:B------:R1:W-:-:S12]  /*50ed0*/  STL [R1+0x1b68], R7 ;  /* 0x001b680701007387 */ /* 0x0003d80000100800 */
[----:B------:R-:W-:Y:S04]  /*50ee0*/  LDGSTS.E [R3+0x10004], desc[UR60][R112.64], P0 ;  /* 0x1000400070037fae */ /* 0x000fe8000812187c */
[----:B------:R2:W-:Y:S01]  /*50ef0*/  LDGSTS.E [R3+0x14004], desc[UR60][R110.64], P0 ;  /* 0x140040006e037fae */ /* 0x0005e2000812187c */
[----:B----4-:R-:W-:Y:S02]  /*50f00*/  IMAD.X R102, R102, 0x1, R0, P1 ;  /* 0x0000000166667824 */ /* 0x010fe400008e0600 */
[----:B--2---:R-:W-:-:S03]  /*50f10*/  IMAD.MOV.U32 R110, RZ, RZ, R7 ;  /* 0x000000ffff6e7224 */ /* 0x004fc600078e0007 */
[----:B------:R2:W-:Y:S04]  /*50f20*/  STL [R1+0x1b64], R102 ;  /* 0x001b646601007387 */ /* 0x0005e80000100800 */
[----:B-1----:R-:W4:Y:S01]  /*50f30*/  LDL.LU R7, [R1+0x1b90] ;  /* 0x001b900001077983 */ /* 0x002f220000300800 */
[----:B------:R-:W-:Y:S01]  /*50f40*/  MOV R111, R102 ;  /* 0x00000066006f7202 */ /* 0x000fe20000000f00 */
[----:B------:R-:W-:Y:S02]  /*50f50*/  UISETP.GT.AND UP1, UPT, UR6, 0x36, UPT ;  /* 0x000000360600788c */ /* 0x000fe4000bf24270 */
[----:B--2---:R-:W2:Y:S02]  /*50f60*/  LDL.LU R102, [R1+0x1b8c] ;  /* 0x001b8c0001667983 */ /* 0x004ea40000300800 */
[----:B------:R-:W-:-:S02]  /*50f70*/  USEL UR4, URZ, 0x4, !UP1 ;  /* 0x000000043f047887 */ /* 0x000fc4000c800000 */
[----:B------:R-:W-:Y:S02]  /*50f80*/  LDGSTS.E [R3+0x18004], desc[UR60][R110.64], P0 ;  /* 0x180040006e037fae */ /* 0x000fe4000812187c */
[----:B------:R-:W-:-:S06]  /*50f90*/  USEL UR4, UR4, URZ, !UP0 ;  /* 0x0000003f04047287 */ /* 0x000fcc000c000000 */
[----:B------:R-:W-:Y:S02]  /*50fa0*/  ISETP.NE.U32.AND P1, PT, RZ, UR4, PT ;  /* 0x00000004ff007c0c */ /* 0x000fe4000bf25070 */
[----:B------:R-:W-:-:S05]  /*50fb0*/  IADD3 R108, P2, R108, R4, RZ ;  /* 0x000000046c6c7210 */ /* 0x000fca0007f5e0ff */
[--C-:B------:R-:W-:Y:S01]  /*50fc0*/  IMAD.X R109, R109, 0x1, R0.reuse, P2 ;  /* 0x000000016d6d7824 */ /* 0x100fe200010e0600 */
[-C--:B---3--:R-:W-:Y:S01]  /*50fd0*/  IADD3 R104, P3, R104, R4.reuse, RZ ;  /* 0x0000000468687210 */ /* 0x088fe20007f7e0ff */
[----:B------:R1:W-:Y:S04]  /*50fe0*/  STL [R1+0x1b70], R108 ;  /* 0x001b706c01007387 */ /* 0x0003e80000100800 */
[----:B------:R-:W-:Y:S01]  /*50ff0*/  IMAD.X R107, R107, 0x1, R0, P3 ;  /* 0x000000016b6b7824 */ /* 0x000fe200018e0600 */
[----:B------:R1:W-:Y:S04]  /*51000*/  LDGSTS.E [R3+0x1c004], desc[UR60][R108.64], P0 ;  /* 0x1c0040006c037fae */ /* 0x0003e8000812187c */
[----:B------:R3:W-:Y:S04]  /*51010*/  STL [R1+0x1b6c], R109 ;  /* 0x001b6c6d01007387 */ /* 0x0007e80000100800 */
[----:B------:R3:W-:Y:S04]  /*51020*/  STL [R1+0x1b78], R104 ;  /* 0x001b786801007387 */ /* 0x0007e80000100800 */
[----:B------:R3:W-:Y:S01]  /*51030*/  STL [R1+0x1b74], R107 ;  /* 0x001b746b01007387 */ /* 0x0007e20000100800 */
[----:B------:R-:W-:-:S03]  /*51040*/  IADD3 R105, P0, R105, R4, RZ ;  /* 0x0000000469697210 */ /* 0x000fc60007f1e0ff */
[----:B------:R-:W2:Y:S01]  /*51050*/  LDL.LU R112, [R1+0x1b98] ;  /* 0x001b980001707983 */ /* 0x000ea20000300800 */
[----:B------:R-:W-:-:S03]  /*51060*/  IADD3 R11, P2, R11, R4, RZ ;  /* 0x000000040b0b7210 */ /* 0x000fc60007f5e0ff */
[----:B------:R-:W2:Y:S01]  /*51070*/  LDL.LU R110, [R1+0x1ba0] ;  /* 0x001ba000016e7983 */ /* 0x000ea20000300800 */
[----:B-1----:R-:W-:-:S03]  /*51080*/  IMAD.MOV.U32 R108, RZ, RZ, R104 ;  /* 0x000000ffff6c7224 */ /* 0x002fc600078e0068 */
[----:B------:R-:W2:Y:S01]  /*51090*/  LDL.LU R113, [R1+0x1b94] ;  /* 0x001b940001717983 */ /* 0x000ea20000300800 */
[----:B---3--:R-:W-:-:S03]  /*510a0*/  IMAD.MOV.U32 R109, RZ, RZ, R107 ;  /* 0x000000ffff6d7224 */ /* 0x008fc600078e006b */
[----:B------:R-:W3:Y:S04]  /*510b0*/  LDL.LU R111, [R1+0x1b9c] ;  /* 0x001b9c00016f7983 */ /* 0x000ee80000300800 */
[----:B------:R-:W3:Y:S04]  /*510c0*/  LDL.LU R104, [R1+0x1ba8] ;  /* 0x001ba80001687983 */ /* 0x000ee80000300800 */
[----:B------:R-:W-:Y:S04]  /*510d0*/  STL [R1+0x1b80], R105 ;  /* 0x001b806901007387 */ /* 0x000fe80000100800 */
[----:B------:R-:W-:Y:S01]  /*510e0*/  LDGSTS.E [R3+0x10008], desc[UR60][R108.64], P1 ;  /* 0x100080006c037fae */ /* 0x000fe2000892187c */
[----:B------:R-:W-:-:S04]  /*510f0*/  IMAD.X R106, R106, 0x1, R0, P0 ;  /* 0x000000016a6a7824 */ /* 0x000fc800000e0600 */
[----:B------:R-:W-:Y:S01]  /*51100*/  IMAD.MOV.U32 R107, RZ, RZ, R106 ;  /* 0x000000ffff6b7224 */ /* 0x000fe200078e006a */
[----:B------:R1:W-:Y:S01]  /*51110*/  STL [R1+0x1b7c], R106 ;  /* 0x001b7c6a01007387 */ /* 0x0003e20000100800 */
[----:B------:R-:W-:-:S03]  /*51120*/  IADD3.X R103, R103, R0, RZ, P2, !PT ;  /* 0x0000000067677210 */ /* 0x000fc600017fe4ff */
[----:B------:R1:W-:Y:S04]  /*51130*/  STL [R1+0x1b88], R11 ;  /* 0x001b880b01007387 */ /* 0x0003e80000100800 */
[----:B------:R1:W-:Y:S02]  /*51140*/  STL [R1+0x1b84], R103 ;  /* 0x001b846701007387 */ /* 0x0003e40000100800 */
[----:B-1----:R-:W-:Y:S02]  /*51150*/  IMAD.MOV.U32 R106, RZ, RZ, R105 ;  /* 0x000000ffff6a7224 */ /* 0x002fe400078e0069 */
[----:B------:R-:W3:Y:S04]  /*51160*/  LDL.LU R105, [R1+0x1ba4] ;  /* 0x001ba40001697983 */ /* 0x000ee80000300800 */
        /* <DEDUP_REMOVED lines=8> */
[----:B------:R1:W-:Y:S01]  /*511f0*/  LDGSTS.E [R3+0x18008], desc[UR60][R106.64], P1 ;  /* 0x180080006a037fae */ /* 0x0003e2000892187c */
[----:B----4-:R-:W-:-:S05]  /*51200*/  IADD3 R7, P0, R7, R4, RZ ;  /* 0x0000000407077210 */ /* 0x010fca0007f1e0ff */
[----:B--2---:R-:W-:Y:S01]  /*51210*/  IMAD.X R102, R102, 0x1, R0, P0 ;  /* 0x0000000166667824 */ /* 0x004fe200000e0600 */
[----:B-1----:R-:W-:-:S03]  /*51220*/  MOV R106, R7 ;  /* 0x00000007006a7202 */ /* 0x002fc60000000f00 */
[----:B------:R-:W-:Y:S01]  /*51230*/  IMAD.MOV.U32 R107, RZ, RZ, R102 ;  /* 0x000000ffff6b7224 */ /* 0x000fe200078e0066 */
[----:B------:R-:W-:Y:S01]  /*51240*/  STL [R1+0x1b90], R7 ;  /* 0x001b900701007387 */ /* 0x000fe20000100800 */
[----:B------:R-:W-:-:S03]  /*51250*/  USEL UR4, URZ, 0x4, !UP1 ;  /* 0x000000043f047887 */ /* 0x000fc6000c800000 */
[----:B------:R1:W-:Y:S04]  /*51260*/  STL [R1+0x1b8c], R102 ;  /* 0x001b8c6601007387 */ /* 0x0003e80000100800 */
[----:B------:R-:W-:Y:S01]  /*51270*/  LDGSTS.E [R3+0x1c008], desc[UR60][R106.64], P1 ;  /* 0x1c0080006a037fae */ /* 0x000fe2000892187c */
[----:B------:R-:W-:-:S03]  /*51280*/  USEL UR4, UR4, URZ, !UP0 ;  /* 0x0000003f04047287 */ /* 0x000fc6000c000000 */
[----:B------:R-:W2:Y:S04]  /*51290*/  LDL.LU R107, [R1+0x1f3c] ;  /* 0x001f3c00016b7983 */ /* 0x000ea80000300800 */
[----:B------:R-:W4:Y:S04]  /*512a0*/  LDL.LU R106, [R1+0x1f40] ;  /* 0x001f4000016a7983 */ /* 0x000f280000300800 */
[----:B-1----:R-:W2:Y:S04]  /*512b0*/  LDL.LU R102, [R1+0x1f44] ;  /* 0x001f440001667983 */ /* 0x002ea80000300800 */
[----:B------:R-:W2:Y:S01]  /*512c0*/  LDL.LU R7, [R1+0x1f48] ;  /* 0x001f480001077983 */ /* 0x000ea20000300800 */
[----:B------:R-:W-:-:S02]  /*512d0*/  ISETP.NE.U32.AND P0, PT, RZ, UR4, PT ;  /* 0x00000004ff007c0c */ /* 0x000fc4000bf05070 */
[-C--:B------:R-:W-:Y:S02]  /*512e0*/  IADD3 R112, P1, R112, R4.reuse, RZ ;  /* 0x0000000470707210 */ /* 0x080fe40007f3e0ff */
[----:B------:R-:W-:-:S03]  /*512f0*/  IADD3 R110, P2, R110, R4, RZ ;  /* 0x000000046e6e7210 */ /* 0x000fc60007f5e0ff */
[--C-:B------:R-:W-:Y:S01]  /*51300*/  IMAD.X R113, R113, 0x1, R0.reuse, P1 ;  /* 0x0000000171717824 */ /* 0x100fe200008e0600 */
[----:B------:R-:W-:Y:S01]  /*51310*/  STL [R1+0x1b98], R112 ;  /* 0x001b987001007387 */ /* 0x000fe20000100800 */
[----:B---3--:R-:W-:Y:S01]  /*51320*/  IMAD.X R111, R111, 0x1, R0, P2 ;  /* 0x000000016f6f7824 */ /* 0x008fe200010e0600 */
[----:B------:R-:W-:Y:S02]  /*51330*/  IADD3 R104, P1, R104, R4, RZ ;  /* 0x0000000468687210 */ /* 0x000fe40007f3e0ff */
[----:B------:R-:W-:Y:S04]  /*51340*/  STL [R1+0x1b94], R113 ;  /* 0x001b947101007387 */ /* 0x000fe80000100800 */
[----:B------:R1:W-:Y:S04]  /*51350*/  STL [R1+0x1ba0], R110 ;  /* 0x001ba06e01007387 */ /* 0x0003e80000100800 */
[----:B------:R-:W-:Y:S04]  /*51360*/  LDGSTS.E [R3+0x1000c], desc[UR60][R112.64], P0 ;  /* 0x1000c00070037fae */ /* 0x000fe8000812187c */
[----:B------:R-:W-:Y:S04]  /*51370*/  STL [R1+0x1b9c], R111 ;  /* 0x001b9c6f01007387 */ /* 0x000fe80000100800 */
[----:B------:R1:W-:Y:S04]  /*51380*/  LDGSTS.E [R3+0x1400c], desc[UR60][R110.64], P0 ;  /* 0x1400c0006e037fae */ /* 0x0003e8000812187c */
[----:B------:R3:W-:Y:S01]  /*51390*/  STL [R1+0x1ba8], R104 ;  /* 0x001ba86801007387 */ /* 0x0007e20000100800 */
[----:B-1----:R-:W-:-:S02]  /*513a0*/  IMAD.MOV.U32 R110, RZ, RZ, R104 ;  /* 0x000000ffff6e7224 */ /* 0x002fc400078e0068 */
[----:B------:R-:W-:-:S05]  /*513b0*/  IMAD.X R105, R105, 0x1, R0, P1 ;  /* 0x0000000169697824 */ /* 0x000fca00008e0600 */
[----:B------:R1:W-:Y:S04]  /*513c0*/  STL [R1+0x1ba4], R105 ;  /* 0x001ba46901007387 */ /* 0x0003e80000100800 */
[----:B---3--:R-:W3:Y:S01]  /*513d0*/  LDL.LU R104, [R1+0x1f50] ;  /* 0x001f500001687983 */ /* 0x008ee20000300800 */
[----:B------:R-:W-:-:S03]  /*513e0*/  MOV R111, R105 ;  /* 0x00000069006f7202 */ /* 0x000fc60000000f00 */
[----:B-1----:R-:W3:Y:S01]  /*513f0*/  LDL.LU R105, [R1+0x1f4c] ;  /* 0x001f4c0001697983 */ /* 0x002ee20000300800 */
[----:B------:R-:W-:-:S03]  /*51400*/  IADD3 R11, P2, R11, R4, RZ ;  /* 0x000000040b0b7210 */ /* 0x000fc60007f5e0ff */
[----:B------:R1:W-:Y:S02]  /*51410*/  LDGSTS.E [R3+0x1800c], desc[UR60][R110.64], P0 ;  /* 0x1800c0006e037fae */ /* 0x0003e4000812187c */
[--C-:B------:R-:W-:Y:S01]  /*51420*/  IMAD.X R109, R109, 0x1, R0.reuse, P2 ;  /* 0x000000016d6d7824 */ /* 0x100fe200010e0600 */
[----:B------:R-:W-:Y:S01]  /*51430*/  IADD3 R103, P3, R103, R4, RZ ;  /* 0x0000000467677210 */ /* 0x000fe20007f7e0ff */
[----:B------:R-:W-:Y:S04]  /*51440*/  STL [R1+0x1bb0], R11 ;  /* 0x001bb00b01007387 */ /* 0x000fe80000100800 */
[----:B------:R-:W-:Y:S01]  /*51450*/  IMAD.X R108, R108, 0x1, R0, P3 ;  /* 0x000000016c6c7824 */ /* 0x000fe200018e0600 */
[----:B------:R1:W-:Y:S02]  /*51460*/  STL [R1+0x1bac], R109 ;  /* 0x001bac6d01007387 */ /* 0x0003e40000100800 */
[----:B-1----:R-:W-:-:S02]  /*51470*/  IMAD.MOV.U32 R110, RZ, RZ, R11 ;  /* 0x000000ffff6e7224 */ /* 0x002fc400078e000b */
[----:B------:R-:W-:Y:S04]  /*51480*/  STL [R1+0x1f38], R103 ;  /* 0x001f386701007387 */ /* 0x000fe80000100800 */
[----:B------:R1:W-:Y:S01]  /*51490*/  STL [R1+0x1f34], R108 ;  /* 0x001f346c01007387 */ /* 0x0003e20000100800 */
[----:B------:R-:W-:-:S03]  /*514a0*/  IMAD.MOV.U32 R111, RZ, RZ, R109 ;  /* 0x000000ffff6f7224 */ /* 0x000fc600078e006d */
[----:B------:R-:W3:Y:S01]  /*514b0*/  LDL.LU R112, [R1+0x1f58] ;  /* 0x001f580001707983 */ /* 0x000ee20000300800 */
[----:B------:R-:W-:-:S03]  /*514c0*/  IMAD.MOV.U32 R109, RZ, RZ, R108 ;  /* 0x000000ffff6d7224 */ /* 0x000fc600078e006c */
[----:B------:R-:W3:Y:S01]  /*514d0*/  LDL.LU R11, [R1+0x1f60] ;  /* 0x001f6000010b7983 */ /* 0x000ee20000300800 */
[----:B-1----:R-:W-:-:S03]  /*514e0*/  MOV R108, R103 ;  /* 0x00000067006c7202 */ /* 0x002fc60000000f00 */
        /* <DEDUP_REMOVED lines=10> */
[----:B------:R1:W-:Y:S04]  /*51590*/  STL [R1+0x1f40], R106 ;  /* 0x001f406a01007387 */ /* 0x0003e80000100800 */
[----:B------:R-:W-:Y:S01]  /*515a0*/  IMAD.X R102, R102, 0x1, R0, P2 ;  /* 0x0000000166667824 */ /* 0x000fe200010e0600 */
[----:B------:R-:W-:Y:S04]  /*515b0*/  STL [R1+0x1f3c], R107 ;  /* 0x001f3c6b01007387 */ /* 0x000fe80000100800 */
[----:B------:R2:W-:Y:S04]  /*515c0*/  STL [R1+0x1f48], R7 ;  /* 0x001f480701007387 */ /* 0x0005e80000100800 */
[----:B------:R4:W-:Y:S04]  /*515d0*/  STL [R1+0x1f44], R102 ;  /* 0x001f446601007387 */ /* 0x0009e80000100800 */
[----:B------:R-:W-:Y:S04]  /*515e0*/  LDGSTS.E [R3+0x20000], desc[UR60][R108.64], P1 ;  /* 0x200000006c037fae */ /* 0x000fe8000892187c */
[----:B------:R-:W3:Y:S04]  /*515f0*/  LDL.LU R110, [R1+0x1f68] ;  /* 0x001f6800016e7983 */ /* 0x000ee80000300800 */
[----:B------:R1:W-:Y:S04]  /*51600*/  LDGSTS.E [R3+0x24000], desc[UR60][R106.64], P1 ;  /* 0x240000006a037fae */ /* 0x0003e8000892187c */
[----:B------:R-:W3:Y:S04]  /*51610*/  LDL.LU R111, [R1+0x1f64] ;  /* 0x001f6400016f7983 */ /* 0x000ee80000300800 */
[----:B------:R-:W3:Y:S01]  /*51620*/  LDL.LU R108, [R1+0x1f6c] ;  /* 0x001f6c00016c7983 */ /* 0x000ee20000300800 */
[----:B-1----:R-:W-:-:S03]  /*51630*/  IMAD.MOV.U32 R106, RZ, RZ, R7 ;  /* 0x000000ffff6a7224 */ /* 0x002fc600078e0007 */
[----:B--2---:R-:W2:Y:S01]  /*51640*/  LDL.LU R7, [R1+0x1f70] ;  /* 0x001f700001077983 */ /* 0x004ea20000300800 */
[----:B------:R-:W-:Y:S01]  /*51650*/  IMAD.MOV.U32 R107, RZ, RZ, R102 ;  /* 0x000000ffff6b7224 */ /* 0x000fe200078e0066 */
[----:B------:R-:W-:Y:S02]  /*51660*/  UISETP.GT.AND UP1, UPT, UR6, 0x55, UPT ;  /* 0x000000550600788c */ /* 0x000fe4000bf24270 */
[----:B------:R-:W2:Y:S04]  /*51670*/  LDL.LU R109, [R1+0x1f74] ;  /* 0x001f7400016d7983 */ /* 0x000ea80000300800 */
[----:B----4-:R-:W4:Y:S01]  /*51680*/  LDL.LU R102, [R1+0x1f78] ;  /* 0x001f780001667983 */ /* 0x010f220000300800 */
[----:B------:R-:W-:-:S03]  /*51690*/  USEL UR4, URZ, 0x4, !UP1 ;  /* 0x000000043f047887 */ /* 0x000fc6000c800000 */
[----:B------:R-:W-:Y:S01]  /*516a0*/  LDGSTS.E [R3+0x28000], desc[UR60][R106.64], P1 ;  /* 0x280000006a037fae */ /* 0x000fe2000892187c */
[----:B------:R-:W-:Y:S01]  /*516b0*/  USEL UR4, UR4, URZ, !UP0 ;  /* 0x0000003f04047287 */ /* 0x000fe2000c000000 */
[----:B---3--:R-:W-:-:S05]  /*516c0*/  IADD3 R104, P0, R104, R4, RZ ;  /* 0x0000000468687210 */ /* 0x008fca0007f1e0ff */
[----:B------:R-:W-:Y:S01]  /*516d0*/  IMAD.X R105, R105, 0x1, R0, P0 ;  /* 0x0000000169697824 */ /* 0x000fe200000e0600 */
[----:B------:R-:W-:Y:S01]  /*516e0*/  ISETP.NE.U32.AND P0, PT, RZ, UR4, PT ;  /* 0x00000004ff007c0c */ /* 0x000fe2000bf05070 */
[----:B------:R-:W-:Y:S04]  /*516f0*/  STL [R1+0x1f50], R104 ;  /* 0x001f506801007387 */ /* 0x000fe80000100800 */
[----:B------:R-:W-:Y:S04]  /*51700*/  LDGSTS.E [R3+0x2c000], desc[UR60][R104.64], P1 ;  /* 0x2c00000068037fae */ /* 0x000fe8000892187c */
[----:B------:R1:W-:Y:S04]  /*51710*/  STL [R1+0x1f4c], R105 ;  /* 0x001f4c6901007387 */ /* 0x0003e80000100800 */
[----:B------:R-:W3:Y:S04]  /*51720*/  LDL.LU R107, [R1+0x1f7c] ;  /* 0x001f7c00016b7983 */ /* 0x000ee80000300800 */
[----:B-1----:R-:W3:Y:S04]  /*51730*/  LDL.LU R105, [R1+0x1f80] ;  /* 0x001f800001697983 */ /* 0x002ee80000300800 */
[----:B------:R-:W3:Y:S04]  /*51740*/  LDL.LU R106, [R1+0x1f84] ;  /* 0x001f8400016a7983 */ /* 0x000ee80000300800 */
[----:B------:R-:W3:Y:S01]  /*51750*/  LDL.LU R104, [R1+0x1f88] ;  /* 0x001f880001687983 */ /* 0x000ee20000300800 */
[----:B------:R-:W-:-:S02]  /*51760*/  IADD3 R112, P1, R112, R4, RZ ;  /* 0x0000000470707210 */ /* 0x000fc40007f3e0ff */
[----:B------:R-:W-:Y:S02]  /*51770*/  IADD3 R11, P2, R11, R4, RZ ;  /* 0x000000040b0b7210 */ /* 0x000fe40007f5e0ff */
[----:B------:R-:W-:Y:S01]  /*51780*/  IADD3.X R113, R113, R0, RZ, P1, !PT ;  /* 0x0000000071717210 */ /* 0x000fe20000ffe4ff */
[----:B------:R-:W-:Y:S02]  /*51790*/  STL [R1+0x1f58], R112 ;  /* 0x001f587001007387 */ /* 0x000fe40000100800 */
[----:B------:R-:W-:Y:S02]  /*517a0*/  IMAD.X R103, R103, 0x1, R0, P2 ;  /* 0x0000000167677824 */ /* 0x000fe400010e0600 */
[----:B------:R1:W-:Y:S04]  /*517b0*/  STL [R1+0x1f54], R113 ;  /* 0x001f547101007387 */ /* 0x0003e80000100800 */
        /* <DEDUP_REMOVED lines=8> */
[----:B------:R-:W-:Y:S01]  /*51840*/  LDGSTS.E [R3+0x24004], desc[UR60][R112.64], P0 ;  /* 0x2400400070037fae */ /* 0x000fe2000812187c */
[----:B------:R-:W-:-:S04]  /*51850*/  USEL UR4, URZ, 0x4, !UP1 ;  /* 0x000000043f047887 */ /* 0x000fc8000c800000 */
[----:B------:R-:W-:Y:S01]  /*51860*/  USEL UR4, UR4, URZ, !UP0 ;  /* 0x0000003f04047287 */ /* 0x000fe2000c000000 */
[----:B------:R-:W-:-:S05]  /*51870*/  IADD3 R110, P1, R110, R4, RZ ;  /* 0x000000046e6e7210 */ /* 0x000fca0007f3e0ff */
[----:B------:R-:W-:Y:S01]  /*51880*/  IMAD.X R111, R111, 0x1, R0, P1 ;  /* 0x000000016f6f7824 */ /* 0x000fe200008e0600 */
[----:B------:R1:W-:Y:S01]  /*51890*/  STL [R1+0x1f68], R110 ;  /* 0x001f686e01007387 */ /* 0x0003e20000100800 */
[----:B--2---:R-:W-:-:S03]  /*518a0*/  IADD3 R7, P2, R7, R4, RZ ;  /* 0x0000000407077210 */ /* 0x004fc60007f5e0ff */
[----:B------:R2:W-:Y:S02]  /*518b0*/  STL [R1+0x1f64], R111 ;  /* 0x001f646f01007387 */ /* 0x0005e40000100800 */
[----:B------:R-:W-:Y:S01]  /*518c0*/  IMAD.X R108, R108, 0x1, R0, P2 ;  /* 0x000000016c6c7824 */ /* 0x000fe200010e0600 */
[----:B----4-:R-:W-:Y:S01]  /*518d0*/  IADD3 R102, P3, R102, R4, RZ ;  /* 0x0000000466667210 */ /* 0x010fe20007f7e0ff */
[----:B------:R-:W-:Y:S03]  /*518e0*/  STL [R1+0x1f70], R7 ;  /* 0x001f700701007387 */ /* 0x000fe60000100800 */
[----:B------:R-:W-:Y:S01]  /*518f0*/  IADD3.X R109, R109, R0, RZ, P3, !PT ;  /* 0x000000006d6d7210 */ /* 0x000fe20001ffe4ff */
[----:B------:R1:W-:Y:S04]  /*51900*/  LDGSTS.E [R3+0x28004], desc[UR60][R110.64], P0 ;  /* 0x280040006e037fae */ /* 0x0003e8000812187c */
[----:B------:R4:W-:Y:S04]  /*51910*/  STL [R1+0x1f6c], R108 ;  /* 0x001f6c6c01007387 */ /* 0x0009e80000100800 */
[----:B------:R-:W-:Y:S01]  /*51920*/  STL [R1+0x1f78], R102 ;  /* 0x001f786601007387 */ /* 0x000fe20000100800 */
[----:B-1----:R-:W-:-:S03]  /*51930*/  IMAD.MOV.U32 R110, RZ, RZ, R7 ;  /* 0x000000ffff6e7224 */ /* 0x002fc600078e0007 */
[----:B------:R1:W-:Y:S01]  /*51940*/  STL [R1+0x1f74], R109 ;  /* 0x001f746d01007387 */ /* 0x0003e20000100800 */
[----:B--2---:R-:W-:-:S03]  /*51950*/  IMAD.MOV.U32 R111, RZ, RZ, R108 ;  /* 0x000000ffff6f7224 */ /* 0x004fc600078e006c */
[----:B----4-:R-:W2:Y:S04]  /*51960*/  LDL.LU R108, [R1+0x1f98] ;  /* 0x001f9800016c7983 */ /* 0x010ea80000300800 */
[----:B------:R-:W4:Y:S01]  /*51970*/  LDL.LU R7, [R1+0x1fa0] ;  /* 0x001fa00001077983 */ /* 0x000f220000300800 */
[----:B------:R-:W-:-:S03]  /*51980*/  ISETP.NE.U32.AND P1, PT, RZ, UR4, PT ;  /* 0x00000004ff007c0c */ /* 0x000fc6000bf25070 */
[----:B------:R1:W-:Y:S02]  /*51990*/  LDGSTS.E [R3+0x2c004], desc[UR60][R110.64], P0 ;  /* 0x2c0040006e037fae */ /* 0x0003e4000812187c */
[----:B-1----:R-:W-:Y:S02]  /*519a0*/  IMAD.MOV.U32 R111, RZ, RZ, R109 ;  /* 0x000000ffff6f7224 */ /* 0x002fe400078e006d */
[----:B------:R-:W4:Y:S01]  /*519b0*/  LDL.LU R109, [R1+0x1f94] ;  /* 0x001f9400016d7983 */ /* 0x000f220000300800 */
[----:B------:R-:W-:-:S03]  /*519c0*/  IMAD.MOV.U32 R110, RZ, RZ, R102 ;  /* 0x000000ffff6e7224 */ /* 0x000fc600078e0066 */
[----:B------:R-:W4:Y:S04]  /*519d0*/  LDL.LU R102, [R1+0x1f9c] ;  /* 0x001f9c0001667983 */ /* 0x000f280000300800 */
[----:B------:R1:W-:Y:S01]  /*519e0*/  LDGSTS.E [R3+0x20008], desc[UR60][R110.64], P1 ;  /* 0x200080006e037fae */ /* 0x0003e2000892187c */
[----:B---3--:R-:W-:-:S05]  /*519f0*/  IADD3 R105, P0, R105, R4, RZ ;  /* 0x0000000469697210 */ /* 0x008fca0007f1e0ff */
[----:B------:R-:W-:Y:S01]  /*51a00*/  IMAD.X R107, R107, 0x1, R0, P0 ;  /* 0x000000016b6b7824 */ /* 0x000fe200000e0600 */
[----:B------:R-:W-:Y:S01]  /*51a10*/  IADD3 R104, P2, R104, R4, RZ ;  /* 0x0000000468687210 */ /* 0x000fe20007f5e0ff */
[----:B------:R-:W-:Y:S03]  /*51a20*/  STL [R1+0x1f80], R105 ;  /* 0x001f806901007387 */ /* 0x000fe60000100800 */
[----:B------:R-:W-:Y:S01]  /*51a30*/  IADD3.X R106, R106, R0, RZ, P2, !PT ;  /* 0x000000006a6a7210 */ /* 0x000fe200017fe4ff */
[----:B------:R3:W-:Y:S01]  /*51a40*/  STL [R1+0x1f7c], R107 ;  /* 0x001f7c6b01007387 */ /* 0x0007e20000100800 */
[----:B-1----:R-:W-:Y:S02]  /*51a50*/  IMAD.MOV.U32 R111, RZ, RZ, R107 ;  /* 0x000000ffff6f7224 */ /* 0x002fe400078e006b */
[----:B------:R-:W-:Y:S01]  /*51a60*/  IMAD.MOV.U32 R110, RZ, RZ, R105 ;  /* 0x000000ffff6e7224 */ /* 0x000fe200078e0069 */
[----:B------:R-:W-:Y:S04]  /*51a70*/  STL [R1+0x1f88], R104 ;  /* 0x001f886801007387 */ /* 0x000fe80000100800 */
[----:B------:R1:W-:Y:S01]  /*51a80*/  STL [R1+0x1f84], R106 ;  /* 0x001f846a01007387 */ /* 0x0003e20000100800 */
[----:B---3--:R-:W-:-:S03]  /*51a90*/  IMAD.MOV.U32 R107, RZ, RZ, R106 ;  /* 0x000000ffff6b7224 */ /* 0x008fc600078e006a */
[----:B------:R-:W3:Y:S04]  /*51aa0*/  LDL.LU R105, [R1+0x1fa8] ;  /* 0x001fa80001697983 */ /* 0x000ee80000300800 */
[----:B------:R-:W-:Y:S01]  /*51ab0*/  LDGSTS.E [R3+0x24008], desc[UR60][R110.64], P1 ;  /* 0x240080006e037fae */ /* 0x000fe2000892187c */
[----:B-1----:R-:W-:-:S05]  /*51ac0*/  IMAD.MOV.U32 R106, RZ, RZ, R104 ;  /* 0x000000ffff6a7224 */ /* 0x002fca00078e0068 */
[----:B------:R-:W-:Y:S04]  /*51ad0*/  LDGSTS.E [R3+0x28008], desc[UR60][R106.64], P1 ;  /* 0x280080006a037fae */ /* 0x000fe8000892187c */
[----:B------:R-:W3:Y:S01]  /*51ae0*/  LDL.LU R107, [R1+0x1fa4] ;  /* 0x001fa400016b7983 */ /* 0x000ee20000300800 */
[----:B------:R-:W-:-:S05]  /*51af0*/  IADD3 R11, P0, R11, R4, RZ ;  /* 0x000000040b0b7210 */ /* 0x000fca0007f1e0ff */
[----:B------:R-:W-:Y:S01]  /*51b00*/  IMAD.X R103, R103, 0x1, R0, P0 ;  /* 0x0000000167677824 */ /* 0x000fe200000e0600 */
[----:B------:R1:W-:Y:S04]  /*51b10*/  STL [R1+0x1f90], R11 ;  /* 0x001f900b01007387 */ /* 0x0003e80000100800 */
[----:B------:R1:W-:Y:S04]  /*51b20*/  STL [R1+0x1f8c], R103 ;  /* 0x001f8c6701007387 */ /* 0x0003e80000100800 */
[----:B------:R-:W3:Y:S04]  /*51b30*/  LDL.LU R112, [R1+0x1fb0] ;  /* 0x001fb00001707983 */ /* 0x000ee80000300800 */
[----:B------:R-:W3:Y:S04]  /*51b40*/  LDL.LU R110, [R1+0x2338] ;  /* 0x00233800016e7983 */ /* 0x000ee80000300800 */
[----:B------:R-:W3:Y:S01]  /*51b50*/  LDL.LU R113, [R1+0x1fac] ;  /* 0x001fac0001717983 */ /* 0x000ee20000300800 */
[----:B------:R-:W-:-:S03]  /*51b60*/  MOV R114, R11 ;  /* 0x0000000b00727202 */ /* 0x000fc60000000f00 */
[----:B------:R-:W3:Y:S04]  /*51b70*/  LDL.LU R111, [R1+0x2334] ;  /* 0x00233400016f7983 */ /* 0x000ee80000300800 */
[----:B------:R-:W3:Y:S04]  /*51b80*/  LDL.LU R106, [R1+0x233c] ;  /* 0x00233c00016a7983 */ /* 0x000ee80000300800 */
[----:B-1----:R-:W3:Y:S01]  /*51b90*/  LDL.LU R11, [R1+0x2340] ;  /* 0x00234000010b7983 */ /* 0x002ee20000300800 */
        /* <DEDUP_REMOVED lines=8> */
[-C--:B--2---:R-:W-:Y:S02]  /*51c20*/  IADD3 R108, P1, R108, R4.reuse, RZ ;  /* 0x000000046c6c7210 */ /* 0x084fe40007f3e0ff */
[----:B----4-:R-:W-:-:S03]  /*51c30*/  IADD3 R7, P2, R7, R4, RZ ;  /* 0x0000000407077210 */ /* 0x010fc60007f5e0ff */
[----:B------:R-:W-:Y:S01]  /*51c40*/  STL [R1+0x1f98], R108 ;  /* 0x001f986c01007387 */ /* 0x000fe20000100800 */
[--C-:B------:R-:W-:Y:S02]  /*51c50*/  IMAD.X R109, R109, 0x1, R0.reuse, P1 ;  /* 0x000000016d6d7824 */ /* 0x100fe400008e0600 */
[----:B------:R-:W-:-:S03]  /*51c60*/  IMAD.X R102, R102, 0x1, R0, P2 ;  /* 0x0000000166667824 */ /* 0x000fc600010e0600 */
[----:B------:R1:W-:Y:S04]  /*51c70*/  STL [R1+0x1f94], R109 ;  /* 0x001f946d01007387 */ /* 0x0003e80000100800 */
[----:B------:R-:W-:Y:S04]  /*51c80*/  STL [R1+0x1fa0], R7 ;  /* 0x001fa00701007387 */ /* 0x000fe80000100800 */
[----:B------:R1:W-:Y:S04]  /*51c90*/  LDGSTS.E [R3+0x2000c], desc[UR60][R108.64], P0 ;  /* 0x2000c0006c037fae */ /* 0x0003e8000812187c */
[----:B------:R2:W-:Y:S01]  /*51ca0*/  STL [R1+0x1f9c], R102 ;  /* 0x001f9c6601007387 */ /* 0x0005e20000100800 */
[----:B-1----:R-:W-:-:S02]  /*51cb0*/  IMAD.MOV.U32 R109, RZ, RZ, R102 ;  /* 0x000000ffff6d7224 */ /* 0x002fc400078e0066 */
[----:B------:R-:W-:Y:S01]  /*51cc0*/  IMAD.MOV.U32 R108, RZ, RZ, R7 ;  /* 0x000000ffff6c7224 */ /* 0x000fe200078e0007 */
[----:B--2---:R-:W2:Y:S04]  /*51cd0*/  LDL.LU R102, [R1+0x234c] ;  /* 0x00234c0001667983 */ /* 0x004ea80000300800 */
[----:B------:R-:W4:Y:S01]  /*51ce0*/  LDL.LU R7, [R1+0x2350] ;  /* 0x0023500001077983 */ /* 0x000f220000300800 */
[----:B------:R-:W-:-:S03]  /*51cf0*/  UISETP.GT.AND UP1, UPT, UR6, 0x74, UPT ;  /* 0x000000740600788c */ /* 0x000fc6000bf24270 */
[----:B------:R1:W-:Y:S01]  /*51d00*/  LDGSTS.E [R3+0x2400c], desc[UR60][R108.64], P0 ;  /* 0x2400c0006c037fae */ /* 0x0003e2000812187c */
[----:B------:R-:W-:-:S04]  /*51d10*/  USEL UR4, URZ, 0x4, !UP1 ;  /* 0x000000043f047887 */ /* 0x000fc8000c800000 */
[----:B------:R-:W-:Y:S01]  /*51d20*/  USEL UR4, UR4, URZ, !UP0 ;  /* 0x0000003f04047287 */ /* 0x000fe2000c000000 */
[----:B---3--:R-:W-:-:S05]  /*51d30*/  IADD3 R105, P1, R105, R4, RZ ;  /* 0x0000000469697210 */ /* 0x008fca0007f3e0ff */
[----:B-1----:R-:W-:Y:S01]  /*51d40*/  IMAD.MOV.U32 R108, RZ, RZ, R105 ;  /* 0x000000ffff6c7224 */ /* 0x002fe200078e0069 */
[----:B------:R-:W-:Y:S01]  /*51d50*/  STL [R1+0x1fa8], R105 ;  /* 0x001fa86901007387 */ /* 0x000fe20000100800 */
[----:B------:R-:W-:-:S05]  /*51d60*/  IADD3.X R107, R107, R0, RZ, P1, !PT ;  /* 0x000000006b6b7210 */ /* 0x000fca0000ffe4ff */
[----:B------:R-:W-:Y:S01]  /*51d70*/  IMAD.MOV.U32 R109, RZ, RZ, R107 ;  /* 0x000000ffff6d7224 */ /* 0x000fe200078e006b */
[----:B------:R-:W-:Y:S01]  /*51d80*/  ISETP.NE.U32.AND P1, PT, RZ, UR4, PT ;  /* 0x00000004ff007c0c */ /* 0x000fe2000bf25070 */
[----:B------:R1:W-:Y:S04]  /*51d90*/  STL [R1+0x1fa4], R107 ;  /* 0x001fa46b01007387 */ /* 0x0003e80000100800 */
[----:B------:R-:W-:Y:S01]  /*51da0*/  LDGSTS.E [R3+0x2800c], desc[UR60][R108.64], P0 ;  /* 0x2800c0006c037fae */ /* 0x000fe2000812187c */
[-C--:B------:R-:W-:Y:S02]  /*51db0*/  IADD3 R112, P2, R112, R4.reuse, RZ ;  /* 0x0000000470707210 */ /* 0x080fe40007f5e0ff */
[----:B------:R-:W-:-:S03]  /*51dc0*/  IADD3 R110, P3, R110, R4, RZ ;  /* 0x000000046e6e7210 */ /* 0x000fc60007f7e0ff */
[----:B------:R-:W-:Y:S01]  /*51dd0*/  IMAD.X R113, R113, 0x1, R0, P2 ;  /* 0x0000000171717824 */ /* 0x000fe200010e0600 */
[----:B------:R-:W3:Y:S04]  /*51de0*/  LDL.LU R109, [R1+0x2354] ;  /* 0x00235400016d7983 */ /* 0x000ee80000300800 */
[----:B------:R-:W3:Y:S04]  /*51df0*/  LDL.LU R108, [R1+0x2358] ;  /* 0x00235800016c7983 */ /* 0x000ee80000300800 */
[----:B-1----:R-:W3:Y:S04]  /*51e00*/  LDL.LU R107, [R1+0x235c] ;  /* 0x00235c00016b7983 */ /* 0x002ee80000300800 */
[----:B------:R-:W-:Y:S01]  /*51e10*/  LDGSTS.E [R3+0x2c00c], desc[UR60][R112.64], P0 ;  /* 0x2c00c00070037fae */ /* 0x000fe2000812187c */
[----:B------:R-:W-:-:S03]  /*51e20*/  IADD3 R11, P0, R11, R4, RZ ;  /* 0x000000040b0b7210 */ /* 0x000fc60007f1e0ff */
[----:B------:R-:W3:Y:S01]  /*51e30*/  LDL.LU R105, [R1+0x2360] ;  /* 0x0023600001697983 */ /* 0x000ee20000300800 */
[--C-:B------:R-:W-:Y:S02]  /*51e40*/  IMAD.X R111, R111, 0x1, R0.reuse, P3 ;  /* 0x000000016f6f7824 */ /* 0x100fe400018e0600 */
[----:B------:R-:W-:Y:S01]  /*51e50*/  IMAD.X R106, R106, 0x1, R0, P0 ;  /* 0x000000016a6a7824 */ /* 0x000fe200000e0600 */
[----:B------:R-:W-:Y:S01]  /*51e60*/  STL [R1+0x1fb0], R112 ;  /* 0x001fb07001007387 */ /* 0x000fe20000100800 */
[----:B------:R-:W-:-:S03]  /*51e70*/  IADD3 R103, P2, R103, R4, RZ ;  /* 0x0000000467677210 */ /* 0x000fc60007f5e0ff */
[----:B------:R-:W-:Y:S01]  /*51e80*/  STL [R1+0x1fac], R113 ;  /* 0x001fac7101007387 */ /* 0x000fe20000100800 */
[----:B------:R-:W-:-:S03]  /*51e90*/  IADD3.X R104, R104, R0, RZ, P2, !PT ;  /* 0x0000000068687210 */ /* 0x000fc600017fe4ff */
[----:B------:R1:W-:Y:S04]  /*51ea0*/  STL [R1+0x2338], R110 ;  /* 0x0023386e01007387 */ /* 0x0003e80000100800 */
[----:B------:R1:W-:Y:S04]  /*51eb0*/  STL [R1+0x2334], R111 ;  /* 0x0023346f01007387 */ /* 0x0003e80000100800 */
[----:B------:R1:W-:Y:S04]  /*51ec0*/  LDGSTS.E [R3+0x30000], desc[UR60][R110.64], P1 ;  /* 0x300000006e037fae */ /* 0x0003e8000892187c */
[----:B------:R1:W-:Y:S04]  /*51ed0*/  STL [R1+0x2340], R11 ;  /* 0x0023400b01007387 */ /* 0x0003e80000100800 */
[----:B------:R-:W-:Y:S01]  /*51ee0*/  STL [R1+0x233c], R106 ;  /* 0x00233c6a01007387 */ /* 0x000fe20000100800 */
[----:B-1----:R-:W-:-:S02]  /*51ef0*/  IMAD.MOV.U32 R110, RZ, RZ, R11 ;  /* 0x000000ffff6e7224 */ /* 0x002fc400078e000b */
[----:B------:R-:W-:Y:S01]  /*51f00*/  IMAD.MOV.U32 R111, RZ, RZ, R106 ;  /* 0x000000ffff6f7224 */ /* 0x000fe200078e006a */
[----:B------:R-:W-:Y:S04]  /*51f10*/  STL [R1+0x2348], R103 ;  /* 0x0023486701007387 */ /* 0x000fe80000100800 */
[----:B------:R-:W3:Y:S04]  /*51f20*/  LDL.LU R11, [R1+0x2368] ;  /* 0x00236800010b7983 */ /* 0x000ee80000300800 */
[----:B------:R1:W-:Y:S04]  /*51f30*/  LDGSTS.E [R3+0x34000], desc[UR60][R110.64], P1 ;  /* 0x340000006e037fae */ /* 0x0003e8000892187c */
[----:B------:R1:W-:Y:S02]  /*51f40*/  STL [R1+0x2344], R104 ;  /* 0x0023446801007387 */ /* 0x0003e40000100800 */
[----:B-1----:R-:W-:-:S02]  /*51f50*/  IMAD.MOV.U32 R111, RZ, RZ, R104 ;  /* 0x000000ffff6f7224 */ /* 0x002fc400078e0068 */
[----:B------:R-:W3:Y:S01]  /*51f60*/  LDL.LU R104, [R1+0x2364] ;  /* 0x0023640001687983 */ /* 0x000ee20000300800 */
[----:B------:R-:W-:Y:S01]  /*51f70*/  IMAD.MOV.U32 R110, RZ, RZ, R103 ;  /* 0x000000ffff6e7224 */ /* 0x000fe200078e0067 */
[----:B------:R-:W-:-:S04]  /*51f80*/  UISETP.GT.AND UP1, UPT, UR6, 0x75, UPT ;  /* 0x000000750600788c */ /* 0x000fc8000bf24270 */
[----:B------:R1:W-:Y:S01]  /*51f90*/  LDGSTS.E [R3+0x38000], desc[UR60][R110.64], P1 ;  /* 0x380000006e037fae */ /* 0x0003e2000892187c */
[----:B------:R-:W-:-:S04]  /*51fa0*/  USEL UR4, URZ, 0x4, !UP1 ;  /* 0x000000043f047887 */ /* 0x000fc8000c800000 */
[----:B------:R-:W-:Y:S01]  /*51fb0*/  USEL UR4, UR4, URZ, !UP0 ;  /* 0x0000003f04047287 */ /* 0x000fe2000c000000 */
[----:B----4-:R-:W-:-:S05]  /*51fc0*/  IADD3 R7, P0, R7, R4, RZ ;  /* 0x0000000407077210 */ /* 0x010fca0007f1e0ff */
[----:B--2---:R-:W-:Y:S01]  /*51fd0*/  IMAD.X R102, R102, 0x1, R0, P0 ;  /* 0x0000000166667824 */ /* 0x004fe200000e0600 */
[----:B------:R2:W-:Y:S01]  /*51fe0*/  STL [R1+0x2350], R7 ;  /* 0x0023500701007387 */ /* 0x0005e20000100800 */
[----:B-1----:R-:W-:-:S03]  /*51ff0*/  MOV R110, R7 ;  /* 0x00000007006e7202 */ /* 0x002fc60000000f00 */
[----:B------:R1:W-:Y:S04]  /*52000*/  STL [R1+0x234c], R102 ;  /* 0x00234c6601007387 */ /* 0x0003e80000100800 */
[----:B------:R-:W4:Y:S04]  /*52010*/  LDL.LU R103, [R1+0x2370] ;  /* 0x0023700001677983 */ /* 0x000f280000300800 */
[----:B--2---:R-:W2:Y:S01]  /*52020*/  LDL.LU R7, [R1+0x2378] ;  /* 0x0023780001077983 */ /* 0x004ea20000300800 */
[----:B------:R-:W-:-:S03]  /*52030*/  IMAD.MOV.U32 R111, RZ, RZ, R102 ;  /* 0x000000ffff6f7224 */ /* 0x000fc600078e0066 */
[----:B------:R-:W2:Y:S04]  /*52040*/  LDL.LU R106, [R1+0x236c] ;  /* 0x00236c00016a7983 */ /* 0x000ea80000300800 */
[----:B-1----:R-:W2:Y:S01]  /*52050*/  LDL.LU R102, [R1+0x2374] ;  /* 0x0023740001667983 */ /* 0x002ea20000300800 */
[----:B------:R-:W-:-:S03]  /*52060*/  ISETP.NE.U32.AND P0, PT, RZ, UR4, PT ;  /* 0x00000004ff007c0c */ /* 0x000fc6000bf05070 */
[----:B------:R-:W-:Y:S01]  /*52070*/  LDGSTS.E [R3+0x3c000], desc[UR60][R110.64], P1 ;  /* 0x3c0000006e037fae */ /* 0x000fe2000892187c */
[----:B---3--:R-:W-:-:S05]  /*52080*/  IADD3 R108, P1, R108, R4, RZ ;  /* 0x000000046c6c7210 */ /* 0x008fca0007f3e0ff */
[--C-:B------:R-:W-:Y:S01]  /*52090*/  IMAD.X R109, R109, 0x1, R0.reuse, P1 ;  /* 0x000000016d6d7824 */ /* 0x100fe200008e0600 */
[----:B------:R-:W-:Y:S01]  /*520a0*/  IADD3 R105, P2, R105, R4, RZ ;  /* 0x0000000469697210 */ /* 0x000fe20007f5e0ff */
[----:B------:R1:W-:Y:S04]  /*520b0*/  STL [R1+0x2358], R108 ;  /* 0x0023586c01007387 */ /* 0x0003e80000100800 */
[----:B------:R-:W-:Y:S01]  /*520c0*/  IMAD.X R107, R107, 0x1, R0, P2 ;  /* 0x000000016b6b7824 */ /* 0x000fe200010e0600 */
[----:B------:R3:W-:Y:S04]  /*520d0*/  STL [R1+0x2354], R109 ;  /* 0x0023546d01007387 */ /* 0x0007e80000100800 */
[----:B------:R3:W-:Y:S04]  /*520e0*/  STL [R1+0x2360], R105 ;  /* 0x0023606901007387 */ /* 0x0007e80000100800 */
[----:B------:R1:W-:Y:S04]  /*520f0*/  LDGSTS.E [R3+0x30004], desc[UR60][R108.64], P0 ;  /* 0x300040006c037fae */ /* 0x0003e8000812187c */
[----:B------:R3:W-:Y:S04]  /*52100*/  STL [R1+0x235c], R107 ;  /* 0x00235c6b01007387 */ /* 0x0007e80000100800 */
[----:B------:R-:W2:Y:S01]  /*52110*/  LDL.LU R112, [R1+0x2380] ;  /* 0x0023800001707983 */ /* 0x000ea20000300800 */
[----:B-1----:R-:W-:-:S03]  /*52120*/  IMAD.MOV.U32 R108, RZ, RZ, R105 ;  /* 0x000000ffff6c7224 */ /* 0x002fc600078e0069 */
[----:B------:R-:W2:Y:S01]  /*52130*/  LDL.LU R110, [R1+0x2388] ;  /* 0x00238800016e7983 */ /* 0x000ea20000300800 */
[----:B---3--:R-:W-:-:S03]  /*52140*/  IMAD.MOV.U32 R109, RZ, RZ, R107 ;  /* 0x000000ffff6d7224 */ /* 0x008fc600078e006b */
[----:B------:R-:W3:Y:S04]  /*52150*/  LDL.LU R113, [R1+0x237c] ;  /* 0x00237c0001717983 */ /* 0x000ee80000300800 */
[----:B------:R1:W-:Y:S01]  /*52160*/  LDGSTS.E [R3+0x34004], desc[UR60][R108.64], P0 ;  /* 0x340040006c037fae */ /* 0x0003e2000812187c */
[----:B------:R-:W-:-:S03]  /*52170*/  IADD3 R11, P1, R11, R4, RZ ;  /* 0x000000040b0b7210 */ /* 0x000fc60007f3e0ff */
[----:B------:R-:W3:Y:S04]  /*52180*/  LDL.LU R111, [R1+0x2384] ;  /* 0x00238400016f7983 */ /* 0x000ee80000300800 */
[----:B------:R-:W1:Y:S04]  /*52190*/  LDL.LU R108, [R1+0x2390] ;  /* 0x00239000016c7983 */ /* 0x000e680000300800 */
[----:B------:R-:W-:Y:S01]  /*521a0*/  STL [R1+0x2368], R11 ;  /* 0x0023680b01007387 */ /* 0x000fe20000100800 */
[----:B------:R-:W-:-:S05]  /*521b0*/  IADD3.X R104, R104, R0, RZ, P1, !PT ;  /* 0x0000000068687210 */ /* 0x000fca0000ffe4ff */
[----:B------:R4:W-:Y:S01]  /*521c0*/  STL [R1+0x2364], R104 ;  /* 0x0023646801007387 */ /* 0x0009e20000100800 */
[----:B------:R-:W-:-:S03]  /*521d0*/  IMAD.MOV.U32 R105, RZ, RZ, R104 ;  /* 0x000000ffff697224 */ /* 0x000fc600078e0068 */
[----:B------:R-:W3:Y:S04]  /*521e0*/  LDL.LU R109, [R1+0x238c] ;  /* 0x00238c00016d7983 */ /* 0x000ee80000300800 */
[----:B------:R-:W3:Y:S01]  /*521f0*/  LDL.LU R107, [R1+0x2394] ;  /* 0x00239400016b7983 */ /* 0x000ee20000300800 */
[----:B----4-:R-:W-:-:S05]  /*52200*/  IMAD.MOV.U32 R104, RZ, RZ, R11 ;  /* 0x000000ffff687224 */ /* 0x010fca00078e000b */
[----:B------:R4:W-:Y:S04]  /*52210*/  LDGSTS.E [R3+0x38004], desc[UR60][R104.64], P0 ;  /* 0x3800400068037fae */ /* 0x0009e8000812187c */
[----:B------:R-:W4:Y:S04]  /*52220*/  LDL.LU R105, [R1+0x2398] ;  /* 0x0023980001697983 */ /* 0x000f280000300800 */
[----:B------:R-:W4:Y:S04]  /*52230*/  LDL.LU R104, [R1+0x239c] ;  /* 0x00239c0001687983 */ /* 0x000f280000300800 */
[----:B------:R-:W4:Y:S01]  /*52240*/  LDL.LU R11, [R1+0x23a0] ;  /* 0x0023a000010b7983 */ /* 0x000f220000300800 */
[----:B------:R-:W-:-:S04]  /*52250*/  UISETP.GT.AND UP1, UPT, UR6, 0x76, UPT ;  /* 0x000000760600788c */ /* 0x000fc8000bf24270 */
[----:B------:R-:W-:Y:S01]  /*52260*/  USEL UR4, URZ, 0x4, !UP1 ;  /* 0x000000043f047887 */ /* 0x000fe2000c800000 */
[----:B------:R-:W-:-:S03]  /*52270*/  IADD3 R103, P2, R103, R4, RZ ;  /* 0x0000000467677210 */ /* 0x000fc60007f5e0ff */
[----:B------:R-:W-:Y:S01]  /*52280*/  USEL UR4, UR4, URZ, !UP0 ;  /* 0x0000003f04047287 */ /* 0x000fe2000c000000 */
[----:B--2---:R-:W-:Y:S01]  /*52290*/  IADD3 R7, P3, R7, R4, RZ ;  /* 0x0000000407077210 */ /* 0x004fe20007f7e0ff */
[----:B------:R-:W-:-:S04]  /*522a0*/  IMAD.X R106, R106, 0x1, R0, P2 ;  /* 0x000000016a6a7824 */ /* 0x000fc800010e0600 */
[----:B------:R-:W-:Y:S01]  /*522b0*/  ISETP.NE.U32.AND P1, PT, RZ, UR4, PT ;  /* 0x00000004ff007c0c */ /* 0x000fe2000bf25070 */
[----:B------:R-:W-:Y:S01]  /*522c0*/  IMAD.X R102, R102, 0x1, R0, P3 ;  /* 0x0000000166667824 */ /* 0x000fe200018e0600 */
[----:B------:R2:W-:Y:S01]  /*522d0*/  STL [R1+0x2370], R103 ;  /* 0x0023706701007387 */ /* 0x0005e20000100800 */
[----:B------:R-:W-:Y:S01]  /*522e0*/  IMAD.MOV.U32 R114, RZ, RZ, R103 ;  /* 0x000000ffff727224 */ /* 0x000fe200078e0067 */
[----:B------:R-:W-:Y:S02]  /*522f0*/  MOV R115, R106 ;  /* 0x0000006a00737202 */ /* 0x000fe40000000f00 */
[----:B------:R2:W-:Y:S04]  /*52300*/  STL [R1+0x236c], R106 ;  /* 0x00236c6a01007387 */ /* 0x0005e80000100800 */
[----:B------:R-:W-:Y:S01]  /*52310*/  STL [R1+0x2378], R7 ;  /* 0x0023780701007387 */ /* 0x000fe20000100800 */
[----:B--2---:R-:W-:-:S03]  /*52320*/  IMAD.MOV.U32 R103, RZ, RZ, R102 ;  /* 0x000000ffff677224 */ /* 0x004fc600078e0066 */
[----:B------:R2:W-:Y:S04]  /*52330*/  STL [R1+0x2374], R102 ;  /* 0x0023746601007387 */ /* 0x0005e80000100800 */
[----:B------:R-:W-:Y:S04]  /*52340*/  LDGSTS.E [R3+0x3c004], desc[UR60][R114.64], P0 ;  /* 0x3c00400072037fae */ /* 0x000fe8000812187c */
[----:B------:R-:W4:Y:S01]  /*52350*/  LDL.LU R106, [R1+0x23a4] ;  /* 0x0023a400016a7983 */ /* 0x000f220000300800 */
[----:B--2---:R-:W-:-:S05]  /*52360*/  IMAD.MOV.U32 R102, RZ, RZ, R7 ;  /* 0x000000ffff667224 */ /* 0x004fca00078e0007 */
[----:B------:R-:W-:Y:S04]  /*52370*/  LDGSTS.E [R3+0x30008], desc[UR60][R102.64], P1 ;  /* 0x3000800066037fae */ /* 0x000fe8000892187c */
[----:B------:R-:W2:Y:S04]  /*52380*/  LDL.LU R103, [R1+0x23a8] ;  /* 0x0023a80001677983 */ /* 0x000ea80000300800 */
[----:B------:R-:W2:Y:S04]  /*52390*/  LDL.LU R102, [R1+0x23ac] ;  /* 0x0023ac0001667983 */ /* 0x000ea80000300800 */
[----:B------:R-:W2:Y:S01]  /*523a0*/  LDL.LU R7, [R1+0x23b0] ;  /* 0x0023b00001077983 */ /* 0x000ea20000300800 */
[----:B------:R-:W-:-:S04]  /*523b0*/  UISETP.GT.AND UP1, UPT, UR6, 0x77, UPT ;  /* 0x000000770600788c */ /* 0x000fc8000bf24270 */
[----:B------:R-:W-:-:S04]  /*523c0*/  USEL UR4, URZ, 0x4, !UP1 ;  /* 0x000000043f047887 */ /* 0x000fc8000c800000 */
[----:B------:R-:W-:Y:S01]  /*523d0*/  USEL UR4, UR4, URZ, !UP0 ;  /* 0x0000003f04047287 */ /* 0x000fe2000c000000 */
[-C--:B------:R-:W-:Y:S02]  /*523e0*/  IADD3 R112, P0, R112, R4.reuse, RZ ;  /* 0x0000000470707210 */ /* 0x080fe40007f1e0ff */
[----:B------:R-:W-:-:S03]  /*523f0*/  IADD3 R110, P2, R110, R4, RZ ;  /* 0x000000046e6e7210 */ /* 0x000fc60007f5e0ff */
[----:B---3--:R-:W-:-:S05]  /*52400*/  IMAD.X R113, R113, 0x1, R0, P0 ;  /* 0x0000000171717824 */ /* 0x008fca00000e0600 */
[----:B------:R-:W-:Y:S01]  /*52410*/  LDGSTS.E [R3+0x34008], desc[UR60][R112.64], P1 ;  /* 0x3400800070037fae */ /* 0x000fe2000892187c */
[----:B------:R-:W-:-:S05]  /*52420*/  IMAD.X R111, R111, 0x1, R0, P2 ;  /* 0x000000016f6f7824 */ /* 0x000fca00010e0600 */
[----:B------:R-:W-:Y:S01]  /*52430*/  LDGSTS.E [R3+0x38008], desc[UR60][R110.64], P1 ;  /* 0x380080006e037fae */ /* 0x000fe2000892187c */
[----:B-1----:R-:W-:-:S03]  /*52440*/  IADD3 R108, P0, R108, R4, RZ ;  /* 0x000000046c6c7210 */ /* 0x002fc60007f1e0ff */
[----:B------:R-:W-:Y:S04]  /*52450*/  STL [R1+0x2380], R112 ;  /* 0x0023807001007387 */ /* 0x000fe80000100800 */
[----:B------:R-:W-:Y:S01]  /*52460*/  STL [R1+0x237c], R113 ;  /* 0x00237c7101007387 */ /* 0x000fe20000100800 */
[----:B------:R-:W-:Y:S01]  /*52470*/  IMAD.X R109, R109, 0x1, R0, P0 ;  /* 0x000000016d6d7824 */ /* 0x000fe200000e0600 */
[----:B------:R-:W-:-:S04]  /*52480*/  ISETP.NE.U32.AND P0, PT, RZ, UR4, PT ;  /* 0x00000004ff007c0c */ /* 0x000fc8000bf05070 */
[----:B------:R1:W-:Y:S04]  /*52490*/  LDGSTS.E [R3+0x3c008], desc[UR60][R108.64], P1 ;  /* 0x3c0080006c037fae */ /* 0x0003e8000892187c */
[----:B------:R-:W-:Y:S04]  /*524a0*/  STL [R1+0x2388], R110 ;  /* 0x0023886e01007387 */ /* 0x000fe80000100800 */
[----:B------:R-:W-:Y:S01]  /*524b0*/  STL [R1+0x2384], R111 ;  /* 0x0023846f01007387 */ /* 0x000fe20000100800 */
[----:B----4-:R-:W-:-:S03]  /*524c0*/  IADD3 R105, P1, R105, R4, RZ ;  /* 0x0000000469697210 */ /* 0x010fc60007f3e0ff */
[----:B------:R1:W-:Y:S01]  /*524d0*/  STL [R1+0x2390], R108 ;  /* 0x0023906c01007387 */ /* 0x0003e20000100800 */
[----:B------:R-:W-:Y:S02]  /*524e0*/  IADD3.X R107, R107, R0, RZ, P1, !PT ;  /* 0x000000006b6b7210 */ /* 0x000fe40000ffe4ff */
[----:B------:R-:W-:Y:S01]  /*524f0*/  IADD3 R11, P2, R11, R4, RZ ;  /* 0x000000040b0b7210 */ /* 0x000fe20007f5e0ff */
[----:B------:R3:W-:Y:S01]  /*52500*/  STL [R1+0x238c], R109 ;  /* 0x00238c6d01007387 */ /* 0x0007e20000100800 */
[----:B-1----:R-:W-:-:S03]  /*52510*/  IMAD.MOV.U32 R108, RZ, RZ, R105 ;  /* 0x000000ffff6c7224 */ /* 0x002fc600078e0069 */
[----:B------:R-:W-:Y:S01]  /*52520*/  IMAD.X R104, R104, 0x1, R0, P2 ;  /* 0x0000000168687824 */ /* 0x000fe200010e0600 */
[----:B------:R-:W4:Y:S01]  /*52530*/  LDL.LU R110, [R1+0x17b8] ;  /* 0x0017b800016e7983 */ /* 0x000f220000300800 */
[----:B---3--:R-:W-:-:S03]  /*52540*/  IMAD.MOV.U32 R109, RZ, RZ, R107 ;  /* 0x000000ffff6d7224 */ /* 0x008fc600078e006b */
[----:B------:R-:W-:Y:S04]  /*52550*/  STL [R1+0x2398], R105 ;  /* 0x0023986901007387 */ /* 0x000fe80000100800 */
[----:B------:R-:W-:Y:S04]  /*52560*/  STL [R1+0x2394], R107 ;  /* 0x0023946b01007387 */ /* 0x000fe80000100800 */
[----:B------:R-:W-:Y:S04]  /*52570*/  STL [R1+0x23a0], R11 ;  /* 0x0023a00b01007387 */ /* 0x000fe80000100800 */
[----:B------:R1:W-:Y:S04]  /*52580*/  LDGSTS.E [R3+0x3000c], desc[UR60][R108.64], P0 ;  /* 0x3000c0006c037fae */ /* 0x0003e8000812187c */
[----:B------:R3:W-:Y:S04]  /*52590*/  STL [R1+0x239c], R104 ;  /* 0x00239c6801007387 */ /* 0x0007e80000100800 */
[----:B------:R-:W4:Y:S01]  /*525a0*/  LDL.LU R111, [R1+0x17b4] ;  /* 0x0017b400016f7983 */ /* 0x000f220000300800 */
[----:B-1----:R-:W-:-:S02]  /*525b0*/  IMAD.MOV.U32 R108, RZ, RZ, R11 ;  /* 0x000000ffff6c7224 */ /* 0x002fc400078e000b */
[----:B------:R-:W-:Y:S02]  /*525c0*/  IMAD.MOV.U32 R109, RZ, RZ, R104 ;  /* 0x000000ffff6d7224 */ /* 0x000fe400078e0068 */
[----:B---3--:R-:W3:Y:S04]  /*525d0*/  LDL.LU R104, [R1+0x17c0] ;  /* 0x0017c00001687983 */ /* 0x008ee80000300800 */
[----:B------:R-:W3:Y:S04]  /*525e0*/  LDL.LU R11, [R1+0x17c8] ;  /* 0x0017c800010b7983 */ /* 0x000ee80000300800 */
[----:B------:R-:W-:Y:S04]  /*525f0*/  LDGSTS.E [R3+0x3400c], desc[UR60][R108.64], P0 ;  /* 0x3400c0006c037fae */ /* 0x000fe8000812187c */
[----:B------:R-:W3:Y:S04]  /*52600*/  LDL.LU R108, [R1+0x17bc] ;  /* 0x0017bc00016c7983 */ /* 0x000ee80000300800 */
[----:B------:R-:W3:Y:S01]  /*52610*/  LDL.LU R105, [R1+0x17c4] ;  /* 0x0017c40001697983 */ /* 0x000ee20000300800 */
[----:B--2---:R-:W-:-:S02]  /*52620*/  IADD3 R103, P1, R103, R4, RZ ;  /* 0x0000000467677210 */ /* 0x004fc40007f3e0ff */
[----:B------:R-:W-:Y:S02]  /*52630*/  IADD3 R7, P2, R7, R4, RZ ;  /* 0x0000000407077210 */ /* 0x000fe40007f5e0ff */
[----:B------:R-:W-:Y:S01]  /*52640*/  IADD3.X R106, R106, R0, RZ, P1, !PT ;  /* 0x000000006a6a7210 */ /* 0x000fe20000ffe4ff */
[----:B------:R-:W-:Y:S02]  /*52650*/  STL [R1+0x23a8], R103 ;  /* 0x0023a86701007387 */ /* 0x000fe40000100800 */
[----:B------:R-:W-:Y:S02]  /*52660*/  IMAD.X R102, R102, 0x1, R0, P2 ;  /* 0x0000000166667824 */ /* 0x000fe400010e0600 */
[----:B------:R1:W-:Y:S01]  /*52670*/  STL [R1+0x23a4], R106 ;  /* 0x0023a46a01007387 */ /* 0x0003e20000100800 */
[----:B------:R-:W-:-:S03]  /*52680*/  IMAD.MOV.U32 R107, RZ, RZ, R106 ;  /* 0x000000ffff6b7224 */ /* 0x000fc600078e006a */
[----:B------:R-:W-:Y:S04]  /*52690*/  STL [R1+0x23b0], R7 ;  /* 0x0023b00701007387 */ /* 0x000fe80000100800 */
[----:B------:R2:W-:Y:S01]  /*526a0*/  STL [R1+0x23ac], R102 ;  /* 0x0023ac6601007387 */ /* 0x0005e20000100800 */
[----:B-1----:R-:W-:Y:S02]  /*526b0*/  IMAD.MOV.U32 R106, RZ, RZ, R103 ;  /* 0x000000ffff6a7224 */ /* 0x002fe400078e0067 */
[----:B------:R-:W-:-:S03]  /*526c0*/  IMAD.MOV.U32 R103, RZ, RZ, R102 ;  /* 0x000000ffff677224 */ /* 0x000fc600078e0066 */
[----:B------:R-:W-:Y:S01]  /*526d0*/  LDGSTS.E [R3+0x3800c], desc[UR60][R106.64], P0 ;  /* 0x3800c0006a037fae */ /* 0x000fe2000812187c */
[----:B--2---:R-:W-:-:S05]  /*526e0*/  IMAD.MOV.U32 R102, RZ, RZ, R7 ;  /* 0x000000ffff667224 */ /* 0x004fca00078e0007 */
[----:B------:R1:W-:Y:S01]  /*526f0*/  LDGSTS.E [R3+0x3c00c], desc[UR60][R102.64], P0 ;  /* 0x3c00c00066037fae */ /* 0x0003e2000812187c */
[----:B------:R-:W-:Y:S01]  /*52700*/  UISETP.GT.AND UP1, UPT, UR6, 0x18, UPT ;  /* 0x000000180600788c */ /* 0x000fe2000bf24270 */
[----:B------:R-:W-:Y:S02]  /*52710*/  SHF.L.U32 R7, R9, 0x4, RZ ;  /* 0x0000000409077819 */ /* 0x000fe400000006ff */
[----:B------:R-:W2:Y:S04]  /*52720*/  LDL.LU R102, [R1+0x17d0] ;  /* 0x0017d00001667983 */ /* 0x000ea80000300800 */
[----:B------:R-:W2:Y:S01]  /*52730*/  LDL.LU R103, [R1+0x17cc] ;  /* 0x0017cc0001677983 */ /* 0x000ea20000300800 */
[----:B------:R-:W-:Y:S01]  /*52740*/  USEL UR4, URZ, 0x4, !UP1 ;  /* 0x000000043f047887 */ /* 0x000fe2000c800000 */
[----:B------:R-:W-:-:S02]  /*52750*/  LOP3.LUT R7, R7, 0x70, RZ, 0xc0, !PT ;  /* 0x0000007007077812 */ /* 0x000fc400078ec0ff */
[----:B------:R-:W2:Y:S01]  /*52760*/  LDL.LU R109, [R1+0x17d4] ;  /* 0x0017d400016d7983 */ /* 0x000ea20000300800 */
[----:B------:R-:W-:-:S03]  /*52770*/  USEL UR4, UR4, URZ, !UP0 ;  /* 0x0000003f04047287 */ /* 0x000fc6000c000000 */
[----:B------:R-:W2:Y:S01]  /*52780*/  LDL.LU R106, [R1+0x17d8] ;  /* 0x0017d800016a7983 */ /* 0x000ea20000300800 */
[----:B------:R-:W-:-:S03]  /*52790*/  IMAD R7, R10, 0x80, R7 ;  /* 0x000000800a077824 */ /* 0x000fc600078e0207 */
[----:B------:R-:W2:Y:S01]  /*527a0*/  LDL.LU R107, [R1+0x17dc] ;  /* 0x0017dc00016b7983 */ /* 0x000ea20000300800 */
[----:B------:R-:W-:-:S03]  /*527b0*/  ISETP.NE.U32.AND P0, PT, RZ, UR4, PT ;  /* 0x00000004ff007c0c */ /* 0x000fc6000bf05070 */
[----:B------:R-:W2:Y:S01]  /*527c0*/  LDL.LU R9, [R1+0x17e0] ;  /* 0x0017e00001097983 */ /* 0x000ea20000300800 */
[----:B-1----:R-:W-:-:S05]  /*527d0*/  LOP3.LUT R3, R7, 0x60, RZ, 0x3c, !PT ;  /* 0x0000006007037812 */ /* 0x002fca00078e3cff */
[----:B------:R-:W-:Y:S01]  /*527e0*/  VIADD R3, R3, UR5 ;  /* 0x0000000503037c36 */ /* 0x000fe20008000000 */
[----:B----4-:R-:W-:-:S05]  /*527f0*/  IADD3 R110, P1, R110, R4, RZ ;  /* 0x000000046e6e7210 */ /* 0x010fca0007f3e0ff */
[----:B------:R1:W-:Y:S01]  /*52800*/  STL [R1+0x17b8], R110 ;  /* 0x0017b86e01007387 */ /* 0x0003e20000100800 */
[----:B------:R-:W-:Y:S01]  /*52810*/  IMAD.X R111, R111, 0x1, R0, P1 ;  /* 0x000000016f6f7824 */ /* 0x000fe200008e0600 */
[----:B---3--:R-:W-:-:S04]  /*52820*/  IADD3 R104, P1, R104, R4, RZ ;  /* 0x0000000468687210 */ /* 0x008fc80007f3e0ff */
[----:B------:R3:W-:Y:S01]  /*52830*/  STL [R1+0x17b4], R111 ;  /* 0x0017b46f01007387 */ /* 0x0007e20000100800 */
[----:B------:R-:W-:-:S03]  /*52840*/  IADD3 R11, P2, R11, R4, RZ ;  /* 0x000000040b0b7210 */ /* 0x000fc60007f5e0ff */
[----:B------:R1:W-:Y:S04]  /*52850*/  LDGSTS.E [R3], desc[UR60][R110.64], P0 ;  /* 0x000000006e037fae */ /* 0x0003e8000812187c */
[----:B------:R4:W-:Y:S01]  /*52860*/  STL [R1+0x17c0], R104 ;  /* 0x0017c06801007387 */ /* 0x0009e20000100800 */
[----:B------:R-:W-:Y:S01]  /*52870*/  IMAD.X R108, R108, 0x1, R0, P1 ;  /* 0x000000016c6c7824 */ /* 0x000fe200008e0600 */
[----:B-1----:R-:W-:-:S03]  /*52880*/  MOV R110, R104 ;  /* 0x00000068006e7202 */ /* 0x002fc60000000f00 */
[----:B---3--:R-:W-:Y:S01]  /*52890*/  IMAD.MOV.U32 R111, RZ, RZ, R108 ;  /* 0x000000ffff6f7224 */ /* 0x008fe200078e006c */
[----:B------:R-:W-:Y:S01]  /*528a0*/  STL [R1+0x17bc], R108 ;  /* 0x0017bc6c01007387 */ /* 0x000fe20000100800 */
[----:B------:R-:W-:-:S03]  /*528b0*/  IMAD.X R105, R105, 0x1, R0, P2 ;  /* 0x0000000169697824 */ /* 0x000fc600010e0600 */
[----:B------:R-:W-:Y:S04]  /*528c0*/  STL [R1+0x17c8], R11 ;  /* 0x0017c80b01007387 */ /* 0x000fe80000100800 */
[----:B----4-:R-:W3:Y:S04]  /*528d0*/  LDL.LU R104, [R1+0x17e8] ;  /* 0x0017e80001687983 */ /* 0x010ee80000300800 */
[----:B------:R1:W-:Y:S04]  /*528e0*/  LDGSTS.E [R3+0x4000], desc[UR60][R110.64], P0 ;  /* 0x040000006e037fae */ /* 0x0003e8000812187c */
[----:B------:R4:W-:Y:S01]  /*528f0*/  STL [R1+0x17c4], R105 ;  /* 0x0017c46901007387 */ /* 0x0009e20000100800 */
[----:B-1----:R-:W-:-:S03]  /*52900*/  IMAD.MOV.U32 R111, RZ, RZ, R105 ;  /* 0x000000ffff6f7224 */ /* 0x002fc600078e0069 */
[----:B----4-:R-:W4:Y:S01]  /*52910*/  LDL.LU R105, [R1+0x17e4] ;  /* 0x0017e40001697983 */ /* 0x010f220000300800 */
[----:B------:R-:W-:-:S03]  /*52920*/  IMAD.MOV.U32 R110, RZ, RZ, R11 ;  /* 0x000000ffff6e7224 */ /* 0x000fc600078e000b */
[----:B------:R-:W4:Y:S01]  /*52930*/  LDL.LU R108, [R1+0x17f0] ;  /* 0x0017f000016c7983 */ /* 0x000f220000300800 */
[----:B------:R-:W-:-:S03]  /*52940*/  UISETP.GT.AND UP1, UPT, UR6, 0x19, UPT ;  /* 0x000000190600788c */ /* 0x000fc6000bf24270 */
[----:B------:R-:W4:Y:S04]  /*52950*/  LDL.LU R11, [R1+0x17f8] ;  /* 0x0017f800010b7983 */ /* 0x000f280000300800 */
[----:B------:R-:W-:Y:S01]  /*52960*/  LDGSTS.E [R3+0x8000], desc[UR60][R110.64], P0 ;  /* 0x080000006e037fae */ /* 0x000fe2000812187c */
[----:B--2---:R-:W-:-:S05]  /*52970*/  IADD3 R102, P1, R102, R4, RZ ;  /* 0x0000000466667210 */ /* 0x004fca0007f3e0ff */
[----:B------:R-:W-:Y:S01]  /*52980*/  IMAD.X R103, R103, 0x1, R0, P1 ;  /* 0x0000000167677824 */ /* 0x000fe200008e0600 */
[----:B------:R1:W-:Y:S04]  /*52990*/  STL [R1+0x17d0], R102 ;  /* 0x0017d06601007387 */ /* 0x0003e80000100800 */
[----:B------:R2:W-:Y:S04]  /*529a0*/  STL [R1+0x17cc], R103 ;  /* 0x0017cc6701007387 */ /* 0x0005e80000100800 */
[----:B------:R-:W4:Y:S01]  /*529b0*/  LDL.LU R110, [R1+0x17ec] ;  /* 0x0017ec00016e7983 */ /* 0x000f220000300800 */
[----:B------:R-:W-:Y:S01]  /*529c0*/  IADD3 R106, P1, R106, R4, RZ ;  /* 0x000000046a6a7210 */ /* 0x000fe20007f3e0ff */
[----:B------:R-:W-:-:S02]  /*529d0*/  USEL UR4, URZ, 0x4, !UP1 ;  /* 0x000000043f047887 */ /* 0x000fc4000c800000 */
[----:B------:R-:W4:Y:S01]  /*529e0*/  LDL.LU R111, [R1+0x17f4] ;  /* 0x0017f400016f7983 */ /* 0x000f220000300800 */
[----:B------:R-:W-:Y:S01]  /*529f0*/  IADD3 R9, P2, R9, R4, RZ ;  /* 0x0000000409097210 */ /* 0x000fe20007f5e0ff */
[----:B------:R-:W-:Y:S01]  /*52a00*/  USEL UR4, UR4, URZ, !UP0 ;  /* 0x0000003f04047287 */ /* 0x000fe2000c000000 */
[----:B------:R-:W-:Y:S01]  /*52a10*/  IMAD.X R109, R109, 0x1, R0, P1 ;  /* 0x000000016d6d7824 */ /* 0x000fe200008e0600 */
[----:B------:R-:W-:Y:S01]  /*52a20*/  LDGSTS.E [R3+0xc000], desc[UR60][R102.64], P0 ;  /* 0x0c00000066037fae */ /* 0x000fe2000812187c */
[----:B------:R-:W-:Y:S02]  /*52a30*/  IADD3.X R107, R107, R0, RZ, P2, !PT ;  /* 0x000000006b6b7210 */ /* 0x000fe400017fe4ff */
[----:B------:R-:W-:Y:S01]  /*52a40*/  IMAD.MOV.U32 R113, RZ, RZ, R109 ;  /* 0x000000ffff717224 */ /* 0x000fe200078e006d */
[----:B------:R-:W-:Y:S01]  /*52a50*/  ISETP.NE.U32.AND P0, PT, RZ, UR4, PT ;  /* 0x00000004ff007c0c */ /* 0x000fe2000bf05070 */
[----:B------:R-:W-:Y:S01]  /*52a60*/  IMAD.MOV.U32 R112, RZ, RZ, R106 ;  /* 0x000000ffff707224 */ /* 0x000fe200078e006a */
[----:B-1----:R-:W4:Y:S04]  /*52a70*/  LDL.LU R102, [R1+0x1800] ;  /* 0x0018000001667983 */ /* 0x002f280000300800 */
[----:B--2---:R-:W2:Y:S04]  /*52a80*/  LDL.LU R103, [R1+0x1808] ;  /* 0x0018080001677983 */ /* 0x004ea80000300800 */
[----:B------:R-:W-:Y:S04]  /*52a90*/  STL [R1+0x17d8], R106 ;  /* 0x0017d86a01007387 */ /* 0x000fe80000100800 */
[----:B------:R1:W-:Y:S04]  /*52aa0*/  STL [R1+0x17d4], R109 ;  /* 0x0017d46d01007387 */ /* 0x0003e80000100800 */
[----:B------:R1:W-:Y:S04]  /*52ab0*/  STL [R1+0x17e0], R9 ;  /* 0x0017e00901007387 */ /* 0x0003e80000100800 */
[----:B------:R1:W-:Y:S04]  /*52ac0*/  LDGSTS.E [R3+0x4], desc[UR60][R112.64], P0 ;  /* 0x0000400070037fae */ /* 0x0003e8000812187c */
[----:B-1----:R-:W2:Y:S04]  /*52ad0*/  LDL.LU R109, [R1+0x17fc] ;  /* 0x0017fc00016d7983 */ /* 0x002ea80000300800 */
[----:B------:R-:W-:Y:S04]  /*52ae0*/  STL [R1+0x17dc], R107 ;  /* 0x0017dc6b01007387 */ /* 0x000fe80000100800 */
[----:B------:R-:W2:Y:S01]  /*52af0*/  LDL.LU R106, [R1+0x1804] ;  /* 0x00180400016a7983 */ /* 0x000ea20000300800 */
[----:B------:R-:W-:-:S02]  /*52b00*/  IMAD.MOV.U32 R112, RZ, RZ, R9 ;  /* 0x000000ffff707224 */ /* 0x000fc400078e0009 */
[----:B------:R-:W-:Y:S01]  /*52b10*/  IMAD.MOV.U32 R113, RZ, RZ, R107 ;  /* 0x000000ffff717224 */ /* 0x000fe200078e006b */
[----:B------:R-:W2:Y:S04]  /*52b20*/  LDL.LU R9, [R1+0x1810] ;  /* 0x0018100001097983 */ /* 0x000ea80000300800 */
[----:B------:R1:W-:Y:S01]  /*52b30*/  LDGSTS.E [R3+0x4004], desc[UR60][R112.64], P0 ;  /* 0x0400400070037fae */ /* 0x0003e2000812187c */
[----:B---3--:R-:W-:-:S05]  /*52b40*/  IADD3 R104, P1, R104, R4, RZ ;  /* 0x0000000468687210 */ /* 0x008fca0007f3e0ff */
[----:B------:R-:W-:Y:S01]  /*52b50*/  STL [R1+0x17e8], R104 ;  /* 0x0017e86801007387 */ /* 0x000fe20000100800 */
[----:B----4-:R-:W-:-:S04]  /*52b60*/  IMAD.X R105, R105, 0x1, R0, P1 ;  /* 0x0000000169697824 */ /* 0x010fc800008e0600 */
[----:B-1----:R-:W-:Y:S01]  /*52b70*/  IMAD.MOV.U32 R113, RZ, RZ, R105 ;  /* 0x000000ffff717224 */ /* 0x002fe200078e0069 */
[----:B------:R1:W-:Y:S04]  /*52b80*/  STL [R1+0x17e4], R105 ;  /* 0x0017e46901007387 */ /* 0x0003e80000100800 */
[----:B-1----:R-:W3:Y:S01]  /*52b90*/  LDL.LU R105, [R1+0x180c] ;  /* 0x00180c0001697983 */ /* 0x002ee20000300800 */
[----:B------:R-:W-:Y:S01]  /*52ba0*/  UISETP.GT.AND UP1, UPT, UR6, 0x1a, UPT ;  /* 0x0000001a0600788c */ /* 0x000fe2000bf24270 */
[----:B------:R-:W-:Y:S02]  /*52bb0*/  IADD3 R108, P2, R108, R4, RZ ;  /* 0x000000046c6c7210 */ /* 0x000fe40007f5e0ff */
[----:B------:R-:W-:Y:S01]  /*52bc0*/  MOV R112, R104 ;  /* 0x0000006800707202 */ /* 0x000fe20000000f00 */
[----:B------:R-:W-:Y:S01]  /*52bd0*/  USEL UR4, URZ, 0x4, !UP1 ;  /* 0x000000043f047887 */ /* 0x000fe2000c800000 */
[----:B------:R-:W-:Y:S01]  /*52be0*/  IADD3 R11, P3, R11, R4, RZ ;  /* 0x000000040b0b7210 */ /* 0x000fe20007f7e0ff */
[----:B------:R-:W4:Y:S02]  /*52bf0*/  LDL.LU R107, [R1+0x1818] ;  /* 0x00181800016b7983 */ /* 0x000f240000300800 */
[----:B------:R-:W-:-:S02]  /*52c00*/  USEL UR4, UR4, URZ, !UP0 ;  /* 0x0000003f04047287 */ /* 0x000fc4000c000000 */
[----:B------:R1:W-:Y:S04]  /*52c10*/  LDGSTS.E [R3+0x8004], desc[UR60][R112.64], P0 ;  /* 0x0800400070037fae */ /* 0x0003e8000812187c */
[----:B------:R-:W4:Y:S01]  /*52c20*/  LDL.LU R104, [R1+0x1820] ;  /* 0x0018200001687983 */ /* 0x000f220000300800 */
[--C-:B------:R-:W-:Y:S01]  /*52c30*/  IMAD.X R110, R110, 0x1, R0.reuse, P2 ;  /* 0x000000016e6e7824 */ /* 0x100fe200010e0600 */
[----:B------:R-:W-:Y:S02]  /*52c40*/  ISETP.NE.U32.AND P1, PT, RZ, UR4, PT ;  /* 0x00000004ff007c0c */ /* 0x000fe4000bf25070 */
[----:B------:R2:W-:Y:S01]  /*52c50*/  STL [R1+0x17f0], R108 ;  /* 0x0017f06c01007387 */ /* 0x0005e20000100800 */
[----:B------:R-:W-:Y:S02]  /*52c60*/  IMAD.X R111, R111, 0x1, R0, P3 ;  /* 0x000000016f6f7824 */ /* 0x000fe400018e0600 */
[----:B-1----:R-:W-:-:S02]  /*52c70*/  IMAD.MOV.U32 R112, RZ, RZ, R108 ;  /* 0x000000ffff707224 */ /* 0x002fc400078e006c */
[----:B------:R-:W-:Y:S01]  /*52c80*/  IMAD.MOV.U32 R113, RZ, RZ, R110 ;  /* 0x000000ffff717224 */ /* 0x000fe200078e006e */
[----:B------:R1:W-:Y:S04]  /*52c90*/  STL [R1+0x17ec], R110 ;  /* 0x0017ec6e01007387 */ /* 0x0003e80000100800 */
[----:B------:R1:W-:Y:S04]  /*52ca0*/  LDGSTS.E [R3+0xc004], desc[UR60][R112.64], P0 ;  /* 0x0c00400070037fae */ /* 0x0003e8000812187c */
[----:B------:R1:W-:Y:S01]  /*52cb0*/  STL [R1+0x17f8], R11 ;  /* 0x0017f80b01007387 */ /* 0x0003e20000100800 */
[----:B------:R-:W-:-:S03]  /*52cc0*/  IADD3 R102, P0, R102, R4, RZ ;  /* 0x0000000466667210 */ /* 0x000fc60007f1e0ff */
[----:B------:R-:W-:Y:S01]  /*52cd0*/  STL [R1+0x17f4], R111 ;  /* 0x0017f46f01007387 */ /* 0x000fe20000100800 */
[----:B--2---:R-:W-:-:S03]  /*52ce0*/  IADD3 R103, P2, R103, R4, RZ ;  /* 0x0000000467677210 */ /* 0x004fc60007f5e0ff */
[----:B------:R-:W2:Y:S01]  /*52cf0*/  LDL.LU R108, [R1+0x1814] ;  /* 0x00181400016c7983 */ /* 0x000ea20000300800 */
[----:B-1----:R-:W-:Y:S01]  /*52d00*/  MOV R112, R11 ;  /* 0x0000000b00707202 */ /* 0x002fe20000000f00 */
[----:B------:R-:W-:Y:S02]  /*52d10*/  IMAD.MOV.U32 R113, RZ, RZ, R111 ;  /* 0x000000ffff717224 */ /* 0x000fe400078e006f */
[----:B------:R-:W2:Y:S04]  /*52d20*/  LDL.LU R110, [R1+0x181c] ;  /* 0x00181c00016e7983 */ /* 0x000ea80000300800 */
[----:B------:R-:W2:Y:S04]  /*52d30*/  LDL.LU R11, [R1+0x1828] ;  /* 0x00182800010b7983 */ /* 0x000ea80000300800 */
[----:B------:R1:W-:Y:S04]  /*52d40*/  STL [R1+0x1800], R102 ;  /* 0x0018006601007387 */ /* 0x0003e80000100800 */
[----:B------:R1:W-:Y:S01]  /*52d50*/  LDGSTS.E [R3+0x8], desc[UR60][R112.64], P1 ;  /* 0x0000800070037fae */ /* 0x0003e2000892187c */
[----:B------:R-:W-:-:S05]  /*52d60*/  IMAD.X R109, R109, 0x1, R0, P0 ;  /* 0x000000016d6d7824 */ /* 0x000fca00000e0600 */
[----:B------:R-:W-:Y:S01]  /*52d70*/  STL [R1+0x17fc], R109 ;  /* 0x0017fc6d01007387 */ /* 0x000fe20000100800 */
[----:B------:R-:W-:-:S03]  /*52d80*/  IMAD.X R106, R106, 0x1, R0, P2 ;  /* 0x000000016a6a7824 */ /* 0x000fc600010e0600 */
[----:B------:R-:W-:Y:S01]  /*52d90*/  STL [R1+0x1808], R103 ;  /* 0x0018086701007387 */ /* 0x000fe20000100800 */
[----:B-1----:R-:W-:-:S03]  /*52da0*/  IMAD.MOV.U32 R112, RZ, RZ, R102 ;  /* 0x000000ffff707224 */ /* 0x002fc600078e0066 */
[----:B------:R1:W-:Y:S04]  /*52db0*/  STL [R1+0x1804], R106 ;  /* 0x0018046a01007387 */ /* 0x0003e80000100800 */
[----:B------:R-:W2:Y:S01]  /*52dc0*/  LDL.LU R102, [R1+0x1824] ;  /* 0x0018240001667983 */ /* 0x000ea20000300800 */
[----:B------:R-:W-:Y:S01]  /*52dd0*/  IMAD.MOV.U32 R113, RZ, RZ, R109 ;  /* 0x000000ffff717224 */ /* 0x000fe200078e006d */
[----:B------:R-:W-:-:S04]  /*52de0*/  IADD3 R9, P0, R9, R4, RZ ;  /* 0x0000000409097210 */ /* 0x000fc80007f1e0ff */
[----:B------:R1:W-:Y:S02]  /*52df0*/  LDGSTS.E [R3+0x4008], desc[UR60][R112.64], P1 ;  /* 0x0400800070037fae */ /* 0x0003e4000892187c */
[----:B-1----:R-:W-:Y:S01]  /*52e00*/  IMAD.MOV.U32 R113, RZ, RZ, R106 ;  /* 0x000000ffff717224 */ /* 0x002fe200078e006a */
[----:B------:R-:W-:Y:S01]  /*52e10*/  MOV R112, R103 ;  /* 0x0000006700707202 */ /* 0x000fe20000000f00 */
[----:B------:R-:W2:Y:S04]  /*52e20*/  LDL.LU R106, [R1+0x1830] ;  /* 0x00183000016a7983 */ /* 0x000ea80000300800 */
[----:B------:R-:W2:Y:S04]  /*52e30*/  LDL.LU R103, [R1+0x1bb8] ;  /* 0x001bb80001677983 */ /* 0x000ea80000300800 */
[----:B------:R-:W-:Y:S01]  /*52e40*/  STL [R1+0x1810], R9 ;  /* 0x0018100901007387 */ /* 0x000fe20000100800 */
[----:B------:R-:W-:-:S03]  /*52e50*/  UISETP.GT.AND UP1, UPT, UR6, 0x1b, UPT ;  /* 0x0000001b0600788c */ /* 0x000fc6000bf24270 */
[----:B------:R1:W-:Y:S01]  /*52e60*/  LDGSTS.E [R3+0x8008], desc[UR60][R112.64], P1 ;  /* 0x0800800070037fae */ /* 0x0003e2000892187c */
[----:B---3--:R-:W-:-:S05]  /*52e70*/  IMAD.X R105, R105, 0x1, R0, P0 ;  /* 0x0000000169697824 */ /* 0x008fca00000e0600 */
[----:B------:R3:W-:Y:S04]  /*52e80*/  STL [R1+0x180c], R105 ;  /* 0x00180c6901007387 */ /* 0x0007e80000100800 */
[----:B------:R-:W2:Y:S04]  /*52e90*/  LDL.LU R111, [R1+0x182c] ;  /* 0x00182c00016f7983 */ /* 0x000ea80000300800 */
[----:B------:R-:W2:Y:S01]  /*52ea0*/  LDL.LU R109, [R1+0x1bb4] ;  /* 0x001bb400016d7983 */ /* 0x000ea20000300800 */
[----:B------:R-:W-:Y:S01]  /*52eb0*/  USEL UR4, URZ, 0x4, !UP1 ;  /* 0x000000043f047887 */ /* 0x000fe2000c800000 */
[----:B-1----:R-:W-:-:S02]  /*52ec0*/  IMAD.MOV.U32 R112, RZ, RZ, R9 ;  /* 0x000000ffff707224 */ /* 0x002fc400078e0009 */
[----:B------:R-:W-:Y:S01]  /*52ed0*/  IMAD.MOV.U32 R113, RZ, RZ, R105 ;  /* 0x000000ffff717224 */ /* 0x000fe200078e0069 */
[----:B------:R-:W-:Y:S01]  /*52ee0*/  USEL UR4, UR4, URZ, !UP0 ;  /* 0x0000003f04047287 */ /* 0x000fe2000c000000 */
[-C--:B----4-:R-:W-:Y:S01]  /*52ef0*/  IADD3 R104, P2, R104, R4.reuse, RZ ;  /* 0x0000000468687210 */ /* 0x090fe20007f5e0ff */
[----:B---3--:R-:W3:Y:S04]  /*52f00*/  LDL.LU R105, [R1+0x1bc0] ;  /* 0x001bc00001697983 */ /* 0x008ee80000300800 */
[----:B------:R1:W-:Y:S01]  /*52f10*/  LDGSTS.E [R3+0xc008], desc[UR60][R112.64], P1 ;  /* 0x0c00800070037fae */ /* 0x0003e2000892187c */
[----:B------:R-:W-:Y:S02]  /*52f20*/  IADD3 R107, P1, R107, R4, RZ ;  /* 0x000000046b6b7210 */ /* 0x000fe40007f3e0ff */
[----:B------:R-:W-:Y:S01]  /*52f30*/  ISETP.NE.U32.AND P0, PT, RZ, UR4, PT ;  /* 0x00000004ff007c0c */ /* 0x000fe2000bf05070 */
[----:B------:R-:W4:Y:S04]  /*52f40*/  LDL.LU R9, [R1+0x1bc8] ;  /* 0x001bc80001097983 */ /* 0x000f280000300800 */
[----:B------:R-:W-:Y:S01]  /*52f50*/  STL [R1+0x1818], R107 ;  /* 0x0018186b01007387 */ /* 0x000fe20000100800 */
[----:B-1----:R-:W-:-:S02]  /*52f60*/  IMAD.MOV.U32 R112, RZ, RZ, R107 ;  /* 0x000000ffff707224 */ /* 0x002fc400078e006b */
[----:B--2---:R-:W-:-:S04]  /*52f70*/  IMAD.X R108, R108, 0x1, R0, P1 ;  /* 0x000000016c6c7824 */ /* 0x004fc800008e0600 */
[----:B------:R-:W-:Y:S01]  /*52f80*/  IMAD.MOV.U32 R113, RZ, RZ, R108 ;  /* 0x000000ffff717224 */ /* 0x000fe200078e006c */
[----:B------:R-:W-:Y:S01]  /*52f90*/  IADD3.X R110, R110, R0, RZ, P2, !PT ;  /* 0x000000006e6e7210 */ /* 0x000fe200017fe4ff */
[----:B------:R1:W-:Y:S01]  /*52fa0*/  STL [R1+0x1814], R108 ;  /* 0x0018146c01007387 */ /* 0x0003e20000100800 */
[----:B------:R-:W-:-:S03]  /*52fb0*/  IADD3 R11, P1, R11, R4, RZ ;  /* 0x000000040b0b7210 */ /* 0x000fc60007f3e0ff */
[----:B------:R-:W-:Y:S04]  /*52fc0*/  STL [R1+0x1820], R104 ;  /* 0x0018206801007387 */ /* 0x000fe80000100800 */
[----:B------:R2:W-:Y:S04]  /*52fd0*/  LDGSTS.E [R3+0xc], desc[UR60][R112.64], P0 ;  /* 0x0000c00070037fae */ /* 0x0005e8000812187c */
[----:B-1----:R-:W4:Y:S04]  /*52fe0*/  LDL.LU R108, [R1+0x1bbc] ;  /* 0x001bbc00016c7983 */ /* 0x002f280000300800 */
[----:B------:R-:W-:Y:S01]  /*52ff0*/  STL [R1+0x181c], R110 ;  /* 0x00181c6e01007387 */ /* 0x000fe20000100800 */
[----:B--2---:R-:W-:-:S03]  /*53000*/  IMAD.MOV.U32 R112, RZ, RZ, R104 ;  /* 0x000000ffff707224 */ /* 0x004fc600078e0068 */
[----:B------:R-:W2:Y:S01]  /*53010*/  LDL.LU R107, [R1+0x1bc4] ;  /* 0x001bc400016b7983 */ /* 0x000ea20000300800 */
[----:B------:R-:W-:-:S03]  /*53020*/  IMAD.MOV.U32 R113, RZ, RZ, R110 ;  /* 0x000000ffff717224 */ /* 0x000fc600078e006e */
[----:B------:R1:W-:Y:S04]  /*53030*/  STL [R1+0x1828], R11 ;  /* 0x0018280b01007387 */ /* 0x0003e80000100800 */
[----:B------:R1:W-:Y:S01]  /*53040*/  LDGSTS.E [R3+0x400c], desc[UR60][R112.64], P0 ;  /* 0x0400c00070037fae */ /* 0x0003e2000812187c */
[----:B------:R-:W-:-:S05]  /*53050*/  IMAD.X R102, R102, 0x1, R0, P1 ;  /* 0x0000000166667824 */ /* 0x000fca00008e0600 */
[----:B------:R1:W-:Y:S02]  /*53060*/  STL [R1+0x1824], R102 ;  /* 0x0018246601007387 */ /* 0x0003e40000100800 */
[----:B-1----:R-:W-:Y:S02]  /*53070*/  MOV R112, R11 ;  /* 0x0000000b00707202 */ /* 0x002fe40000000f00 */
[----:B------:R-:W2:Y:S04]  /*53080*/  LDL.LU R11, [R1+0x1bd0] ;  /* 0x001bd000010b7983 */ /* 0x000ea80000300800 */
[----:B------:R-:W2:Y:S01]  /*53090*/  LDL.LU R104, [R1+0x1bcc] ;  /* 0x001bcc0001687983 */ /* 0x000ea20000300800 */
[-C--:B------:R-:W-:Y:S02]  /*530a0*/  IADD3 R106, P2, R106, R4.reuse, RZ ;  /* 0x000000046a6a7210 */ /* 0x080fe40007f5e0ff */
[----:B------:R-:W-:Y:S01]  /*530b0*/  IADD3 R103, P3, R103, R4, RZ ;  /* 0x0000000467677210 */ /* 0x000fe20007f7e0ff */
[----:B------:R-:W-:-:S02]  /*530c0*/  IMAD.MOV.U32 R113, RZ, RZ, R102 ;  /* 0x000000ffff717224 */ /* 0x000fc400078e0066 */
[----:B------:R-:W2:Y:S04]  /*530d0*/  LDL.LU R102, [R1+0x1bd8] ;  /* 0x001bd80001667983 */ /* 0x000ea80000300800 */
[----:B------:R-:W2:Y:S04]  /*530e0*/  LDL.LU R110, [R1+0x1be0] ;  /* 0x001be000016e7983 */ /* 0x000ea80000300800 */
[----:B------:R1:W-:Y:S04]  /*530f0*/  STL [R1+0x1830], R106 ;  /* 0x0018306a01007387 */ /* 0x0003e80000100800 */
[----:B------:R1:W-:Y:S02]  /*53100*/  LDGSTS.E [R3+0x800c], desc[UR60][R112.64], P0 ;  /* 0x0800c00070037fae */ /* 0x0003e4000812187c */
[----:B-1----:R-:W-:-:S02]  /*53110*/  IMAD.MOV.U32 R112, RZ, RZ, R106 ;  /* 0x000000ffff707224 */ /* 0x002fc400078e006a */
[--C-:B------:R-:W-:Y:S02]  /*53120*/  IMAD.X R111, R111, 0x1, R0.reuse, P2 ;  /* 0x000000016f6f7824 */ /* 0x100fe400010e0600 */
[----:B------:R-:W-:-:S03]  /*53130*/  IMAD.X R109, R109, 0x1, R0, P3 ;  /* 0x000000016d6d7824 */ /* 0x000fc600018e0600 */
[----:B------:R1:W-:Y:S04]  /*53140*/  STL [R1+0x182c], R111 ;  /* 0x00182c6f01007387 */ /* 0x0003e80000100800 */
[----:B------:R4:W-:Y:S01]  /*53150*/  STL [R1+0x1bb8], R103 ;  /* 0x001bb86701007387 */ /* 0x0009e20000100800 */
[----:B------:R-:W-:-:S03]  /*53160*/  IMAD.MOV.U32 R113, RZ, RZ, R111 ;  /* 0x000000ffff717224 */ /* 0x000fc600078e006f */
[----:B------:R4:W-:Y:S04]  /*53170*/  STL [R1+0x1bb4], R109 ;  /* 0x001bb46d01007387 */ /* 0x0009e80000100800 */
[----:B------:R-:W2:Y:S04]  /*53180*/  LDL.LU R106, [R1+0x1bd4] ;  /* 0x001bd400016a7983 */ /* 0x000ea80000300800 */
[----:B-1----:R-:W2:Y:S01]  /*53190*/  LDL.LU R111, [R1+0x1bdc] ;  /* 0x001bdc00016f7983 */ /* 0x002ea20000300800 */
[----:B------:R-:W-:-:S03]  /*531a0*/  UISETP.GT.AND UP1, UPT, UR6, 0x38, UPT ;  /* 0x000000380600788c */ /* 0x000fc6000bf24270 */
[----:B------:R1:W-:Y:S01]  /*531b0*/  LDGSTS.E [R3+0xc00c], desc[UR60][R112.64], P0 ;  /* 0x0c00c00070037fae */ /* 0x0003e2000812187c */
[----:B------:R-:W-:-:S04]  /*531c0*/  USEL UR4, URZ, 0x4, !UP1 ;  /* 0x000000043f047887 */ /* 0x000fc8000c800000 */
[----:B------:R-:W-:Y:S01]  /*531d0*/  USEL UR4, UR4, URZ, !UP0 ;  /* 0x0000003f04047287 */ /* 0x000fe2000c000000 */
[-C--:B---3--:R-:W-:Y:S02]  /*531e0*/  IADD3 R105, P0, R105, R4.reuse, RZ ;  /* 0x0000000469697210 */ /* 0x088fe40007f1e0ff */
[----:B----4-:R-:W-:-:S03]  /*531f0*/  IADD3 R9, P2, R9, R4, RZ ;  /* 0x0000000409097210 */ /* 0x010fc60007f5e0ff */
[----:B------:R-:W-:Y:S02]  /*53200*/  ISETP.NE.U32.AND P1, PT, RZ, UR4, PT ;  /* 0x00000004ff007c0c */ /* 0x000fe4000bf25070 */
[----:B-1----:R-:W-:Y:S01]  /*53210*/  MOV R112, R103 ;  /* 0x0000006700707202 */ /* 0x002fe20000000f00 */
[----:B------:R-:W-:Y:S01]  /*53220*/  IMAD.MOV.U32 R113, RZ, RZ, R109 ;  /* 0x000000ffff717224 */ /* 0x000fe200078e006d */
[----:B------:R-:W3:Y:S04]  /*53230*/  LDL.LU R103, [R1+0x1be8] ;  /* 0x001be80001677983 */ /* 0x000ee80000300800 */
[----:B------:R-:W-:Y:S05]  /*53240*/  STL [R1+0x1bc0], R105 ;  /* 0x001bc06901007387 */ /* 0x000fea0000100800 */
[----:B------:R-:W-:Y:S01]  /*53250*/  LDGSTS.E [R3+0x10000], desc[UR60][R112.64], P1 ;  /* 0x1000000070037fae */ /* 0x000fe2000892187c */
[----:B------:R-:W-:-:S04]  /*53260*/  IMAD.X R108, R108, 0x1, R0, P0 ;  /* 0x000000016c6c7824 */ /* 0x000fc800000e0600 */
[----:B------:R-:W-:Y:S01]  /*53270*/  IMAD.MOV.U32 R109, RZ, RZ, R108 ;  /* 0x000000ffff6d7224 */ /* 0x000fe200078e006c */
[----:B------:R1:W-:Y:S01]  /*53280*/  STL [R1+0x1bbc], R108 ;  /* 0x001bbc6c01007387 */ /* 0x0003e20000100800 */
[----:B--2---:R-:W-:-:S03]  /*53290*/  IMAD.X R107, R107, 0x1, R0, P2 ;  /* 0x000000016b6b7824 */ /* 0x004fc600010e0600 */
[----:B------:R-:W-:Y:S04]  /*532a0*/  STL [R1+0x1bc8], R9 ;  /* 0x001bc80901007387 */ /* 0x000fe80000100800 */
[----:B------:R2:W-:Y:S01]  /*532b0*/  STL [R1+0x1bc4], R107 ;  /* 0x001bc46b01007387 */ /* 0x0005e20000100800 */
[----:B-1----:R-:W-:-:S03]  /*532c0*/  IMAD.MOV.U32 R108, RZ, RZ, R105 ;  /* 0x000000ffff6c7224 */ /* 0x002fc600078e0069 */
[----:B------:R-:W4:Y:S04]  /*532d0*/  LDL.LU R105, [R1+0x1be4] ;  /* 0x001be40001697983 */ /* 0x000f280000300800 */
[----:B------:R1:W-:Y:S01]  /*532e0*/  LDGSTS.E [R3+0x14000], desc[UR60][R108.64], P1 ;  /* 0x140000006c037fae */ /* 0x0003e2000892187c */
[----:B------:R-:W-:Y:S02]  /*532f0*/  IADD3 R11, P0, R11, R4, RZ ;  /* 0x000000040b0b7210 */ /* 0x000fe40007f1e0ff */
[----:B-1----:R-:W-:Y:S01]  /*53300*/  MOV R108, R9 ;  /* 0x00000009006c7202 */ /* 0x002fe20000000f00 */
[----:B------:R-:W-:Y:S02]  /*53310*/  IMAD.MOV.U32 R109, RZ, RZ, R107 ;  /* 0x000000ffff6d7224 */ /* 0x000fe400078e006b */
[----:B------:R-:W-:-:S02]  /*53320*/  IMAD.X R104, R104, 0x1, R0, P0 ;  /* 0x0000000168687824 */ /* 0x000fc400000e0600 */
[----:B------:R-:W-:Y:S01]  /*53330*/  IMAD.MOV.U32 R112, RZ, RZ, R11 ;  /* 0x000000ffff707224 */ /* 0x000fe200078e000b */
[----:B------:R-:W-:Y:S01]  /*53340*/  LDGSTS.E [R3+0x18000], desc[UR60][R108.64], P1 ;  /* 0x180000006c037fae */ /* 0x000fe2000892187c */
[----:B------:R-:W-:-:S05]  /*53350*/  IMAD.MOV.U32 R113, RZ, RZ, R104 ;  /* 0x000000ffff717224 */ /* 0x000fca00078e0068 */
[----:B------:R1:W-:Y:S01]  /*53360*/  LDGSTS.E [R3+0x1c000], desc[UR60][R112.64], P1 ;  /* 0x1c00000070037fae */ /* 0x0003e2000892187c */
[----:B------:R-:W-:-:S03]  /*53370*/  IADD3 R102, P1, R102, R4, RZ ;  /* 0x0000000466667210 */ /* 0x000fc60007f3e0ff */
[----:B------:R-:W4:Y:S04]  /*53380*/  LDL.LU R109, [R1+0x1bec] ;  /* 0x001bec00016d7983 */ /* 0x000f280000300800 */
[----:B------:R-:W4:Y:S04]  /*53390*/  LDL.LU R108, [R1+0x1bf0] ;  /* 0x001bf000016c7983 */ /* 0x000f280000300800 */
[----:B--2---:R-:W2:Y:S04]  /*533a0*/  LDL.LU R107, [R1+0x1bf4] ;  /* 0x001bf400016b7983 */ /* 0x004ea80000300800 */
[----:B------:R-:W2:Y:S01]  /*533b0*/  LDL.LU R9, [R1+0x1bf8] ;  /* 0x001bf80001097983 */ /* 0x000ea20000300800 */
[----:B------:R-:W-:-:S03]  /*533c0*/  IADD3 R110, P2, R110, R4, RZ ;  /* 0x000000046e6e7210 */ /* 0x000fc60007f5e0ff */
[----:B------:R-:W-:Y:S04]  /*533d0*/  STL [R1+0x1bd0], R11 ;  /* 0x001bd00b01007387 */ /* 0x000fe80000100800 */
[----:B------:R1:W-:Y:S02]  /*533e0*/  STL [R1+0x1bcc], R104 ;  /* 0x001bcc6801007387 */ /* 0x0003e40000100800 */
[----:B-1----:R-:W-:Y:S02]  /*533f0*/  IMAD.MOV.U32 R112, RZ, RZ, R102 ;  /* 0x000000ffff707224 */ /* 0x002fe400078e0066 */
[----:B------:R-:W2:Y:S04]  /*53400*/  LDL.LU R104, [R1+0x1c00] ;  /* 0x001c000001687983 */ /* 0x000ea80000300800 */
[----:B------:R-:W2:Y:S04]  /*53410*/  LDL.LU R11, [R1+0x1c08] ;  /* 0x001c0800010b7983 */ /* 0x000ea80000300800 */
[----:B------:R-:W-:Y:S01]  /*53420*/  STL [R1+0x1bd8], R102 ;  /* 0x001bd86601007387 */ /* 0x000fe20000100800 */
[----:B------:R-:W-:Y:S01]  /*53430*/  IMAD.X R106, R106, 0x1, R0, P1 ;  /* 0x000000016a6a7824 */ /* 0x000fe200008e0600 */
[----:B------:R-:W-:-:S04]  /*53440*/  IADD3.X R111, R111, R0, RZ, P2, !PT ;  /* 0x000000006f6f7210 */ /* 0x000fc800017fe4ff */
[----:B------:R1:W-:Y:S01]  /*53450*/  STL [R1+0x1bd4], R106 ;  /* 0x001bd46a01007387 */ /* 0x0003e20000100800 */
[----:B------:R-:W-:-:S03]  /*53460*/  IMAD.MOV.U32 R113, RZ, RZ, R106 ;  /* 0x000000ffff717224 */ /* 0x000fc600078e006a */
[----:B------:R4:W-:Y:S04]  /*53470*/  STL [R1+0x1be0], R110 ;  /* 0x001be06e01007387 */ /* 0x0009e80000100800 */
[----:B-1----:R-:W2:Y:S04]  /*53480*/  LDL.LU R106, [R1+0x1bfc] ;  /* 0x001bfc00016a7983 */ /* 0x002ea80000300800 */
[----:B------:R-:W-:Y:S04]  /*53490*/  STL [R1+0x1bdc], R111 ;  /* 0x001bdc6f01007387 */ /* 0x000fe80000100800 */
[----:B------:R-:W2:Y:S01]  /*534a0*/  LDL.LU R102, [R1+0x1c04] ;  /* 0x001c040001667983 */ /* 0x000ea20000300800 */
[----:B------:R-:W-:-:S04]  /*534b0*/  UISETP.GT.AND UP1, UPT, UR6, 0x39, UPT ;  /* 0x000000390600788c */ /* 0x000fc8000bf24270 */
[----:B------:R-:W-:-:S04]  /*534c0*/  USEL UR4, URZ, 0x4, !UP1 ;  /* 0x000000043f047887 */ /* 0x000fc8000c800000 */
[----:B------:R-:W-:Y:S01]  /*534d0*/  USEL UR4, UR4, URZ, !UP0 ;  /* 0x0000003f04047287 */ /* 0x000fe2000c000000 */
[----:B---3--:R-:W-:-:S05]  /*534e0*/  IADD3 R103, P1, R103, R4, RZ ;  /* 0x0000000467677210 */ /* 0x008fca0007f3e0ff */
[----:B------:R-:W-:Y:S01]  /*534f0*/  ISETP.NE.U32.AND P0, PT, RZ, UR4, PT ;  /* 0x00000004ff007c0c */ /* 0x000fe2000bf05070 */
[----:B------:R1:W-:-:S12]  /*53500*/  STL [R1+0x1be8], R103 ;  /* 0x001be86701007387 */ /* 0x0003d80000100800 */
[----:B------:R-:W-:Y:S01]  /*53510*/  LDGSTS.E [R3+0x10004], desc[UR60][R112.64], P0 ;  /* 0x1000400070037fae */ /* 0x000fe2000812187c */
[----:B----4-:R-:W-:-:S03]  /*53520*/  IMAD.X R105, R105, 0x1, R0, P1 ;  /* 0x0000000169697824 */ /* 0x010fc600008e0600 */
[----:B------:R3:W-:Y:S04]  /*53530*/  LDGSTS.E [R3+0x14004], desc[UR60][R110.64], P0 ;  /* 0x140040006e037fae */ /* 0x0007e8000812187c */
[----:B------:R4:W-:Y:S01]  /*53540*/  STL [R1+0x1be4], R105 ;  /* 0x001be46901007387 */ /* 0x0009e20000100800 */
[----:B---3--:R-:W-:-:S03]  /*53550*/  IMAD.MOV.U32 R110, RZ, RZ, R103 ;  /* 0x000000ffff6e7224 */ /* 0x008fc600078e0067 */
[----:B-1----:R-:W3:Y:S01]  /*53560*/  LDL.LU R103, [R1+0x1c10] ;  /* 0x001c100001677983 */ /* 0x002ee20000300800 */
[----:B------:R-:W-:-:S03]  /*53570*/  IMAD.MOV.U32 R111, RZ, RZ, R105 ;  /* 0x000000ffff6f7224 */ /* 0x000fc600078e0069 */
[----:B----4-:R-:W4:Y:S04]  /*53580*/  LDL.LU R105, [R1+0x1c0c] ;  /* 0x001c0c0001697983 */ /* 0x010f280000300800 */
[----:B------:R-:W-:Y:S01]  /*53590*/  LDGSTS.E [R3+0x18004], desc[UR60][R110.64], P0 ;  /* 0x180040006e037fae */ /* 0x000fe2000812187c */
[----:B------:R-:W-:-:S04]  /*535a0*/  IADD3 R108, P2, R108, R4, RZ ;  /* 0x000000046c6c7210 */ /* 0x000fc80007f5e0ff */
[----:B------:R-:W-:Y:S02]  /*535b0*/  IADD3.X R109, R109, R0, RZ, P2, !PT ;  /* 0x000000006d6d7210 */ /* 0x000fe400017fe4ff */
[-C--:B--2---:R-:W-:Y:S01]  /*535c0*/  IADD3 R9, P3, R9, R4.reuse, RZ ;  /* 0x0000000409097210 */ /* 0x084fe20007f7e0ff */
[----:B------:R1:W-:Y:S04]  /*535d0*/  STL [R1+0x1bf0], R108 ;  /* 0x001bf06c01007387 */ /* 0x0003e80000100800 */
[----:B------:R-:W-:Y:S01]  /*535e0*/  IMAD.X R107, R107, 0x1, R0, P3 ;  /* 0x000000016b6b7824 */ /* 0x000fe200018e0600 */
[----:B------:R2:W-:Y:S04]  /*535f0*/  STL [R1+0x1bec], R109 ;  /* 0x001bec6d01007387 */ /* 0x0005e80000100800 */
[----:B------:R1:W-:Y:S04]  /*53600*/  LDGSTS.E [R3+0x1c004], desc[UR60][R108.64], P0 ;  /* 0x1c0040006c037fae */ /* 0x0003e8000812187c */
[----:B------:R2:W-:Y:S01]  /*53610*/  STL [R1+0x1bf8], R9 ;  /* 0x001bf80901007387 */ /* 0x0005e20000100800 */
[----:B------:R-:W-:-:S03]  /*53620*/  IADD3 R104, P0, R104, R4, RZ ;  /* 0x0000000468687210 */ /* 0x000fc60007f1e0ff */
[----:B------:R2:W-:Y:S01]  /*53630*/  STL [R1+0x1bf4], R107 ;  /* 0x001bf46b01007387 */ /* 0x0005e20000100800 */
[----:B------:R-:W-:-:S03]  /*53640*/  IADD3 R11, P2, R11, R4, RZ ;  /* 0x000000040b0b7210 */ /* 0x000fc60007f5e0ff */
[----:B------:R-:W4:Y:S01]  /*53650*/  LDL.LU R112, [R1+0x1c18] ;  /* 0x001c180001707983 */ /* 0x000f220000300800 */
[----:B-1----:R-:W-:-:S03]  /*53660*/  IMAD.MOV.U32 R108, RZ, RZ, R9 ;  /* 0x000000ffff6c7224 */ /* 0x002fc600078e0009 */
[----:B------:R-:W4:Y:S04]  /*53670*/  LDL.LU R110, [R1+0x1c20] ;  /* 0x001c2000016e7983 */ /* 0x000f280000300800 */
[----:B------:R-:W4:Y:S01]  /*53680*/  LDL.LU R113, [R1+0x1c14] ;  /* 0x001c140001717983 */ /* 0x000f220000300800 */
[----:B--2---:R-:W-:-:S03]  /*53690*/  IMAD.MOV.U32 R109, RZ, RZ, R107 ;  /* 0x000000ffff6d7224 */ /* 0x004fc600078e006b */
[----:B------:R-:W2:Y:S04]  /*536a0*/  LDL.LU R111, [R1+0x1c1c] ;  /* 0x001c1c00016f7983 */ /* 0x000ea80000300800 */
[----:B------:R-:W2:Y:S04]  /*536b0*/  LDL.LU R9, [R1+0x1c28] ;  /* 0x001c280001097983 */ /* 0x000ea80000300800 */
[----:B------:R-:W-:Y:S01]  /*536c0*/  STL [R1+0x1c00], R104 ;  /* 0x001c006801007387 */ /* 0x000fe20000100800 */
[----:B------:R-:W-:-:S05]  /*536d0*/  IMAD.X R106, R106, 0x1, R0, P0 ;  /* 0x000000016a6a7824 */ /* 0x000fca00000e0600 */
[----:B------:R1:W-:Y:S01]  /*536e0*/  STL [R1+0x1bfc], R106 ;  /* 0x001bfc6a01007387 */ /* 0x0003e20000100800 */
[----:B------:R-:W-:Y:S01]  /*536f0*/  IMAD.X R102, R102, 0x1, R0, P2 ;  /* 0x0000000166667824 */ /* 0x000fe200010e0600 */
[----:B------:R-:W-:Y:S02]  /*53700*/  MOV R107, R106 ;  /* 0x0000006a006b7202 */ /* 0x000fe40000000f00 */
[----:B------:R3:W-:Y:S04]  /*53710*/  STL [R1+0x1c08], R11 ;  /* 0x001c080b01007387 */ /* 0x0007e80000100800 */
[----:B------:R4:W-:Y:S01]  /*53720*/  STL [R1+0x1c04], R102 ;  /* 0x001c046601007387 */ /* 0x0009e20000100800 */
[----:B-1----:R-:W-:-:S03]  /*53730*/  IMAD.MOV.U32 R106, RZ, RZ, R104 ;  /* 0x000000ffff6a7224 */ /* 0x002fc600078e0068 */
[----:B------:R-:W2:Y:S01]  /*53740*/  LDL.LU R104, [R1+0x1c24] ;  /* 0x001c240001687983 */ /* 0x000ea20000300800 */
[----:B------:R-:W-:-:S04]  /*53750*/  UISETP.GT.AND UP1, UPT, UR6, 0x3a, UPT ;  /* 0x0000003a0600788c */ /* 0x000fc8000bf24270 */
[----:B------:R-:W-:-:S04]  /*53760*/  USEL UR4, URZ, 0x4, !UP1 ;  /* 0x000000043f047887 */ /* 0x000fc8000c800000 */
[----:B------:R-:W-:-:S06]  /*53770*/  USEL UR4, UR4, URZ, !UP0 ;  /* 0x0000003f04047287 */ /* 0x000fcc000c000000 */
[----:B------:R-:W-:Y:S01]  /*53780*/  ISETP.NE.U32.AND P1, PT, RZ, UR4, PT ;  /* 0x00000004ff007c0c */ /* 0x000fe2000bf25070 */
[----:B------:R-:W-:-:S12]  /*53790*/  UISETP.GT.AND UP1, UPT, UR6, 0x3b, UPT ;  /* 0x0000003b0600788c */ /* 0x000fd8000bf24270 */
[----:B------:R-:W-:Y:S04]  /*537a0*/  LDGSTS.E [R3+0x10008], desc[UR60][R108.64], P1 ;  /* 0x100080006c037fae */ /* 0x000fe8000892187c */
[----:B------:R1:W-:Y:S01]  /*537b0*/  LDGSTS.E [R3+0x14008], desc[UR60][R106.64], P1 ;  /* 0x140080006a037fae */ /* 0x0003e2000892187c */
[----:B---3--:R-:W-:-:S03]  /*537c0*/  IADD3 R103, P0, R103, R4, RZ ;  /* 0x0000000467677210 */ /* 0x008fc60007f1e0ff */
[----:B------:R-:W3:Y:S01]  /*537d0*/  LDL.LU R109, [R1+0x1c2c] ;  /* 0x001c2c00016d7983 */ /* 0x000ee20000300800 */
[----:B-1----:R-:W-:-:S03]  /*537e0*/  IMAD.MOV.U32 R106, RZ, RZ, R11 ;  /* 0x000000ffff6a7224 */ /* 0x002fc600078e000b */
[----:B------:R-:W3:Y:S01]  /*537f0*/  LDL.LU R11, [R1+0x1c30] ;  /* 0x001c3000010b7983 */ /* 0x000ee20000300800 */
[----:B------:R-:W-:-:S03]  /*53800*/  IMAD.MOV.U32 R107, RZ, RZ, R102 ;  /* 0x000000ffff6b7224 */ /* 0x000fc600078e0066 */
[----:B------:R-:W3:Y:S01]  /*53810*/  LDL.LU R108, [R1+0x1fb4] ;  /* 0x001fb400016c7983 */ /* 0x000ee20000300800 */
[----:B----4-:R-:W-:-:S03]  /*53820*/  IMAD.X R105, R105, 0x1, R0, P0 ;  /* 0x0000000169697824 */ /* 0x010fc600000e0600 */
[----:B------:R-:W4:Y:S01]  /*53830*/  LDL.LU R102, [R1+0x1fb8] ;  /* 0x001fb80001667983 */ /* 0x000f220000300800 */
[----:B------:R-:W-:-:S03]  /*53840*/  USEL UR4, URZ, 0x4, !UP1 ;  /* 0x000000043f047887 */ /* 0x000fc6000c800000 */
[----:B------:R1:W-:Y:S01]  /*53850*/  LDGSTS.E [R3+0x18008], desc[UR60][R106.64], P1 ;  /* 0x180080006a037fae */ /* 0x0003e2000892187c */
[----:B------:R-:W-:-:S03]  /*53860*/  USEL UR4, UR4, URZ, !UP0 ;  /* 0x0000003f04047287 */ /* 0x000fc6000c000000 */
[----:B------:R-:W-:Y:S01]  /*53870*/  STL [R1+0x1c10], R103 ;  /* 0x001c106701007387 */ /* 0x000fe20000100800 */
[----:B-1----:R-:W-:Y:S01]  /*53880*/  IMAD.MOV.U32 R106, RZ, RZ, R103 ;  /* 0x000000ffff6a7224 */ /* 0x002fe200078e0067 */
[----:B------:R-:W-:Y:S02]  /*53890*/  MOV R107, R105 ;  /* 0x00000069006b7202 */ /* 0x000fe40000000f00 */
[----:B------:R1:W-:Y:S04]  /*538a0*/  STL [R1+0x1c0c], R105 ;  /* 0x001c0c6901007387 */ /* 0x0003e80000100800 */
[----:B------:R-:W-:Y:S01]  /*538b0*/  LDGSTS.E [R3+0x1c008], desc[UR60][R106.64], P1 ;  /* 0x1c0080006a037fae */ /* 0x000fe2000892187c */
[----:B------:R-:W-:-:S03]  /*538c0*/  ISETP.NE.U32.AND P0, PT, RZ, UR4, PT ;  /* 0x00000004ff007c0c */ /* 0x000fc6000bf05070 */
[----:B------:R-:W4:Y:S01]  /*538d0*/  LDL.LU R107, [R1+0x1fbc] ;  /* 0x001fbc00016b7983 */ /* 0x000f220000300800 */
[----:B------:R-:W-:-:S03]  /*538e0*/  IADD3 R112, P1, R112, R4, RZ ;  /* 0x0000000470707210 */ /* 0x000fc60007f3e0ff */
[----:B------:R-:W4:Y:S04]  /*538f0*/  LDL.LU R106, [R1+0x1fc0] ;  /* 0x001fc000016a7983 */ /* 0x000f280000300800 */
[----:B-1----:R-:W4:Y:S01]  /*53900*/  LDL.LU R105, [R1+0x1fc4] ;  /* 0x001fc40001697983 */ /* 0x002f220000300800 */
[----:B------:R-:W-:-:S03]  /*53910*/  IADD3 R110, P2, R110, R4, RZ ;  /* 0x000000046e6e7210 */ /* 0x000fc60007f5e0ff */
[----:B------:R-:W4:Y:S01]  /*53920*/  LDL.LU R103, [R1+0x1fc8] ;  /* 0x001fc80001677983 */ /* 0x000f220000300800 */
[--C-:B------:R-:W-:Y:S01]  /*53930*/  IMAD.X R113, R113, 0x1, R0.reuse, P1 ;  /* 0x0000000171717824 */ /* 0x100fe200008e0600 */
[----:B--2---:R-:W-:Y:S01]  /*53940*/  IADD3 R9, P1, R9, R4, RZ ;  /* 0x0000000409097210 */ /* 0x004fe20007f3e0ff */
[----:B------:R-:W-:Y:S01]  /*53950*/  IMAD.X R111, R111, 0x1, R0, P2 ;  /* 0x000000016f6f7824 */ /* 0x000fe200010e0600 */
[----:B------:R-:W-:Y:S04]  /*53960*/  STL [R1+0x1c18], R112 ;  /* 0x001c187001007387 */ /* 0x000fe80000100800 */
        /* <DEDUP_REMOVED lines=9> */
[----:B--2---:R-:W2:Y:S01]  /*53a00*/  LDL.LU R9, [R1+0x1fd0] ;  /* 0x001fd00001097983 */ /* 0x004ea20000300800 */
[----:B------:R-:W-:-:S03]  /*53a10*/  IMAD.MOV.U32 R111, RZ, RZ, R104 ;  /* 0x000000ffff6f7224 */ /* 0x000fc600078e0068 */
[----:B-1----:R-:W2:Y:S01]  /*53a20*/  LDL.LU R104, [R1+0x1fcc] ;  /* 0x001fcc0001687983 */ /* 0x002ea20000300800 */
[----:B------:R-:W-:-:S03]  /*53a30*/  UISETP.GT.AND UP1, UPT, UR6, 0x58, UPT ;  /* 0x000000580600788c */ /* 0x000fc6000bf24270 */
[----:B------:R1:W-:Y:S01]  /*53a40*/  LDGSTS.E [R3+0x1800c], desc[UR60][R110.64], P0 ;  /* 0x1800c0006e037fae */ /* 0x0003e2000812187c */
[----:B------:R-:W-:-:S04]  /*53a50*/  USEL UR4, URZ, 0x4, !UP1 ;  /* 0x000000043f047887 */ /* 0x000fc8000c800000 */
[----:B------:R-:W-:-:S06]  /*53a60*/  USEL UR4, UR4, URZ, !UP0 ;  /* 0x0000003f04047287 */ /* 0x000fcc000c000000 */
[----:B------:R-:W-:Y:S02]  /*53a70*/  ISETP.NE.U32.AND P1, PT, RZ, UR4, PT ;  /* 0x00000004ff007c0c */ /* 0x000fe4000bf25070 */
[----:B---3--:R-:W-:-:S04]  /*53a80*/  IADD3 R11, P2, R11, R4, RZ ;  /* 0x000000040b0b7210 */ /* 0x008fc80007f5e0ff */
[----:B------:R-:W-:Y:S02]  /*53a90*/  IADD3.X R109, R109, R0, RZ, P2, !PT ;  /* 0x000000006d6d7210 */ /* 0x000fe400017fe4ff */
[----:B----4-:R-:W-:Y:S01]  /*53aa0*/  IADD3 R102, P3, R102, R4, RZ ;  /* 0x0000000466667210 */ /* 0x010fe20007f7e0ff */
[----:B------:R-:W-:Y:S04]  /*53ab0*/  STL [R1+0x1c30], R11 ;  /* 0x001c300b01007387 */ /* 0x000fe80000100800 */
[----:B------:R-:W-:Y:S01]  /*53ac0*/  IMAD.X R108, R108, 0x1, R0, P3 ;  /* 0x000000016c6c7824 */ /* 0x000fe200018e0600 */
[----:B------:R3:W-:Y:S01]  /*53ad0*/  STL [R1+0x1c2c], R109 ;  /* 0x001c2c6d01007387 */ /* 0x0007e20000100800 */
[----:B-1----:R-:W-:Y:S02]  /*53ae0*/  IMAD.MOV.U32 R110, RZ, RZ, R11 ;  /* 0x000000ffff6e7224 */ /* 0x002fe400078e000b */
[----:B------:R-:W-:Y:S01]  /*53af0*/  IMAD.MOV.U32 R111, RZ, RZ, R109 ;  /* 0x000000ffff6f7224 */ /* 0x000fe200078e006d */
[----:B------:R-:W-:Y:S04]  /*53b00*/  STL [R1+0x1fb8], R102 ;  /* 0x001fb86601007387 */ /* 0x000fe80000100800 */
[----:B------:R1:W-:Y:S04]  /*53b10*/  STL [R1+0x1fb4], R108 ;  /* 0x001fb46c01007387 */ /* 0x0003e80000100800 */
[----:B------:R-:W4:Y:S01]  /*53b20*/  LDL.LU R112, [R1+0x1fd8] ;  /* 0x001fd80001707983 */ /* 0x000f220000300800 */
[----:B---3--:R-:W-:-:S03]  /*53b30*/  IMAD.MOV.U32 R109, RZ, RZ, R108 ;  /* 0x000000ffff6d7224 */ /* 0x008fc600078e006c */
[----:B------:R-:W3:Y:S01]  /*53b40*/  LDL.LU R11, [R1+0x1fe0] ;  /* 0x001fe000010b7983 */ /* 0x000ee20000300800 */
[----:B-1----:R-:W-:-:S03]  /*53b50*/  IMAD.MOV.U32 R108, RZ, RZ, R102 ;  /* 0x000000ffff6c7224 */ /* 0x002fc600078e0066 */
[----:B------:R-:W-:Y:S04]  /*53b60*/  LDGSTS.E [R3+0x1c00c], desc[UR60][R110.64], P0 ;  /* 0x1c00c0006e037fae */ /* 0x000fe8000812187c */
[----:B------:R-:W3:Y:S04]  /*53b70*/  LDL.LU R113, [R1+0x1fd4] ;  /* 0x001fd40001717983 */ /* 0x000ee80000300800 */
[----:B------:R-:W3:Y:S01]  /*53b80*/  LDL.LU R102, [R1+0x1fdc] ;  /* 0x001fdc0001667983 */ /* 0x000ee20000300800 */
[----:B------:R-:W-:-:S03]  /*53b90*/  IADD3 R106, P0, R106, R4, RZ ;  /* 0x000000046a6a7210 */ /* 0x000fc60007f1e0ff */
[----:B------:R-:W-:Y:S01]  /*53ba0*/  LDGSTS.E [R3+0x20000], desc[UR60][R108.64], P1 ;  /* 0x200000006c037fae */ /* 0x000fe2000892187c */
[----:B------:R-:W-:Y:S02]  /*53bb0*/  IADD3.X R107, R107, R0, RZ, P0, !PT ;  /* 0x000000006b6b7210 */ /* 0x000fe400007fe4ff */
[----:B------:R-:W-:Y:S01]  /*53bc0*/  IADD3 R103, P2, R103, R4, RZ ;  /* 0x0000000467677210 */ /* 0x000fe20007f5e0ff */
[----:B------:R1:W-:Y:S04]  /*53bd0*/  STL [R1+0x1fc0], R106 ;  /* 0x001fc06a01007387 */ /* 0x0003e80000100800 */
[----:B------:R-:W-:Y:S01]  /*53be0*/  IMAD.X R105, R105, 0x1, R0, P2 ;  /* 0x0000000169697824 */ /* 0x000fe200010e0600 */
[----:B------:R-:W-:Y:S04]  /*53bf0*/  STL [R1+0x1fbc], R107 ;  /* 0x001fbc6b01007387 */ /* 0x000fe80000100800 */
[----:B------:R1:W-:Y:S04]  /*53c00*/  STL [R1+0x1fc8], R103 ;  /* 0x001fc86701007387 */ /* 0x0003e80000100800 */
[----:B------:R2:W-:Y:S04]  /*53c10*/  STL [R1+0x1fc4], R105 ;  /* 0x001fc46901007387 */ /* 0x0005e80000100800 */
[----:B------:R-:W3:Y:S04]  /*53c20*/  LDL.LU R110, [R1+0x1fe8] ;  /* 0x001fe800016e7983 */ /* 0x000ee80000300800 */
[----:B------:R1:W-:Y:S04]  /*53c30*/  LDGSTS.E [R3+0x24000], desc[UR60][R106.64], P1 ;  /* 0x240000006a037fae */ /* 0x0003e8000892187c */
[----:B------:R-:W3:Y:S04]  /*53c40*/  LDL.LU R111, [R1+0x1fe4] ;  /* 0x001fe400016f7983 */ /* 0x000ee80000300800 */
[----:B------:R-:W3:Y:S01]  /*53c50*/  LDL.LU R108, [R1+0x1fec] ;  /* 0x001fec00016c7983 */ /* 0x000ee20000300800 */
[----:B-1----:R-:W-:-:S03]  /*53c60*/  IMAD.MOV.U32 R106, RZ, RZ, R103 ;  /* 0x000000ffff6a7224 */ /* 0x002fc600078e0067 */
[----:B------:R-:W3:Y:S01]  /*53c70*/  LDL.LU R103, [R1+0x1ff0] ;  /* 0x001ff00001677983 */ /* 0x000ee20000300800 */
[----:B------:R-:W-:-:S03]  /*53c80*/  IMAD.MOV.U32 R107, RZ, RZ, R105 ;  /* 0x000000ffff6b7224 */ /* 0x000fc600078e0069 */
[----:B------:R-:W3:Y:S04]  /*53c90*/  LDL.LU R109, [R1+0x1ff4] ;  /* 0x001ff400016d7983 */ /* 0x000ee80000300800 */
[----:B------:R-:W-:Y:S04]  /*53ca0*/  LDGSTS.E [R3+0x28000], desc[UR60][R106.64], P1 ;  /* 0x280000006a037fae */ /* 0x000fe8000892187c */
[----:B------:R-:W3:Y:S01]  /*53cb0*/  LDL.LU R107, [R1+0x1ff8] ;  /* 0x001ff800016b7983 */ /* 0x000ee20000300800 */
[----:B--2---:R-:W-:-:S05]  /*53cc0*/  IADD3 R9, P0, R9, R4, RZ ;  /* 0x0000000409097210 */ /* 0x004fca0007f1e0ff */
[----:B------:R-:W-:Y:S01]  /*53cd0*/  IMAD.X R104, R104, 0x1, R0, P0 ;  /* 0x0000000168687824 */ /* 0x000fe200000e0600 */
[----:B------:R-:W-:Y:S03]  /*53ce0*/  STL [R1+0x1fd0], R9 ;  /* 0x001fd00901007387 */ /* 0x000fe60000100800 */
[----:B------:R-:W-:Y:S01]  /*53cf0*/  IMAD.MOV.U32 R105, RZ, RZ, R104 ;  /* 0x000000ffff697224 */ /* 0x000fe200078e0068 */
[----:B------:R1:W-:Y:S04]  /*53d00*/  STL [R1+0x1fcc], R104 ;  /* 0x001fcc6801007387 */ /* 0x0003e80000100800 */
[----:B------:R-:W2:Y:S01]  /*53d10*/  LDL.LU R106, [R1+0x1ffc] ;  /* 0x001ffc00016a7983 */ /* 0x000ea20000300800 */
[----:B-1----:R-:W-:-:S03]  /*53d20*/  MOV R104, R9 ;  /* 0x0000000900687202 */ /* 0x002fc60000000f00 */
[----:B------:R-:W2:Y:S04]  /*53d30*/  LDL.LU R9, [R1+0x2000] ;  /* 0x0020000001097983 */ /* 0x000ea80000300800 */
[----:B------:R-:W-:Y:S04]  /*53d40*/  LDGSTS.E [R3+0x2c000], desc[UR60][R104.64], P1 ;  /* 0x2c00000068037fae */ /* 0x000fe8000892187c */
[----:B------:R-:W2:Y:S04]  /*53d50*/  LDL.LU R105, [R1+0x2004] ;  /* 0x0020040001697983 */ /* 0x000ea80000300800 */
[----:B------:R-:W2:Y:S01]  /*53d60*/  LDL.LU R104, [R1+0x2008] ;  /* 0x0020080001687983 */ /* 0x000ea20000300800 */
[----:B------:R-:W-:-:S04]  /*53d70*/  UISETP.GT.AND UP1, UPT, UR6, 0x59, UPT ;  /* 0x000000590600788c */ /* 0x000fc8000bf24270 */
[----:B------:R-:W-:-:S04]  /*53d80*/  USEL UR4, URZ, 0x4, !UP1 ;  /* 0x000000043f047887 */ /* 0x000fc8000c800000 */
[----:B------:R-:W-:-:S06]  /*53d90*/  USEL UR4, UR4, URZ, !UP0 ;  /* 0x0000003f04047287 */ /* 0x000fcc000c000000 */
[----:B------:R-:W-:Y:S02]  /*53da0*/  ISETP.NE.U32.AND P0, PT, RZ, UR4, PT ;  /* 0x00000004ff007c0c */ /* 0x000fe4000bf05070 */
[-C--:B----4-:R-:W-:Y:S02]  /*53db0*/  IADD3 R112, P1, R112, R4.reuse, RZ ;  /* 0x0000000470707210 */ /* 0x090fe40007f3e0ff */
[----:B---3--:R-:W-:-:S03]  /*53dc0*/  IADD3 R11, P2, R11, R4, RZ ;  /* 0x000000040b0b7210 */ /* 0x008fc60007f5e0ff */
[----:B------:R-:W-:Y:S01]  /*53dd0*/  STL [R1+0x1fd8], R112 ;  /* 0x001fd87001007387 */ /* 0x000fe20000100800 */
[--C-:B------:R-:W-:Y:S02]  /*53de0*/  IMAD.X R113, R113, 0x1, R0.reuse, P1 ;  /* 0x0000000171717824 */ /* 0x100fe400008e0600 */
[----:B------:R-:W-:-:S03]  /*53df0*/  IMAD.X R102, R102, 0x1, R0, P2 ;  /* 0x0000000166667824 */ /* 0x000fc600010e0600 */
[----:B------:R1:W-:Y:S04]  /*53e00*/  STL [R1+0x1fd4], R113 ;  /* 0x001fd47101007387 */ /* 0x0003e80000100800 */
[----:B------:R-:W-:Y:S04]  /*53e10*/  STL [R1+0x1fe0], R11 ;  /* 0x001fe00b01007387 */ /* 0x000fe80000100800 */
[----:B------:R1:W-:Y:S04]  /*53e20*/  LDGSTS.E [R3+0x20004], desc[UR60][R112.64], P0 ;  /* 0x2000400070037fae */ /* 0x0003e8000812187c */
[----:B------:R3:W-:Y:S01]  /*53e30*/  STL [R1+0x1fdc], R102 ;  /* 0x001fdc6601007387 */ /* 0x0007e20000100800 */
[----:B------:R-:W-:Y:S01]  /*53e40*/  UISETP.GT.AND UP1, UPT, UR6, 0x5a, UPT ;  /* 0x0000005a0600788c */ /* 0x000fe2000bf24270 */
[----:B-1----:R-:W-:-:S02]  /*53e50*/  IMAD.MOV.U32 R113, RZ, RZ, R102 ;  /* 0x000000ffff717224 */ /* 0x002fc400078e0066 */
[----:B------:R-:W-:Y:S01]  /*53e60*/  IMAD.MOV.U32 R112, RZ, RZ, R11 ;  /* 0x000000ffff707224 */ /* 0x000fe200078e000b */
[----:B---3--:R-:W3:Y:S04]  /*53e70*/  LDL.LU R102, [R1+0x200c] ;  /* 0x00200c0001667983 */ /* 0x008ee80000300800 */
[----:B------:R-:W4:Y:S01]  /*53e80*/  LDL.LU R11, [R1+0x2010] ;  /* 0x00201000010b7983 */ /* 0x000f220000300800 */
[-C--:B------:R-:W-:Y:S01]  /*53e90*/  IADD3 R110, P1, R110, R4.reuse, RZ ;  /* 0x000000046e6e7210 */ /* 0x080fe20007f3e0ff */
[----:B------:R-:W-:Y:S02]  /*53ea0*/  USEL UR4, URZ, 0x4, !UP1 ;  /* 0x000000043f047887 */ /* 0x000fe4000c800000 */
[----:B------:R-:W-:Y:S02]  /*53eb0*/  LDGSTS.E [R3+0x24004], desc[UR60][R112.64], P0 ;  /* 0x2400400070037fae */ /* 0x000fe4000812187c */
[----:B------:R-:W-:Y:S01]  /*53ec0*/  USEL UR4, UR4, URZ, !UP0 ;  /* 0x0000003f04047287 */ /* 0x000fe2000c000000 */
[----:B------:R-:W-:Y:S01]  /*53ed0*/  IMAD.X R111, R111, 0x1, R0, P1 ;  /* 0x000000016f6f7824 */ /* 0x000fe200008e0600 */
[----:B------:R1:W-:Y:S01]  /*53ee0*/  STL [R1+0x1fe8], R110 ;  /* 0x001fe86e01007387 */ /* 0x0003e20000100800 */
[----:B------:R-:W-:-:S03]  /*53ef0*/  IADD3 R103, P2, R103, R4, RZ ;  /* 0x0000000467677210 */ /* 0x000fc60007f5e0ff */
[----:B------:R1:W-:Y:S01]  /*53f00*/  LDGSTS.E [R3+0x28004], desc[UR60][R110.64], P0 ;  /* 0x280040006e037fae */ /* 0x0003e2000812187c */
[----:B------:R-:W-:-:S03]  /*53f10*/  IADD3.X R108, R108, R0, RZ, P2, !PT ;  /* 0x000000006c6c7210 */ /* 0x000fc600017fe4ff */
[----:B------:R1:W-:Y:S01]  /*53f20*/  STL [R1+0x1fe4], R111 ;  /* 0x001fe46f01007387 */ /* 0x0003e20000100800 */
[----:B------:R-:W-:Y:S01]  /*53f30*/  ISETP.NE.U32.AND P1, PT, RZ, UR4, PT ;  /* 0x00000004ff007c0c */ /* 0x000fe2000bf25070 */
[----:B-1----:R-:W-:Y:S02]  /*53f40*/  IMAD.MOV.U32 R110, RZ, RZ, R103 ;  /* 0x000000ffff6e7224 */ /* 0x002fe400078e0067 */
[----:B------:R-:W-:Y:S01]  /*53f50*/  IMAD.MOV.U32 R111, RZ, RZ, R108 ;  /* 0x000000ffff6f7224 */ /* 0x000fe200078e006c */
[----:B------:R-:W-:-:S04]  /*53f60*/  IADD3 R107, P3, R107, R4, RZ ;  /* 0x000000046b6b7210 */ /* 0x000fc80007f7e0ff */
[----:B------:R1:W-:Y:S01]  /*53f70*/  LDGSTS.E [R3+0x2c004], desc[UR60][R110.64], P0 ;  /* 0x2c0040006e037fae */ /* 0x0003e2000812187c */
[----:B------:R-:W-:-:S03]  /*53f80*/  IMAD.X R109, R109, 0x1, R0, P3 ;  /* 0x000000016d6d7824 */ /* 0x000fc600018e0600 */
[----:B------:R-:W-:Y:S04]  /*53f90*/  STL [R1+0x1ff0], R103 ;  /* 0x001ff06701007387 */ /* 0x000fe80000100800 */
[----:B------:R1:W-:Y:S04]  /*53fa0*/  STL [R1+0x1fec], R108 ;  /* 0x001fec6c01007387 */ /* 0x0003e80000100800 */
[----:B------:R-:W-:Y:S01]  /*53fb0*/  STL [R1+0x1ff8], R107 ;  /* 0x001ff86b01007387 */ /* 0x000fe20000100800 */
[----:B-1----:R-:W-:Y:S02]  /*53fc0*/  IMAD.MOV.U32 R110, RZ, RZ, R107 ;  /* 0x000000ffff6e7224 */ /* 0x002fe400078e006b */
[----:B------:R-:W-:Y:S01]  /*53fd0*/  IMAD.MOV.U32 R111, RZ, RZ, R109 ;  /* 0x000000ffff6f7224 */ /* 0x000fe200078e006d */
[----:B------:R1:W-:Y:S04]  /*53fe0*/  STL [R1+0x1ff4], R109 ;  /* 0x001ff46d01007387 */ /* 0x0003e80000100800 */
[----:B------:R-:W3:Y:S04]  /*53ff0*/  LDL.LU R108, [R1+0x2018] ;  /* 0x00201800016c7983 */ /* 0x000ee80000300800 */
[----:B------:R-:W3:Y:S04]  /*54000*/  LDL.LU R103, [R1+0x2020] ;  /* 0x0020200001677983 */ /* 0x000ee80000300800 */
[----:B-1----:R-:W3:Y:S04]  /*54010*/  LDL.LU R109, [R1+0x2014] ;  /* 0x00201400016d7983 */ /* 0x002ee80000300800 */
[----:B------:R-:W3:Y:S04]  /*54020*/  LDL.LU R107, [R1+0x201c] ;  /* 0x00201c00016b7983 */ /* 0x000ee80000300800 */
[----:B------:R1:W-:Y:S01]  /*54030*/  LDGSTS.E [R3+0x20008], desc[UR60][R110.64], P1 ;  /* 0x200080006e037fae */ /* 0x0003e2000892187c */
[----:B--2---:R-:W-:-:S04]  /*54040*/  IADD3 R9, P0, R9, R4, RZ ;  /* 0x0000000409097210 */ /* 0x004fc80007f1e0ff */
[----:B------:R-:W-:Y:S01]  /*54050*/  IADD3.X R106, R106, R0, RZ, P0, !PT ;  /* 0x000000006a6a7210 */ /* 0x000fe200007fe4ff */
[----:B------:R2:W-:Y:S01]  /*54060*/  STL [R1+0x2000], R9 ;  /* 0x0020000901007387 */ /* 0x0005e20000100800 */
[----:B-1----:R-:W-:-:S03]  /*54070*/  IMAD.MOV.U32 R110, RZ, RZ, R9 ;  /* 0x000000ffff6e7224 */ /* 0x002fc600078e0009 */
[----:B------:R1:W-:Y:S01]  /*54080*/  STL [R1+0x1ffc], R106 ;  /* 0x001ffc6a01007387 */ /* 0x0003e20000100800 */
[----:B------:R-:W-:Y:S01]  /*54090*/  IMAD.MOV.U32 R111, RZ, RZ, R106 ;  /* 0x000000ffff6f7224 */ /* 0x000fe200078e006a */
[----:B------:R-:W-:Y:S01]  /*540a0*/  UISETP.GT.AND UP1, UPT, UR6, 0x5b, UPT ;  /* 0x0000005b0600788c */ /* 0x000fe2000bf24270 */
[----:B------:R-:W-:-:S03]  /*540b0*/  IADD3 R104, P2, R104, R4, RZ ;  /* 0x0000000468687210 */ /* 0x000fc60007f5e0ff */
[----:B------:R-:W-:Y:S02]  /*540c0*/  LDGSTS.E [R3+0x24008], desc[UR60][R110.64], P1 ;  /* 0x240080006e037fae */ /* 0x000fe4000892187c */
[----:B------:R-:W-:Y:S02]  /*540d0*/  IMAD.X R105, R105, 0x1, R0, P2 ;  /* 0x0000000169697824 */ /* 0x000fe400010e0600 */
[----:B------:R3:W-:Y:S04]  /*540e0*/  STL [R1+0x2008], R104 ;  /* 0x0020086801007387 */ /* 0x0007e80000100800 */
[----:B--2---:R-:W2:Y:S04]  /*540f0*/  LDL.LU R9, [R1+0x2028] ;  /* 0x0020280001097983 */ /* 0x004ea80000300800 */
[----:B------:R3:W-:Y:S04]  /*54100*/  STL [R1+0x2004], R105 ;  /* 0x0020046901007387 */ /* 0x0007e80000100800 */
[----:B-1----:R-:W2:Y:S01]  /*54110*/  LDL.LU R106, [R1+0x2024] ;  /* 0x00202400016a7983 */ /* 0x002ea20000300800 */
[----:B------:R-:W-:-:S03]  /*54120*/  USEL UR4, URZ, 0x4, !UP1 ;  /* 0x000000043f047887 */ /* 0x000fc6000c800000 */
[----:B------:R1:W-:Y:S01]  /*54130*/  LDGSTS.E [R3+0x28008], desc[UR60][R104.64], P1 ;  /* 0x2800800068037fae */ /* 0x0003e2000892187c */
[----:B------:R-:W-:Y:S01]  /*54140*/  USEL UR4, UR4, URZ, !UP0 ;  /* 0x0000003f04047287 */ /* 0x000fe2000c000000 */
[----:B----4-:R-:W-:-:S05]  /*54150*/  IADD3 R11, P0, R11, R4, RZ ;  /* 0x000000040b0b7210 */ /* 0x010fca0007f1e0ff */
[----:B---3--:R-:W-:Y:S01]  /*54160*/  IMAD.X R102, R102, 0x1, R0, P0 ;  /* 0x0000000166667824 */ /* 0x008fe200000e0600 */
[----:B------:R-:W-:Y:S04]  /*54170*/  STL [R1+0x2010], R11 ;  /* 0x0020100b01007387 */ /* 0x000fe80000100800 */
[----:B------:R3:W-:Y:S04]  /*54180*/  STL [R1+0x200c], R102 ;  /* 0x00200c6601007387 */ /* 0x0007e80000100800 */
[----:B------:R-:W4:Y:S01]  /*54190*/  LDL.LU R112, [R1+0x2030] ;  /* 0x0020300001707983 */ /* 0x000f220000300800 */
[----:B-1----:R-:W-:Y:S01]  /*541a0*/  IMAD.MOV.U32 R104, RZ, RZ, R11 ;  /* 0x000000ffff687224 */ /* 0x002fe200078e000b */
[----:B------:R-:W-:-:S02]  /*541b0*/  MOV R105, R102 ;  /* 0x0000006600697202 */ /* 0x000fc40000000f00 */
[----:B------:R-:W4:Y:S04]  /*541c0*/  LDL.LU R110, [R1+0x23b8] ;  /* 0x0023b800016e7983 */ /* 0x000f280000300800 */
[----:B------:R-:W4:Y:S01]  /*541d0*/  LDL.LU R113, [R1+0x202c] ;  /* 0x00202c0001717983 */ /* 0x000f220000300800 */
[----:B------:R-:W-:-:S03]  /*541e0*/  ISETP.NE.U32.AND P0, PT, RZ, UR4, PT ;  /* 0x00000004ff007c0c */ /* 0x000fc6000bf05070 */
[----:B------:R-:W-:Y:S04]  /*541f0*/  LDGSTS.E [R3+0x2c008], desc[UR60][R104.64], P1 ;  /* 0x2c00800068037fae */ /* 0x000fe8000892187c */
[----:B------:R-:W4:Y:S04]  /*54200*/  LDL.LU R111, [R1+0x23b4] ;  /* 0x0023b400016f7983 */ /* 0x000f280000300800 */
[----:B------:R-:W4:Y:S04]  /*54210*/  LDL.LU R105, [R1+0x23bc] ;  /* 0x0023bc0001697983 */ /* 0x000f280000300800 */
[----:B---3--:R-:W3:Y:S04]  /*54220*/  LDL.LU R102, [R1+0x23c0] ;  /* 0x0023c00001667983 */ /* 0x008ee80000300800 */
[----:B------:R-:W3:Y:S04]  /*54230*/  LDL.LU R104, [R1+0x23c4] ;  /* 0x0023c40001687983 */ /* 0x000ee80000300800 */
[----:B------:R-:W3:Y:S01]  /*54240*/  LDL.LU R11, [R1+0x23c8] ;  /* 0x0023c800010b7983 */ /* 0x000ee20000300800 */
[----:B------:R-:W-:-:S02]  /*54250*/  IADD3 R108, P1, R108, R4, RZ ;  /* 0x000000046c6c7210 */ /* 0x000fc40007f3e0ff */
[----:B------:R-:W-:-:S03]  /*54260*/  IADD3 R103, P2, R103, R4, RZ ;  /* 0x0000000467677210 */ /* 0x000fc60007f5e0ff */
[--C-:B------:R-:W-:Y:S01]  /*54270*/  IMAD.X R109, R109, 0x1, R0.reuse, P1 ;  /* 0x000000016d6d7824 */ /* 0x100fe200008e0600 */
        /* <DEDUP_REMOVED lines=8> */
[----:B------:R-:W3:Y:S04]  /*54300*/  LDL.LU R103, [R1+0x23d0] ;  /* 0x0023d00001677983 */ /* 0x000ee80000300800 */
[----:B------:R1:W-:Y:S01]  /*54310*/  LDGSTS.E [R3+0x2400c], desc[UR60][R108.64], P0 ;  /* 0x2400c0006c037fae */ /* 0x0003e2000812187c */
[----:B--2---:R-:W-:-:S05]  /*54320*/  IADD3 R9, P1, R9, R4, RZ ;  /* 0x0000000409097210 */ /* 0x004fca0007f3e0ff */
[----:B------:R-:W-:Y:S01]  /*54330*/  IMAD.X R106, R106, 0x1, R0, P1 ;  /* 0x000000016a6a7824 */ /* 0x000fe200008e0600 */
[----:B------:R-:W-:Y:S03]  /*54340*/  STL [R1+0x2028], R9 ;  /* 0x0020280901007387 */ /* 0x000fe60000100800 */
[----:B-1----:R-:W-:Y:S01]  /*54350*/  IMAD.MOV.U32 R109, RZ, RZ, R106 ;  /* 0x000000ffff6d7224 */ /* 0x002fe200078e006a */
[----:B------:R1:W-:Y:S04]  /*54360*/  STL [R1+0x2024], R106 ;  /* 0x0020246a01007387 */ /* 0x0003e80000100800 */
[----:B-1----:R-:W2:Y:S01]  /*54370*/  LDL.LU R106, [R1+0x23cc] ;  /* 0x0023cc00016a7983 */ /* 0x002ea20000300800 */
[----:B------:R-:W-:-:S04]  /*54380*/  UISETP.GT.AND UP1, UPT, UR6, 0x78, UPT ;  /* 0x000000780600788c */ /* 0x000fc8000bf24270 */
[----:B------:R-:W-:Y:S01]  /*54390*/  USEL UR4, URZ, 0x4, !UP1 ;  /* 0x000000043f047887 */ /* 0x000fe2000c800000 */
[----:B------:R-:W-:-:S03]  /*543a0*/  MOV R108, R9 ;  /* 0x00000009006c7202 */ /* 0x000fc60000000f00 */
[----:B------:R-:W-:Y:S02]  /*543b0*/  USEL UR4, UR4, URZ, !UP0 ;  /* 0x0000003f04047287 */ /* 0x000fe4000c000000 */
[----:B------:R-:W-:Y:S04]  /*543c0*/  LDGSTS.E [R3+0x2800c], desc[UR60][R108.64], P0 ;  /* 0x2800c0006c037fae */ /* 0x000fe8000812187c */
[----:B------:R-:W-:Y:S01]  /*543d0*/  ISETP.NE.U32.AND P1, PT, RZ, UR4, PT ;  /* 0x00000004ff007c0c */ /* 0x000fe2000bf25070 */
[----:B------:R-:W2:Y:S04]  /*543e0*/  LDL.LU R109, [R1+0x23d4] ;  /* 0x0023d400016d7983 */ /* 0x000ea80000300800 */
[----:B------:R-:W2:Y:S04]  /*543f0*/  LDL.LU R108, [R1+0x23d8] ;  /* 0x0023d800016c7983 */ /* 0x000ea80000300800 */
[----:B------:R-:W2:Y:S04]  /*54400*/  LDL.LU R107, [R1+0x23dc] ;  /* 0x0023dc00016b7983 */ /* 0x000ea80000300800 */
[----:B------:R-:W2:Y:S01]  /*54410*/  LDL.LU R9, [R1+0x23e0] ;  /* 0x0023e00001097983 */ /* 0x000ea20000300800 */
[----:B----4-:R-:W-:-:S02]  /*54420*/  IADD3 R112, P2, R112, R4, RZ ;  /* 0x0000000470707210 */ /* 0x010fc40007f5e0ff */
[----:B------:R-:W-:-:S03]  /*54430*/  IADD3 R110, P3, R110, R4, RZ ;  /* 0x000000046e6e7210 */ /* 0x000fc60007f7e0ff */
[----:B------:R-:W-:-:S05]  /*54440*/  IMAD.X R113, R113, 0x1, R0, P2 ;  /* 0x0000000171717824 */ /* 0x000fca00010e0600 */
[----:B------:R-:W-:Y:S01]  /*54450*/  LDGSTS.E [R3+0x2c00c], desc[UR60][R112.64], P0 ;  /* 0x2c00c00070037fae */ /* 0x000fe2000812187c */
[----:B------:R-:W-:-:S03]  /*54460*/  IMAD.X R111, R111, 0x1, R0, P3 ;  /* 0x000000016f6f7824 */ /* 0x000fc600018e0600 */
[----:B------:R-:W-:Y:S04]  /*54470*/  STL [R1+0x2030], R112 ;  /* 0x0020307001007387 */ /* 0x000fe80000100800 */
[----:B------:R-:W-:Y:S01]  /*54480*/  STL [R1+0x202c], R113 ;  /* 0x00202c7101007387 */ /* 0x000fe20000100800 */
[----:B---3--:R-:W-:-:S03]  /*54490*/  IADD3 R102, P0, R102, R4, RZ ;  /* 0x0000000466667210 */ /* 0x008fc60007f1e0ff */
[----:B------:R1:W-:Y:S02]  /*544a0*/  STL [R1+0x23b8], R110 ;  /* 0x0023b86e01007387 */ /* 0x0003e40000100800 */
[----:B------:R-:W-:Y:S02]  /*544b0*/  IMAD.X R105, R105, 0x1, R0, P0 ;  /* 0x0000000169697824 */ /* 0x000fe400000e0600 */
[----:B------:R3:W-:Y:S01]  /*544c0*/  STL [R1+0x23b4], R111 ;  /* 0x0023b46f01007387 */ /* 0x0007e20000100800 */
[----:B------:R-:W-:-:S03]  /*544d0*/  IADD3 R11, P2, R11, R4, RZ ;  /* 0x000000040b0b7210 */ /* 0x000fc60007f5e0ff */
[----:B------:R1:W-:Y:S04]  /*544e0*/  LDGSTS.E [R3+0x30000], desc[UR60][R110.64], P1 ;  /* 0x300000006e037fae */ /* 0x0003e8000892187c */
[----:B------:R4:W-:Y:S01]  /*544f0*/  STL [R1+0x23c0], R102 ;  /* 0x0023c06601007387 */ /* 0x0009e20000100800 */
[----:B------:R-:W-:-:S03]  /*54500*/  IMAD.X R104, R104, 0x1, R0, P2 ;  /* 0x0000000168687824 */ /* 0x000fc600010e0600 */
[----:B------:R-:W-:Y:S01]  /*54510*/  STL [R1+0x23bc], R105 ;  /* 0x0023bc6901007387 */ /* 0x000fe20000100800 */
[----:B-1----:R-:W-:Y:S01]  /*54520*/  MOV R110, R102 ;  /* 0x00000066006e7202 */ /* 0x002fe20000000f00 */
[----:B---3--:R-:W-:Y:S02]  /*54530*/  IMAD.MOV.U32 R111, RZ, RZ, R105 ;  /* 0x000000ffff6f7224 */ /* 0x008fe400078e0069 */
        /* <DEDUP_REMOVED lines=8> */
[----:B------:R-:W-:-:S03]  /*545c0*/  IADD3 R103, P0, R103, R4, RZ ;  /* 0x0000000467677210 */ /* 0x000fc60007f1e0ff */
[----:B------:R-:W4:Y:S04]  /*545d0*/  LDL.LU R11, [R1+0x23f8] ;  /* 0x0023f800010b7983 */ /* 0x000f280000300800 */
[----:B------:R1:W-:Y:S04]  /*545e0*/  LDGSTS.E [R3+0x38000], desc[UR60][R110.64], P1 ;  /* 0x380000006e037fae */ /* 0x0003e8000892187c */
[----:B------:R-:W-:Y:S01]  /*545f0*/  STL [R1+0x23d0], R103 ;  /* 0x0023d06701007387 */ /* 0x000fe20000100800 */
[----:B-1----:R-:W-:Y:S02]  /*54600*/  IMAD.MOV.U32 R110, RZ, RZ, R103 ;  /* 0x000000ffff6e7224 */ /* 0x002fe400078e0067 */
[----:B--2---:R-:W-:-:S05]  /*54610*/  IMAD.X R106, R106, 0x1, R0, P0 ;  /* 0x000000016a6a7824 */ /* 0x004fca00000e0600 */
[----:B------:R1:W-:Y:S01]  /*54620*/  STL [R1+0x23cc], R106 ;  /* 0x0023cc6a01007387 */ /* 0x0003e20000100800 */
[----:B------:R-:W-:Y:S01]  /*54630*/  MOV R111, R106 ;  /* 0x0000006a006f7202 */ /* 0x000fe20000000f00 */
[----:B------:R-:W-:Y:S02]  /*54640*/  UISETP.GT.AND UP1, UPT, UR6, 0x79, UPT ;  /* 0x000000790600788c */ /* 0x000fe4000bf24270 */
[----:B-1----:R-:W2:Y:S04]  /*54650*/  LDL.LU R106, [R1+0x23ec] ;  /* 0x0023ec00016a7983 */ /* 0x002ea80000300800 */
[----:B------:R-:W2:Y:S01]  /*54660*/  LDL.LU R103, [R1+0x23f4] ;  /* 0x0023f40001677983 */ /* 0x000ea20000300800 */
[----:B------:R-:W-:-:S03]  /*54670*/  USEL UR4, URZ, 0x4, !UP1 ;  /* 0x000000043f047887 */ /* 0x000fc6000c800000 */
[----:B------:R1:W-:Y:S01]  /*54680*/  LDGSTS.E [R3+0x3c000], desc[UR60][R110.64], P1 ;  /* 0x3c0000006e037fae */ /* 0x0003e2000892187c */
[----:B------:R-:W-:Y:S01]  /*54690*/  USEL UR4, UR4, URZ, !UP0 ;  /* 0x0000003f04047287 */ /* 0x000fe2000c000000 */
[----:B------:R-:W-:-:S05]  /*546a0*/  IADD3 R108, P1, R108, R4, RZ ;  /* 0x000000046c6c7210 */ /* 0x000fca0007f3e0ff */
[----:B------:R-:W-:Y:S01]  /*546b0*/  ISETP.NE.U32.AND P0, PT, RZ, UR4, PT ;  /* 0x00000004ff007c0c */ /* 0x000fe2000bf05070 */
[--C-:B------:R-:W-:Y:S01]  /*546c0*/  IMAD.X R109, R109, 0x1, R0.reuse, P1 ;  /* 0x000000016d6d7824 */ /* 0x100fe200008e0600 */
[----:B------:R-:W-:Y:S01]  /*546d0*/  IADD3 R9, P2, R9, R4, RZ ;  /* 0x0000000409097210 */ /* 0x000fe20007f5e0ff */
[----:B------:R-:W-:Y:S04]  /*546e0*/  STL [R1+0x23d8], R108 ;  /* 0x0023d86c01007387 */ /* 0x000fe80000100800 */
[----:B------:R-:W-:Y:S01]  /*546f0*/  IMAD.X R107, R107, 0x1, R0, P2 ;  /* 0x000000016b6b7824 */ /* 0x000fe200010e0600 */
[----:B------:R1:W-:Y:S02]  /*54700*/  STL [R1+0x23d4], R109 ;  /* 0x0023d46d01007387 */ /* 0x0003e40000100800 */
[----:B-1----:R-:W-:-:S02]  /*54710*/  IMAD.MOV.U32 R110, RZ, RZ, R9 ;  /* 0x000000ffff6e7224 */ /* 0x002fc400078e0009 */
[----:B------:R1:W-:Y:S01]  /*54720*/  STL [R1+0x23e0], R9 ;  /* 0x0023e00901007387 */ /* 0x0003e20000100800 */
[----:B------:R-:W-:-:S03]  /*54730*/  IMAD.MOV.U32 R111, RZ, RZ, R107 ;  /* 0x000000ffff6f7224 */ /* 0x000fc600078e006b */
[----:B------:R-:W-:Y:S04]  /*54740*/  STL [R1+0x23dc], R107 ;  /* 0x0023dc6b01007387 */ /* 0x000fe80000100800 */
[----:B------:R-:W2:Y:S04]  /*54750*/  LDL.LU R112, [R1+0x2400] ;  /* 0x0024000001707983 */ /* 0x000ea80000300800 */
[----:B------:R-:W-:Y:S04]  /*54760*/  LDGSTS.E [R3+0x30004], desc[UR60][R108.64], P0 ;  /* 0x300040006c037fae */ /* 0x000fe8000812187c */
[----:B------:R-:W-:Y:S04]  /*54770*/  LDGSTS.E [R3+0x34004], desc[UR60][R110.64], P0 ;  /* 0x340040006e037fae */ /* 0x000fe8000812187c */
[----:B------:R-:W2:Y:S04]  /*54780*/  LDL.LU R109, [R1+0x2408] ;  /* 0x00240800016d7983 */ /* 0x000ea80000300800 */
[----:B------:R-:W2:Y:S04]  /*54790*/  LDL.LU R113, [R1+0x23fc] ;  /* 0x0023fc0001717983 */ /* 0x000ea80000300800 */
[----:B------:R-:W2:Y:S04]  /*547a0*/  LDL.LU R110, [R1+0x2404] ;  /* 0x00240400016e7983 */ /* 0x000ea80000300800 */
[----:B-1----:R-:W2:Y:S01]  /*547b0*/  LDL.LU R9, [R1+0x2410] ;  /* 0x0024100001097983 */ /* 0x002ea20000300800 */
[----:B---3--:R-:W-:-:S04]  /*547c0*/  IADD3 R102, P1, R102, R4, RZ ;  /* 0x0000000466667210 */ /* 0x008fc80007f3e0ff */
[----:B------:R-:W-:Y:S01]  /*547d0*/  MOV R114, R102 ;  /* 0x0000006600727202 */ /* 0x000fe20000000f00 */
[----:B------:R1:W-:Y:S01]  /*547e0*/  STL [R1+0x23e8], R102 ;  /* 0x0023e86601007387 */ /* 0x0003e20000100800 */
[----:B----4-:R-:W-:Y:S01]  /*547f0*/  IMAD.X R104, R104, 0x1, R0, P1 ;  /* 0x0000000168687824 */ /* 0x010fe200008e0600 */
[----:B------:R-:W-:-:S04]  /*54800*/  IADD3 R105, P2, R105, R4, RZ ;  /* 0x0000000469697210 */ /* 0x000fc80007f5e0ff */
[----:B------:R3:W-:Y:S04]  /*54810*/  STL [R1+0x23e4], R104 ;  /* 0x0023e46801007387 */ /* 0x0007e80000100800 */
[----:B-1----:R-:W4:Y:S01]  /*54820*/  LDL.LU R102, [R1+0x240c] ;  /* 0x00240c0001667983 */ /* 0x002f220000300800 */
[----:B------:R-:W-:Y:S01]  /*54830*/  IMAD.MOV.U32 R115, RZ, RZ, R104 ;  /* 0x000000ffff737224 */ /* 0x000fe200078e0068 */
[----:B------:R-:W-:Y:S02]  /*54840*/  IADD3 R11, P3, R11, R4, RZ ;  /* 0x000000040b0b7210 */ /* 0x000fe40007f7e0ff */
[----:B---3--:R-:W3:Y:S04]  /*54850*/  LDL.LU R104, [R1+0x2418] ;  /* 0x0024180001687983 */ /* 0x008ee80000300800 */
[----:B------:R-:W3:Y:S04]  /*54860*/  LDL.LU R108, [R1+0x2420] ;  /* 0x00242000016c7983 */ /* 0x000ee80000300800 */
[----:B------:R-:W-:Y:S04]  /*54870*/  STL [R1+0x23f0], R105 ;  /* 0x0023f06901007387 */ /* 0x000fe80000100800 */
[----:B------:R1:W-:Y:S01]  /*54880*/  LDGSTS.E [R3+0x38004], desc[UR60][R114.64], P0 ;  /* 0x3800400072037fae */ /* 0x0003e2000812187c */
[----:B--2---:R-:W-:-:S04]  /*54890*/  IMAD.X R106, R106, 0x1, R0, P2 ;  /* 0x000000016a6a7824 */ /* 0x004fc800010e0600 */
[----:B------:R-:W-:Y:S01]  /*548a0*/  IMAD.MOV.U32 R107, RZ, RZ, R106 ;  /* 0x000000ffff6b7224 */ /* 0x000fe200078e006a */
[----:B------:R2:W-:Y:S01]  /*548b0*/  STL [R1+0x23ec], R106 ;  /* 0x0023ec6a01007387 */ /* 0x0005e20000100800 */
[----:B------:R-:W-:-:S03]  /*548c0*/  IMAD.X R103, R103, 0x1, R0, P3 ;  /* 0x0000000167677824 */ /* 0x000fc600018e0600 */
[----:B------:R1:W-:Y:S01]  /*548d0*/  STL [R1+0x23f8], R11 ;  /* 0x0023f80b01007387 */ /* 0x0003e20000100800 */
[----:B--2---:R-:W-:-:S03]  /*548e0*/  IMAD.MOV.U32 R106, RZ, RZ, R105 ;  /* 0x000000ffff6a7224 */ /* 0x004fc600078e0069 */
[----:B------:R2:W-:Y:S04]  /*548f0*/  STL [R1+0x23f4], R103 ;  /* 0x0023f46701007387 */ /* 0x0005e80000100800 */
[----:B------:R-:W-:Y:S04]  /*54900*/  LDGSTS.E [R3+0x3c004], desc[UR60][R106.64], P0 ;  /* 0x3c0040006a037fae */ /* 0x000fe8000812187c */
[----:B------:R-:W3:Y:S04]  /*54910*/  LDL.LU R107, [R1+0x2414] ;  /* 0x00241400016b7983 */ /* 0x000ee80000300800 */
[----:B------:R-:W3:Y:S01]  /*54920*/  LDL.LU R111, [R1+0x241c] ;  /* 0x00241c00016f7983 */ /* 0x000ee20000300800 */
[----:B------:R-:W-:Y:S01]  /*54930*/  UISETP.GT.AND UP1, UPT, UR6, 0x7a, UPT ;  /* 0x0000007a0600788c */ /* 0x000fe2000bf24270 */
[----:B-1----:R-:W-:-:S02]  /*54940*/  MOV R114, R11 ;  /* 0x0000000b00727202 */ /* 0x002fc40000000f00 */
[----:B------:R-:W3:Y:S01]  /*54950*/  LDL.LU R106, [R1+0x2424] ;  /* 0x00242400016a7983 */ /* 0x000ee20000300800 */
[----:B------:R-:W-:Y:S01]  /*54960*/  USEL UR4, URZ, 0x4, !UP1 ;  /* 0x000000043f047887 */ /* 0x000fe2000c800000 */
[----:B------:R-:W-:Y:S02]  /*54970*/  IMAD.MOV.U32 R115, RZ, RZ, R103 ;  /* 0x000000ffff737224 */ /* 0x000fe400078e0067 */
[----:B------:R-:W3:Y:S01]  /*54980*/  LDL.LU R11, [R1+0x2428] ;  /* 0x00242800010b7983 */ /* 0x000ee20000300800 */
[----:B------:R-:W-:-:S03]  /*54990*/  USEL UR4, UR4, URZ, !UP0 ;  /* 0x0000003f04047287 */ /* 0x000fc6000c000000 */
[----:B------:R-:W3:Y:S03]  /*549a0*/  LDL.LU R105, [R1+0x242c] ;  /* 0x00242c0001697983 */ /* 0x000ee60000300800 */
[----:B------:R-:W-:Y:S01]  /*549b0*/  ISETP.NE.U32.AND P1, PT, RZ, UR4, PT ;  /* 0x00000004ff007c0c */ /* 0x000fe2000bf25070 */
[----:B--2---:R-:W2:Y:S01]  /*549c0*/  LDL.LU R103, [R1+0x2430] ;  /* 0x0024300001677983 */ /* 0x004ea20000300800 */
[-C--:B------:R-:W-:Y:S02]  /*549d0*/  IADD3 R112, P0, R112, R4.reuse, RZ ;  /* 0x0000000470707210 */ /* 0x080fe40007f1e0ff */
[----:B------:R-:W-:-:S03]  /*549e0*/  IADD3 R109, P2, R109, R4, RZ ;  /* 0x000000046d6d7210 */ /* 0x000fc60007f5e0ff */
[--C-:B------:R-:W-:Y:S01]  /*549f0*/  IMAD.X R113, R113, 0x1, R0.reuse, P0 ;  /* 0x0000000171717824 */ /* 0x100fe200000e0600 */
[----:B------:R1:W-:Y:S01]  /*54a00*/  STL [R1+0x2400], R112 ;  /* 0x0024007001007387 */ /* 0x0003e20000100800 */
[----:B------:R-:W-:-:S03]  /*54a10*/  IMAD.X R110, R110, 0x1, R0, P2 ;  /* 0x000000016e6e7824 */ /* 0x000fc600010e0600 */
[----:B------:R1:W-:Y:S01]  /*54a20*/  STL [R1+0x23fc], R113 ;  /* 0x0023fc7101007387 */ /* 0x0003e20000100800 */
[----:B------:R-:W-:-:S03]  /*54a30*/  IADD3 R9, P0, R9, R4, RZ ;  /* 0x0000000409097210 */ /* 0x000fc60007f1e0ff */
[----:B------:R-:W-:Y:S04]  /*54a40*/  LDGSTS.E [R3+0x30008], desc[UR60][R114.64], P1 ;  /* 0x3000800072037fae */ /* 0x000fe8000892187c */
[----:B------:R1:W-:Y:S02]  /*54a50*/  LDGSTS.E [R3+0x34008], desc[UR60][R112.64], P1 ;  /* 0x3400800070037fae */ /* 0x0003e4000892187c */
[----:B-1----:R-:W-:Y:S02]  /*54a60*/  IMAD.MOV.U32 R112, RZ, RZ, R109 ;  /* 0x000000ffff707224 */ /* 0x002fe400078e006d */
[----:B------:R-:W-:Y:S01]  /*54a70*/  IMAD.MOV.U32 R113, RZ, RZ, R110 ;  /* 0x000000ffff717224 */ /* 0x000fe200078e006e */
[----:B------:R-:W-:Y:S04]  /*54a80*/  STL [R1+0x2408], R109 ;  /* 0x0024086d01007387 */ /* 0x000fe80000100800 */
[----:B------:R1:W-:Y:S04]  /*54a90*/  LDGSTS.E [R3+0x38008], desc[UR60][R112.64], P1 ;  /* 0x3800800070037fae */ /* 0x0003e8000892187c */
[----:B------:R3:W-:Y:S01]  /*54aa0*/  STL [R1+0x2404], R110 ;  /* 0x0024046e01007387 */ /* 0x0007e20000100800 */
[----:B-1----:R-:W-:-:S03]  /*54ab0*/  IMAD.MOV.U32 R112, RZ, RZ, R9 ;  /* 0x000000ffff707224 */ /* 0x002fc600078e0009 */
[----:B------:R-:W-:Y:S01]  /*54ac0*/  STL [R1+0x2410], R9 ;  /* 0x0024100901007387 */ /* 0x000fe20000100800 */
[----:B----4-:R-:W-:-:S05]  /*54ad0*/  IADD3.X R102, R102, R0, RZ, P0, !PT ;  /* 0x0000000066667210 */ /* 0x010fca00007fe4ff */
[----:B------:R-:W-:Y:S01]  /*54ae0*/  IMAD.MOV.U32 R113, RZ, RZ, R102 ;  /* 0x000000ffff717224 */ /* 0x000fe200078e0066 */
[----:B------:R1:W-:Y:S04]  /*54af0*/  STL [R1+0x240c], R102 ;  /* 0x00240c6601007387 */ /* 0x0003e80000100800 */
[----:B------:R4:W-:Y:S01]  /*54b00*/  LDGSTS.E [R3+0x3c008], desc[UR60][R112.64], P1 ;  /* 0x3c00800070037fae */ /* 0x0009e2000892187c */
[-C--:B---3--:R-:W-:Y:S02]  /*54b10*/  IADD3 R104, P1, R104, R4.reuse, RZ ;  /* 0x0000000468687210 */ /* 0x088fe40007f3e0ff */
[----:B------:R-:W-:Y:S01]  /*54b20*/  IADD3 R108, P2, R108, R4, RZ ;  /* 0x000000046c6c7210 */ /* 0x000fe20007f5e0ff */
[----:B------:R-:W3:Y:S04]  /*54b30*/  LDL.LU R110, [R1+0x1834] ;  /* 0x00183400016e7983 */ /* 0x000ee80000300800 */
[----:B------:R-:W3:Y:S04]  /*54b40*/  LDL.LU R109, [R1+0x1838] ;  /* 0x00183800016d7983 */ /* 0x000ee80000300800 */
[----:B-1----:R-:W3:Y:S04]  /*54b50*/  LDL.LU R102, [R1+0x1840] ;  /* 0x0018400001667983 */ /* 0x002ee80000300800 */
[----:B------:R-:W3:Y:S04]  /*54b60*/  LDL.LU R9, [R1+0x1848] ;  /* 0x0018480001097983 */ /* 0x000ee80000300800 */
[----:B------:R-:W-:Y:S01]  /*54b70*/  STL [R1+0x2418], R104 ;  /* 0x0024186801007387 */ /* 0x000fe20000100800 */
[----:B----4-:R-:W-:-:S02]  /*54b80*/  IMAD.MOV.U32 R112, RZ, RZ, R104 ;  /* 0x000000ffff707224 */ /* 0x010fc400078e0068 */
[--C-:B------:R-:W-:Y:S02]  /*54b90*/  IMAD.X R107, R107, 0x1, R0.reuse, P1 ;  /* 0x000000016b6b7824 */ /* 0x100fe400008e0600 */
[----:B------:R-:W-:-:S03]  /*54ba0*/  IMAD.X R111, R111, 0x1, R0, P2 ;  /* 0x000000016f6f7824 */ /* 0x000fc600010e0600 */
[----:B------:R1:W-:Y:S01]  /*54bb0*/  STL [R1+0x2414], R107 ;  /* 0x0024146b01007387 */ /* 0x0003e20000100800 */
[----:B------:R-:W-:-:S03]  /*54bc0*/  MOV R113, R107 ;  /* 0x0000006b00717202 */ /* 0x000fc60000000f00 */
[----:B------:R-:W-:Y:S04]  /*54bd0*/  STL [R1+0x2420], R108 ;  /* 0x0024206c01007387 */ /* 0x000fe80000100800 */
[----:B------:R-:W-:Y:S04]  /*54be0*/  STL [R1+0x241c], R111 ;  /* 0x00241c6f01007387 */ /* 0x000fe80000100800 */
[----:B-1----:R-:W4:Y:S04]  /*54bf0*/  LDL.LU R107, [R1+0x183c] ;  /* 0x00183c00016b7983 */ /* 0x002f280000300800 */
[----:B------:R-:W4:Y:S01]  /*54c00*/  LDL.LU R104, [R1+0x1844] ;  /* 0x0018440001687983 */ /* 0x000f220000300800 */
[----:B------:R-:W-:-:S04]  /*54c10*/  UISETP.GT.AND UP1, UPT, UR6, 0x7b, UPT ;  /* 0x0000007b0600788c */ /* 0x000fc8000bf24270 */
[----:B------:R-:W-:-:S04]  /*54c20*/  USEL UR4, URZ, 0x4, !UP1 ;  /* 0x000000043f047887 */ /* 0x000fc8000c800000 */
[----:B------:R-:W-:-:S06]  /*54c30*/  USEL UR4, UR4, URZ, !UP0 ;  /* 0x0000003f04047287 */ /* 0x000fcc000c000000 */
[----:B------:R-:W-:Y:S02]  /*54c40*/  ISETP.NE.U32.AND P0, PT, RZ, UR4, PT ;  /* 0x00000004ff007c0c */ /* 0x000fe4000bf05070 */
[-C--:B------:R-:W-:Y:S02]  /*54c50*/  IADD3 R11, P1, R11, R4.reuse, RZ ;  /* 0x000000040b0b7210 */ /* 0x080fe40007f3e0ff */
[----:B--2---:R-:W-:-:S03]  /*54c60*/  IADD3 R103, P2, R103, R4, RZ ;  /* 0x0000000467677210 */ /* 0x004fc60007f5e0ff */
[--C-:B------:R-:W-:Y:S02]  /*54c70*/  IMAD.X R106, R106, 0x1, R0.reuse, P1 ;  /* 0x000000016a6a7824 */ /* 0x100fe400008e0600 */
[----:B------:R-:W-:-:S04]  /*54c80*/  IMAD.X R105, R105, 0x1, R0, P2 ;  /* 0x0000000169697824 */ /* 0x000fc800010e0600 */
[----:B------:R1:W-:Y:S04]  /*54c90*/  LDGSTS.E [R3+0x3000c], desc[UR60][R112.64], P0 ;  /* 0x3000c00070037fae */ /* 0x0003e8000812187c */
[----:B------:R2:W-:Y:S01]  /*54ca0*/  STL [R1+0x2428], R11 ;  /* 0x0024280b01007387 */ /* 0x0005e20000100800 */
[----:B-1----:R-:W-:Y:S02]  /*54cb0*/  IMAD.MOV.U32 R112, RZ, RZ, R108 ;  /* 0x000000ffff707224 */ /* 0x002fe400078e006c */
[----:B------:R-:W-:Y:S01]  /*54cc0*/  IMAD.MOV.U32 R113, RZ, RZ, R111 ;  /* 0x000000ffff717224 */ /* 0x000fe200078e006f */
[----:B------:R-:W-:Y:S04]  /*54cd0*/  STL [R1+0x2424], R106 ;  /* 0x0024246a01007387 */ /* 0x000fe80000100800 */
[----:B------:R1:W-:Y:S04]  /*54ce0*/  LDGSTS.E [R3+0x3400c], desc[UR60][R112.64], P0 ;  /* 0x3400c00070037fae */ /* 0x0003e8000812187c */
[----:B------:R2:W-:Y:S04]  /*54cf0*/  STL [R1+0x2430], R103 ;  /* 0x0024306701007387 */ /* 0x0005e80000100800 */
[----:B------:R3:W-:Y:S01]  /*54d00*/  STL [R1+0x242c], R105 ;  /* 0x00242c6901007387 */ /* 0x0007e20000100800 */
[----:B-1----:R-:W-:Y:S01]  /*54d10*/  IMAD.MOV.U32 R112, RZ, RZ, R11 ;  /* 0x000000ffff707224 */ /* 0x002fe200078e000b */
[----:B------:R-:W-:-:S02]  /*54d20*/  MOV R113, R106 ;  /* 0x0000006a00717202 */ /* 0x000fc40000000f00 */
[----:B--2---:R-:W2:Y:S01]  /*54d30*/  LDL.LU R11, [R1+0x1850] ;  /* 0x00185000010b7983 */ /* 0x004ea20000300800 */
[----:B------:R-:W-:-:S03]  /*54d40*/  UISETP.GT.AND UP1, UPT, UR6, 0x1c, UPT ;  /* 0x0000001c0600788c */ /* 0x000fc6000bf24270 */
[----:B------:R1:W-:Y:S01]  /*54d50*/  LDGSTS.E [R3+0x3800c], desc[UR60][R112.64], P0 ;  /* 0x3800c00070037fae */ /* 0x0003e2000812187c */
[----:B------:R-:W-:Y:S01]  /*54d60*/  USEL UR4, URZ, 0x4, !UP1 ;  /* 0x000000043f047887 */ /* 0x000fe2000c800000 */
[----:B-1----:R-:W-:Y:S02]  /*54d70*/  IMAD.MOV.U32 R112, RZ, RZ, R103 ;  /* 0x000000ffff707224 */ /* 0x002fe400078e0067 */
[----:B------:R-:W2:Y:S01]  /*54d80*/  LDL.LU R103, [R1+0x184c] ;  /* 0x00184c0001677983 */ /* 0x000ea20000300800 */
[----:B------:R-:W-:Y:S01]  /*54d90*/  IMAD.MOV.U32 R113, RZ, RZ, R105 ;  /* 0x000000ffff717224 */ /* 0x000fe200078e0069 */
[----:B------:R-:W-:Y:S02]  /*54da0*/  USEL UR4, UR4, URZ, !UP0 ;  /* 0x0000003f04047287 */ /* 0x000fe4000c000000 */
[----:B------:R-:W2:Y:S01]  /*54db0*/  LDL.LU R108, [R1+0x1854] ;  /* 0x00185400016c7983 */ /* 0x000ea20000300800 */
[----:B---3--:R-:W-:-:S03]  /*54dc0*/  IADD3 R109, P1, R109, R4, RZ ;  /* 0x000000046d6d7210 */ /* 0x008fc60007f3e0ff */
[----:B------:R-:W3:Y:S04]  /*54dd0*/  LDL.LU R105, [R1+0x1858] ;  /* 0x0018580001697983 */ /* 0x000ee80000300800 */
[----:B------:R-:W3:Y:S04]  /*54de0*/  LDL.LU R111, [R1+0x185c] ;  /* 0x00185c00016f7983 */ /* 0x000ee80000300800 */
[----:B------:R1:W-:Y:S01]  /*54df0*/  LDGSTS.E [R3+0x3c00c], desc[UR60][R112.64], P0 ;  /* 0x3c00c00070037fae */ /* 0x0003e2000812187c */
[----:B------:R-:W-:-:S03]  /*54e00*/  ISETP.NE.U32.AND P0, PT, RZ, UR4, PT ;  /* 0x00000004ff007c0c */ /* 0x000fc6000bf05070 */
[----:B------:R-:W3:Y:S01]  /*54e10*/  LDL.LU R106, [R1+0x1860] ;  /* 0x00186000016a7983 */ /* 0x000ee20000300800 */
[----:B------:R-:W-:Y:S01]  /*54e20*/  IMAD.X R110, R110, 0x1, R0, P1 ;  /* 0x000000016e6e7824 */ /* 0x000fe200008e0600 */
[----:B------:R-:W-:Y:S02]  /*54e30*/  IADD3 R102, P1, R102, R4, RZ ;  /* 0x0000000466667210 */ /* 0x000fe40007f3e0ff */
[----:B-1----:R-:W-:Y:S01]  /*54e40*/  LOP3.LUT R3, R7, 0x70, RZ, 0x3c, !PT ;  /* 0x0000007007037812 */ /* 0x002fe200078e3cff */
[----:B------:R-:W-:Y:S01]  /*54e50*/  IMAD.MOV.U32 R112, RZ, RZ, R109 ;  /* 0x000000ffff707224 */ /* 0x000fe200078e006d */
[----:B------:R-:W-:-:S03]  /*54e60*/  MOV R113, R110 ;  /* 0x0000006e00717202 */ /* 0x000fc60000000f00 */
[----:B------:R-:W-:Y:S01]  /*54e70*/  VIADD R3, R3, UR5 ;  /* 0x0000000503037c36 */ /* 0x000fe20008000000 */
[----:B------:R-:W-:Y:S01]  /*54e80*/  IADD3 R9, P2, R9, R4, RZ ;  /* 0x0000000409097210 */ /* 0x000fe20007f5e0ff */
[----:B------:R-:W-:Y:S04]  /*54e90*/  STL [R1+0x1838], R109 ;  /* 0x0018386d01007387 */ /* 0x000fe80000100800 */
[----:B------:R-:W-:Y:S04]  /*54ea0*/  STL [R1+0x1834], R110 ;  /* 0x0018346e01007387 */ /* 0x000fe80000100800 */
[----:B------:R1:W-:Y:S04]  /*54eb0*/  LDGSTS.E [R3], desc[UR60][R112.64], P0 ;  /* 0x0000000070037fae */ /* 0x0003e8000812187c */
[----:B------:R4:W-:Y:S01]  /*54ec0*/  STL [R1+0x1840], R102 ;  /* 0x0018406601007387 */ /* 0x0009e20000100800 */
[----:B-1----:R-:W-:-:S02]  /*54ed0*/  IMAD.MOV.U32 R112, RZ, RZ, R102 ;  /* 0x000000ffff707224 */ /* 0x002fc400078e0066 */
[----:B----4-:R-:W-:-:S04]  /*54ee0*/  IMAD.X R107, R107, 0x1, R0, P1 ;  /* 0x000000016b6b7824 */ /* 0x010fc800008e0600 */
[----:B------:R-:W-:Y:S01]  /*54ef0*/  IMAD.MOV.U32 R113, RZ, RZ, R107 ;  /* 0x000000ffff717224 */ /* 0x000fe200078e006b */
[----:B------:R-:W-:Y:S01]  /*54f00*/  STL [R1+0x183c], R107 ;  /* 0x00183c6b01007387 */ /* 0x000fe20000100800 */
[----:B------:R-:W-:-:S03]  /*54f10*/  IMAD.X R104, R104, 0x1, R0, P2 ;  /* 0x0000000168687824 */ /* 0x000fc600010e0600 */
[----:B------:R-:W-:Y:S04]  /*54f20*/  STL [R1+0x1848], R9 ;  /* 0x0018480901007387 */ /* 0x000fe80000100800 */
[----:B------:R-:W4:Y:S04]  /*54f30*/  LDL.LU R102, [R1+0x1868] ;  /* 0x0018680001667983 */ /* 0x000f280000300800 */
[----:B------:R1:W-:Y:S04]  /*54f40*/  LDGSTS.E [R3+0x4000], desc[UR60][R112.64], P0 ;  /* 0x0400000070037fae */ /* 0x0003e8000812187c */
[----:B------:R1:W-:Y:S02]  /*54f50*/  STL [R1+0x1844], R104 ;  /* 0x0018446801007387 */ /* 0x0003e40000100800 */
[----:B-1----:R-:W-:-:S02]  /*54f60*/  MOV R113, R104 ;  /* 0x0000006800717202 */ /* 0x002fc40000000f00 */
[----:B------:R-:W4:Y:S01]  /*54f70*/  LDL.LU R104, [R1+0x1864] ;  /* 0x0018640001687983 */ /* 0x000f220000300800 */
[----:B------:R-:W-:-:S03]  /*54f80*/  IMAD.MOV.U32 R112, RZ, RZ, R9 ;  /* 0x000000ffff707224 */ /* 0x000fc600078e0009 */
[----:B------:R-:W4:Y:S01]  /*54f90*/  LDL.LU R107, [R1+0x1870] ;  /* 0x00187000016b7983 */ /* 0x000f220000300800 */
[----:B------:R-:W-:-:S03]  /*54fa0*/  UISETP.GT.AND UP1, UPT, UR6, 0x1d, UPT ;  /* 0x0000001d0600788c */ /* 0x000fc6000bf24270 */
[----:B------:R-:W4:Y:S01]  /*54fb0*/  LDL.LU R9, [R1+0x1878] ;  /* 0x0018780001097983 */ /* 0x000f220000300800 */
[----:B------:R-:W-:-:S03]  /*54fc0*/  USEL UR4, URZ, 0x4, !UP1 ;  /* 0x000000043f047887 */ /* 0x000fc6000c800000 */
[----:B------:R1:W-:Y:S01]  /*54fd0*/  LDGSTS.E [R3+0x8000], desc[UR60][R112.64], P0 ;  /* 0x0800000070037fae */ /* 0x0003e2000812187c */
[----:B------:R-:W-:Y:S01]  /*54fe0*/  USEL UR4, UR4, URZ, !UP0 ;  /* 0x0000003f04047287 */ /* 0x000fe2000c000000 */
[----:B--2---:R-:W-:-:S05]  /*54ff0*/  IADD3 R11, P1, R11, R4, RZ ;  /* 0x000000040b0b7210 */ /* 0x004fca0007f3e0ff */
[----:B------:R-:W-:Y:S01]  /*55000*/  STL [R1+0x1850], R11 ;  /* 0x0018500b01007387 */ /* 0x000fe20000100800 */
[----:B------:R-:W-:-:S05]  /*55010*/  IMAD.X R103, R103, 0x1, R0, P1 ;  /* 0x0000000167677824 */ /* 0x000fca00008e0600 */
[----:B------:R2:W-:Y:S04]  /*55020*/  STL [R1+0x184c], R103 ;  /* 0x00184c6701007387 */ /* 0x0005e80000100800 */
[----:B------:R-:W4:Y:S01]  /*55030*/  LDL.LU R109, [R1+0x186c] ;  /* 0x00186c00016d7983 */ /* 0x000f220000300800 */
[-C--:B---3--:R-:W-:Y:S01]  /*55040*/  IADD3 R105, P1, R105, R4.reuse, RZ ;  /* 0x0000000469697210 */ /* 0x088fe20007f3e0ff */
[----:B-1----:R-:W-:Y:S02]  /*55050*/  IMAD.MOV.U32 R112, RZ, RZ, R11 ;  /* 0x000000ffff707224 */ /* 0x002fe400078e000b */
[----:B------:R-:W3:Y:S01]  /*55060*/  LDL.LU R110, [R1+0x1874] ;  /* 0x00187400016e7983 */ /* 0x000ee20000300800 */
[----:B------:R-:W-:Y:S02]  /*55070*/  IMAD.MOV.U32 R113, RZ, RZ, R103 ;  /* 0x000000ffff717224 */ /* 0x000fe400078e0067 */
[----:B------:R-:W-:Y:S01]  /*55080*/  IMAD.X R108, R108, 0x1, R0, P1 ;  /* 0x000000016c6c7824 */ /* 0x000fe200008e0600 */
[----:B--2---:R-:W2:Y:S01]  /*55090*/  LDL.LU R103, [R1+0x1880] ;  /* 0x0018800001677983 */ /* 0x004ea20000300800 */
[----:B------:R-:W-:-:S03]  /*550a0*/  IADD3 R106, P2, R106, R4, RZ ;  /* 0x000000046a6a7210 */ /* 0x000fc60007f5e0ff */
[----:B------:R-:W2:Y:S02]  /*550b0*/  LDL.LU R11, [R1+0x1888] ;  /* 0x00188800010b7983 */ /* 0x000ea40000300800 */
[----:B------:R-:W-:Y:S02]  /*550c0*/  IMAD.X R111, R111, 0x1, R0, P2 ;  /* 0x000000016f6f7824 */ /* 0x000fe400010e0600 */
[----:B------:R1:W-:Y:S01]  /*550d0*/  LDGSTS.E [R3+0xc000], desc[UR60][R112.64], P0 ;  /* 0x0c00000070037fae */ /* 0x0003e2000812187c */
[----:B------:R-:W-:-:S03]  /*550e0*/  ISETP.NE.U32.AND P0, PT, RZ, UR4, PT ;  /* 0x00000004ff007c0c */ /* 0x000fc6000bf05070 */
[----:B------:R-:W-:Y:S04]  /*550f0*/  STL [R1+0x1858], R105 ;  /* 0x0018586901007387 */ /* 0x000fe80000100800 */
[----:B------:R1:W-:Y:S02]  /*55100*/  STL [R1+0x1854], R108 ;  /* 0x0018546c01007387 */ /* 0x0003e40000100800 */
[----:B-1----:R-:W-:Y:S02]  /*55110*/  IMAD.MOV.U32 R113, RZ, RZ, R108 ;  /* 0x000000ffff717224 */ /* 0x002fe400078e006c */
[----:B------:R-:W-:Y:S01]  /*55120*/  STL [R1+0x1860], R106 ;  /* 0x0018606a01007387 */ /* 0x000fe20000100800 */
[----:B------:R-:W-:-:S03]  /*55130*/  MOV R112, R105 ;  /* 0x0000006900707202 */ /* 0x000fc60000000f00 */
[----:B------:R-:W2:Y:S04]  /*55140*/  LDL.LU R108, [R1+0x187c] ;  /* 0x00187c00016c7983 */ /* 0x000ea80000300800 */
[----:B------:R-:W-:Y:S04]  /*55150*/  STL [R1+0x185c], R111 ;  /* 0x00185c6f01007387 */ /* 0x000fe80000100800 */
[----:B------:R-:W2:Y:S04]  /*55160*/  LDL.LU R105, [R1+0x1884] ;  /* 0x0018840001697983 */ /* 0x000ea80000300800 */
[----:B------:R1:W-:Y:S04]  /*55170*/  LDGSTS.E [R3+0x4], desc[UR60][R112.64], P0 ;  /* 0x0000400070037fae */ /* 0x0003e8000812187c */
[----:B------:R-:W2:Y:S01]  /*55180*/  LDL.LU R7, [R1+0x1890] ;  /* 0x0018900001077983 */ /* 0x000ea20000300800 */
[----:B-1----:R-:W-:-:S02]  /*55190*/  IMAD.MOV.U32 R112, RZ, RZ, R106 ;  /* 0x000000ffff707224 */ /* 0x002fc400078e006a */
[----:B------:R-:W-:-:S05]  /*551a0*/  IMAD.MOV.U32 R113, RZ, RZ, R111 ;  /* 0x000000ffff717224 */ /* 0x000fca00078e006f */
[----:B------:R1:W-:Y:S01]  /*551b0*/  LDGSTS.E [R3+0x4004], desc[UR60][R112.64], P0 ;  /* 0x0400400070037fae */ /* 0x0003e2000812187c */
[----:B----4-:R-:W-:-:S05]  /*551c0*/  IADD3 R102, P1, R102, R4, RZ ;  /* 0x0000000466667210 */ /* 0x010fca0007f3e0ff */
[----:B------:R4:W-:Y:S01]  /*551d0*/  STL [R1+0x1868], R102 ;  /* 0x0018686601007387 */ /* 0x0009e20000100800 */
[----:B-1----:R-:W-:Y:S02]  /*551e0*/  IMAD.MOV.U32 R112, RZ, RZ, R102 ;  /* 0x000000ffff707224 */ /* 0x002fe400078e0066 */
[----:B------:R-:W-:-:S05]  /*551f0*/  IMAD.X R104, R104, 0x1, R0, P1 ;  /* 0x0000000168687824 */ /* 0x000fca00008e0600 */
[----:B------:R1:W-:Y:S04]  /*55200*/  STL [R1+0x1864], R104 ;  /* 0x0018646801007387 */ /* 0x0003e80000100800 */
[----:B----4-:R-:W4:Y:S01]  /*55210*/  LDL.LU R102, [R1+0x188c] ;  /* 0x00188c0001667983 */ /* 0x010f220000300800 */
        /* <DEDUP_REMOVED lines=8> */
[----:B-1----:R-:W4:Y:S01]  /*552a0*/  LDL.LU R104, [R1+0x18a0] ;  /* 0x0018a00001687983 */ /* 0x002f220000300800 */
[----:B------:R-:W-:-:S03]  /*552b0*/  ISETP.NE.U32.AND P1, PT, RZ, UR4, PT ;  /* 0x00000004ff007c0c */ /* 0x000fc6000bf25070 */
[----:B------:R1:W-:Y:S01]  /*552c0*/  STL [R1+0x1870], R107 ;  /* 0x0018706b01007387 */ /* 0x0003e20000100800 */
[----:B------:R-:W-:Y:S02]  /*552d0*/  IMAD.MOV.U32 R112, RZ, RZ, R107 ;  /* 0x000000ffff707224 */ /* 0x000fe400078e006b */
[----:B------:R-:W-:-:S04]  /*552e0*/  IMAD.X R109, R109, 0x1, R0, P2 ;  /* 0x000000016d6d7824 */ /* 0x000fc800010e0600 */
[----:B------:R-:W-:Y:S02]  /*552f0*/  IMAD.MOV.U32 R113, RZ, RZ, R109 ;  /* 0x000000ffff717224 */ /* 0x000fe400078e006d */
[----:B---3--:R-:W-:Y:S01]  /*55300*/  IMAD.X R110, R110, 0x1, R0, P3 ;  /* 0x000000016e6e7824 */ /* 0x008fe200018e0600 */
[----:B------:R3:W-:Y:S04]  /*55310*/  STL [R1+0x186c], R109 ;  /* 0x00186c6d01007387 */ /* 0x0007e80000100800 */
[----:B------:R-:W-:Y:S01]  /*55320*/  LDGSTS.E [R3+0xc004], desc[UR60][R112.64], P0 ;  /* 0x0c00400070037fae */ /* 0x000fe2000812187c */
[----:B--2---:R-:W-:-:S03]  /*55330*/  IADD3 R103, P0, R103, R4, RZ ;  /* 0x0000000467677210 */ /* 0x004fc60007f1e0ff */
[----:B------:R-:W-:Y:S01]  /*55340*/  STL [R1+0x1878], R9 ;  /* 0x0018780901007387 */ /* 0x000fe20000100800 */
[----:B------:R-:W-:-:S03]  /*55350*/  IADD3 R11, P2, R11, R4, RZ ;  /* 0x000000040b0b7210 */ /* 0x000fc60007f5e0ff */
[----:B------:R2:W-:Y:S01]  /*55360*/  STL [R1+0x1874], R110 ;  /* 0x0018746e01007387 */ /* 0x0005e20000100800 */
[----:B------:R-:W-:-:S03]  /*55370*/  IMAD.MOV.U32 R111, RZ, RZ, R110 ;  /* 0x000000ffff6f7224 */ /* 0x000fc600078e006e */
[----:B-1----:R-:W4:Y:S04]  /*55380*/  LDL.LU R107, [R1+0x1894] ;  /* 0x00189400016b7983 */ /* 0x002f280000300800 */
[----:B---3--:R-:W3:Y:S01]  /*55390*/  LDL.LU R109, [R1+0x189c] ;  /* 0x00189c00016d7983 */ /* 0x008ee20000300800 */
[----:B--2---:R-:W-:-:S03]  /*553a0*/  MOV R110, R9 ;  /* 0x00000009006e7202 */ /* 0x004fc60000000f00 */
[----:B------:R-:W2:Y:S01]  /*553b0*/  LDL.LU R9, [R1+0x18a8] ;  /* 0x0018a80001097983 */ /* 0x000ea20000300800 */
        /* <DEDUP_REMOVED lines=8> */
[----:B------:R-:W2:Y:S01]  /*55440*/  LDL.LU R103, [R1+0x18a4] ;  /* 0x0018a40001677983 */ /* 0x000ea20000300800 */
[----:B------:R-:W-:Y:S01]  /*55450*/  IMAD.MOV.U32 R111, RZ, RZ, R108 ;  /* 0x000000ffff6f7224 */ /* 0x000fe200078e006c */
[----:B------:R-:W-:-:S04]  /*55460*/  IADD3 R7, P0, R7, R4, RZ ;  /* 0x0000000407077210 */ /* 0x000fc80007f1e0ff */
[----:B------:R1:W-:Y:S02]  /*55470*/  LDGSTS.E [R3+0x4008], desc[UR60][R110.64], P1 ;  /* 0x040080006e037fae */ /* 0x0003e4000892187c */
[----:B-1----:R-:W-:Y:S01]  /*55480*/  IMAD.MOV.U32 R110, RZ, RZ, R11 ;  /* 0x000000ffff6e7224 */ /* 0x002fe200078e000b */
[----:B------:R-:W-:Y:S02]  /*55490*/  MOV R111, R105 ;  /* 0x00000069006f7202 */ /* 0x000fe40000000f00 */
[----:B------:R-:W2:Y:S04]  /*554a0*/  LDL.LU R105, [R1+0x18b0] ;  /* 0x0018b00001697983 */ /* 0x000ea80000300800 */
[----:B------:R-:W2:Y:S04]  /*554b0*/  LDL.LU R11, [R1+0x1c38] ;  /* 0x001c3800010b7983 */ /* 0x000ea80000300800 */
[----:B------:R-:W-:Y:S04]  /*554c0*/  STL [R1+0x1890], R7 ;  /* 0x0018900701007387 */ /* 0x000fe80000100800 */
[----:B------:R-:W-:Y:S01]  /*554d0*/  LDGSTS.E [R3+0x8008], desc[UR60][R110.64], P1 ;  /* 0x080080006e037fae */ /* 0x000fe2000892187c */
[----:B----4-:R-:W-:-:S05]  /*554e0*/  IMAD.X R102, R102, 0x1, R0, P0 ;  /* 0x0000000166667824 */ /* 0x010fca00000e0600 */
[----:B------:R1:W-:Y:S04]  /*554f0*/  STL [R1+0x188c], R102 ;  /* 0x00188c6601007387 */ /* 0x0003e80000100800 */
[----:B------:R-:W4:Y:S04]  /*55500*/  LDL.LU R110, [R1+0x18ac] ;  /* 0x0018ac00016e7983 */ /* 0x000f280000300800 */
[----:B------:R-:W4:Y:S01]  /*55510*/  LDL.LU R108, [R1+0x1c34] ;  /* 0x001c3400016c7983 */ /* 0x000f220000300800 */
[----:B------:R-:W-:Y:S01]  /*55520*/  UISETP.GT.AND UP1, UPT, UR6, 0x1f, UPT ;  /* 0x0000001f0600788c */ /* 0x000fe2000bf24270 */
[----:B------:R-:W-:-:S03]  /*55530*/  IMAD.MOV.U32 R112, RZ, RZ, R7 ;  /* 0x000000ffff707224 */ /* 0x000fc600078e0007 */
[----:B------:R-:W-:Y:S01]  /*55540*/  USEL UR4, URZ, 0x4, !UP1 ;  /* 0x000000043f047887 */ /* 0x000fe2000c800000 */
[----:B------:R-:W-:Y:S01]  /*55550*/  IMAD.MOV.U32 R113, RZ, RZ, R102 ;  /* 0x000000ffff717224 */ /* 0x000fe200078e0066 */
[----:B------:R-:W-:Y:S01]  /*55560*/  IADD3 R104, P2, R104, R4, RZ ;  /* 0x0000000468687210 */ /* 0x000fe20007f5e0ff */
[----:B-1----:R-:W4:Y:S01]  /*55570*/  LDL.LU R102, [R1+0x1c40] ;  /* 0x001c400001667983 */ /* 0x002f220000300800 */
[----:B------:R-:W-:-:S03]  /*55580*/  USEL UR4, UR4, URZ, !UP0 ;  /* 0x0000003f04047287 */ /* 0x000fc6000c000000 */
[----:B------:R1:W-:Y:S01]  /*55590*/  LDGSTS.E [R3+0xc008], desc[UR60][R112.64], P1 ;  /* 0x0c00800070037fae */ /* 0x0003e2000892187c */
[----:B------:R-:W-:Y:S02]  /*555a0*/  IADD3 R106, P1, R106, R4, RZ ;  /* 0x000000046a6a7210 */ /* 0x000fe40007f3e0ff */
[----:B------:R-:W-:Y:S01]  /*555b0*/  ISETP.NE.U32.AND P0, PT, RZ, UR4, PT ;  /* 0x00000004ff007c0c */ /* 0x000fe2000bf05070 */
[----:B------:R-:W4:Y:S04]  /*555c0*/  LDL.LU R7, [R1+0x1c48] ;  /* 0x001c480001077983 */ /* 0x000f280000300800 */
[----:B------:R-:W-:Y:S01]  /*555d0*/  STL [R1+0x1898], R106 ;  /* 0x0018986a01007387 */ /* 0x000fe20000100800 */
[----:B-1----:R-:W-:Y:S01]  /*555e0*/  MOV R112, R106 ;  /* 0x0000006a00707202 */ /* 0x002fe20000000f00 */
[----:B------:R-:W-:-:S02]  /*555f0*/  IMAD.X R107, R107, 0x1, R0, P1 ;  /* 0x000000016b6b7824 */ /* 0x000fc400008e0600 */
[----:B---3--:R-:W-:Y:S02]  /*55600*/  IMAD.X R109, R109, 0x1, R0, P2 ;  /* 0x000000016d6d7824 */ /* 0x008fe400010e0600 */
[----:B------:R-:W-:Y:S01]  /*55610*/  IMAD.MOV.U32 R113, RZ, RZ, R107 ;  /* 0x000000ffff717224 */ /* 0x000fe200078e006b */
[----:B------:R1:W-:Y:S01]  /*55620*/  STL [R1+0x1894], R107 ;  /* 0x0018946b01007387 */ /* 0x0003e20000100800 */
[----:B--2---:R-:W-:-:S03]  /*55630*/  IADD3 R9, P1, R9, R4, RZ ;  /* 0x0000000409097210 */ /* 0x004fc60007f3e0ff */
[----:B------:R-:W-:Y:S04]  /*55640*/  STL [R1+0x18a0], R104 ;  /* 0x0018a06801007387 */ /* 0x000fe80000100800 */
[----:B------:R2:W-:Y:S04]  /*55650*/  LDGSTS.E [R3+0xc], desc[UR60][R112.64], P0 ;  /* 0x0000c00070037fae */ /* 0x0005e8000812187c */
[----:B-1----:R-:W3:Y:S04]  /*55660*/  LDL.LU R107, [R1+0x1c3c] ;  /* 0x001c3c00016b7983 */ /* 0x002ee80000300800 */
[----:B------:R-:W-:Y:S04]  /*55670*/  STL [R1+0x189c], R109 ;  /* 0x00189c6d01007387 */ /* 0x000fe80000100800 */
[----:B------:R-:W3:Y:S01]  /*55680*/  LDL.LU R106, [R1+0x1c44] ;  /* 0x001c4400016a7983 */ /* 0x000ee20000300800 */
[----:B--2---:R-:W-:-:S02]  /*55690*/  IMAD.MOV.U32 R112, RZ, RZ, R104 ;  /* 0x000000ffff707224 */ /* 0x004fc400078e0068 */
[----:B------:R-:W-:Y:S01]  /*556a0*/  IMAD.MOV.U32 R113, RZ, RZ, R109 ;  /* 0x000000ffff717224 */ /* 0x000fe200078e006d */
[----:B------:R1:W-:Y:S01]  /*556b0*/  STL [R1+0x18a8], R9 ;  /* 0x0018a80901007387 */ /* 0x0003e20000100800 */
[----:B------:R-:W-:-:S03]  /*556c0*/  IMAD.X R103, R103, 0x1, R0, P1 ;  /* 0x0000000167677824 */ /* 0x000fc600008e0600 */
[----:B------:R2:W-:Y:S04]  /*556d0*/  LDGSTS.E [R3+0x400c], desc[UR60][R112.64], P0 ;  /* 0x0400c00070037fae */ /* 0x0005e8000812187c */
[----:B------:R1:W-:Y:S01]  /*556e0*/  STL [R1+0x18a4], R103 ;  /* 0x0018a46701007387 */ /* 0x0003e20000100800 */
[----:B--2---:R-:W-:-:S03]  /*556f0*/  IMAD.MOV.U32 R112, RZ, RZ, R9 ;  /* 0x000000ffff707224 */ /* 0x004fc600078e0009 */
[----:B-1----:R-:W2:Y:S04]  /*55700*/  LDL.LU R9, [R1+0x1c50] ;  /* 0x001c500001097983 */ /* 0x002ea80000300800 */
[----:B------:R-:W2:Y:S01]  /*55710*/  LDL.LU R104, [R1+0x1c4c] ;  /* 0x001c4c0001687983 */ /* 0x000ea20000300800 */
[-C--:B------:R-:W-:Y:S02]  /*55720*/  IADD3 R105, P2, R105, R4.reuse, RZ ;  /* 0x0000000469697210 */ /* 0x080fe40007f5e0ff */
[----:B------:R-:W-:Y:S02]  /*55730*/  IADD3 R11, P3, R11, R4, RZ ;  /* 0x000000040b0b7210 */ /* 0x000fe40007f7e0ff */
[----:B------:R-:W-:Y:S02]  /*55740*/  MOV R113, R103 ;  /* 0x0000006700717202 */ /* 0x000fe40000000f00 */
[----:B------:R-:W2:Y:S04]  /*55750*/  LDL.LU R103, [R1+0x1c58] ;  /* 0x001c580001677983 */ /* 0x000ea80000300800 */
[----:B------:R-:W2:Y:S04]  /*55760*/  LDL.LU R109, [R1+0x1c60] ;  /* 0x001c6000016d7983 */ /* 0x000ea80000300800 */
[----:B------:R-:W-:Y:S04]  /*55770*/  STL [R1+0x18b0], R105 ;  /* 0x0018b06901007387 */ /* 0x000fe80000100800 */
[----:B------:R1:W-:Y:S01]  /*55780*/  LDGSTS.E [R3+0x800c], desc[UR60][R112.64], P0 ;  /* 0x0800c00070037fae */ /* 0x0003e2000812187c */
[----:B----4-:R-:W-:-:S02]  /*55790*/  IMAD.X R110, R110, 0x1, R0, P2 ;  /* 0x000000016e6e7824 */ /* 0x010fc400010e0600 */
[----:B------:R-:W-:-:S03]  /*557a0*/  IMAD.X R108, R108, 0x1, R0, P3 ;  /* 0x000000016c6c7824 */ /* 0x000fc600018e0600 */
[----:B------:R4:W-:Y:S01]  /*557b0*/  STL [R1+0x18ac], R110 ;  /* 0x0018ac6e01007387 */ /* 0x0009e20000100800 */
[----:B------:R-:W-:-:S03]  /*557c0*/  IMAD.MOV.U32 R111, RZ, RZ, R110 ;  /* 0x000000ffff6f7224 */ /* 0x000fc600078e006e */
[----:B------:R1:W-:Y:S04]  /*557d0*/  STL [R1+0x1c38], R11 ;  /* 0x001c380b01007387 */ /* 0x0003e80000100800 */
[----:B------:R-:W-:Y:S01]  /*557e0*/  STL [R1+0x1c34], R108 ;  /* 0x001c346c01007387 */ /* 0x000fe20000100800 */
[----:B----4-:R-:W-:-:S03]  /*557f0*/  IMAD.MOV.U32 R110, RZ, RZ, R105 ;  /* 0x000000ffff6e7224 */ /* 0x010fc600078e0069 */
[----:B------:R-:W4:Y:S04]  /*55800*/  LDL.LU R105, [R1+0x1c54] ;  /* 0x001c540001697983 */ /* 0x000f280000300800 */
[----:B------:R-:W-:Y:S04]  /*55810*/  LDGSTS.E [R3+0xc00c], desc[UR60][R110.64], P0 ;  /* 0x0c00c0006e037fae */ /* 0x000fe8000812187c */
[----:B------:R-:W4:Y:S01]  /*55820*/  LDL.LU R110, [R1+0x1c5c] ;  /* 0x001c5c00016e7983 */ /* 0x000f220000300800 */
[----:B------:R-:W-:-:S04]  /*55830*/  UISETP.GT.AND UP1, UPT, UR6, 0x3c, UPT ;  /* 0x0000003c0600788c */ /* 0x000fc8000bf24270 */
[----:B------:R-:W-:-:S04]  /*55840*/  USEL UR4, URZ, 0x4, !UP1 ;  /* 0x000000043f047887 */ /* 0x000fc8000c800000 */
[----:B------:R-:W-:Y:S01]  /*55850*/  USEL UR4, UR4, URZ, !UP0 ;  /* 0x0000003f04047287 */ /* 0x000fe2000c000000 */
[----:B------:R-:W-:-:S05]  /*55860*/  IADD3 R102, P0, R102, R4, RZ ;  /* 0x0000000466667210 */ /* 0x000fca0007f1e0ff */
[----:B------:R-:W-:Y:S02]  /*55870*/  ISETP.NE.U32.AND P1, PT, RZ, UR4, PT ;  /* 0x00000004ff007c0c */ /* 0x000fe4000bf25070 */
[----:B------:R-:W-:Y:S01]  /*55880*/  IADD3 R7, P2, R7, R4, RZ ;  /* 0x0000000407077210 */ /* 0x000fe20007f5e0ff */
[----:B-1----:R-:W-:Y:S01]  /*55890*/  IMAD.MOV.U32 R112, RZ, RZ, R11 ;  /* 0x000000ffff707224 */ /* 0x002fe200078e000b */
[----:B------:R-:W-:Y:S01]  /*558a0*/  MOV R113, R108 ;  /* 0x0000006c00717202 */ /* 0x000fe20000000f00 */
[----:B------:R-:W4:Y:S04]  /*558b0*/  LDL.LU R11, [R1+0x1c68] ;  /* 0x001c6800010b7983 */ /* 0x000f280000300800 */
[----:B------:R-:W-:Y:S04]  /*558c0*/  STL [R1+0x1c40], R102 ;  /* 0x001c406601007387 */ /* 0x000fe80000100800 */
[----:B------:R1:W-:Y:S02]  /*558d0*/  LDGSTS.E [R3+0x10000], desc[UR60][R112.64], P1 ;  /* 0x1000000070037fae */ /* 0x0003e4000892187c */
[----:B-1----:R-:W-:-:S02]  /*558e0*/  IMAD.MOV.U32 R112, RZ, RZ, R102 ;  /* 0x000000ffff707224 */ /* 0x002fc400078e0066 */
[----:B---3--:R-:W-:-:S04]  /*558f0*/  IMAD.X R107, R107, 0x1, R0, P0 ;  /* 0x000000016b6b7824 */ /* 0x008fc800000e0600 */
[----:B------:R-:W-:Y:S01]  /*55900*/  IMAD.MOV.U32 R113, RZ, RZ, R107 ;  /* 0x000000ffff717224 */ /* 0x000fe200078e006b */
[----:B------:R1:W-:Y:S01]  /*55910*/  STL [R1+0x1c3c], R107 ;  /* 0x001c3c6b01007387 */ /* 0x0003e20000100800 */
[----:B------:R-:W-:-:S03]  /*55920*/  IMAD.X R106, R106, 0x1, R0, P2 ;  /* 0x000000016a6a7824 */ /* 0x000fc600010e0600 */
[----:B------:R-:W-:Y:S04]  /*55930*/  STL [R1+0x1c48], R7 ;  /* 0x001c480701007387 */ /* 0x000fe80000100800 */
[----:B------:R3:W-:Y:S01]  /*55940*/  STL [R1+0x1c44], R106 ;  /* 0x001c446a01007387 */ /* 0x0007e20000100800 */
[----:B-1----:R-:W-:-:S03]  /*55950*/  IMAD.MOV.U32 R107, RZ, RZ, R106 ;  /* 0x000000ffff6b7224 */ /* 0x002fc600078e006a */
[----:B------:R-:W4:Y:S04]  /*55960*/  LDL.LU R102, [R1+0x1c64] ;  /* 0x001c640001667983 */ /* 0x000f280000300800 */
[----:B------:R1:W-:Y:S01]  /*55970*/  LDGSTS.E [R3+0x14000], desc[UR60][R112.64], P1 ;  /* 0x1400000070037fae */ /* 0x0003e2000892187c */
[----:B---3--:R-:W-:-:S03]  /*55980*/  MOV R106, R7 ;  /* 0x00000007006a7202 */ /* 0x008fc60000000f00 */
[----:B------:R-:W3:Y:S04]  /*55990*/  LDL.LU R108, [R1+0x1c6c] ;  /* 0x001c6c00016c7983 */ /* 0x000ee80000300800 */
[----:B------:R-:W-:Y:S01]  /*559a0*/  LDGSTS.E [R3+0x18000], desc[UR60][R106.64], P1 ;  /* 0x180000006a037fae */ /* 0x000fe2000892187c */
[----:B--2---:R-:W-:-:S05]  /*559b0*/  IADD3 R9, P0, R9, R4, RZ ;  /* 0x0000000409097210 */ /* 0x004fca0007f1e0ff */
[----:B------:R-:W-:Y:S01]  /*559c0*/  IMAD.X R104, R104, 0x1, R0, P0 ;  /* 0x0000000168687824 */ /* 0x000fe200000e0600 */
[----:B------:R-:W2:Y:S01]  /*559d0*/  LDL.LU R107, [R1+0x1c70] ;  /* 0x001c7000016b7983 */ /* 0x000ea20000300800 */
[----:B-1----:R-:W-:Y:S02]  /*559e0*/  IMAD.MOV.U32 R112, RZ, RZ, R9 ;  /* 0x000000ffff707224 */ /* 0x002fe400078e0009 */
[----:B------:R-:W-:Y:S01]  /*559f0*/  IMAD.MOV.U32 R113, RZ, RZ, R104 ;  /* 0x000000ffff717224 */ /* 0x000fe200078e0068 */
[----:B------:R-:W3:Y:S04]  /*55a00*/  LDL.LU R106, [R1+0x1c74] ;  /* 0x001c7400016a7983 */ /* 0x000ee80000300800 */
[----:B------:R-:W3:Y:S04]  /*55a10*/  LDL.LU R7, [R1+0x1c78] ;  /* 0x001c780001077983 */ /* 0x000ee80000300800 */
[----:B------:R1:W-:Y:S01]  /*55a20*/  LDGSTS.E [R3+0x1c000], desc[UR60][R112.64], P1 ;  /* 0x1c00000070037fae */ /* 0x0003e2000892187c */
[----:B------:R-:W-:-:S02]  /*55a30*/  IADD3 R103, P1, R103, R4, RZ ;  /* 0x0000000467677210 */ /* 0x000fc40007f3e0ff */
[----:B------:R-:W-:Y:S01]  /*55a40*/  IADD3 R109, P2, R109, R4, RZ ;  /* 0x000000046d6d7210 */ /* 0x000fe20007f5e0ff */
[----:B------:R-:W-:Y:S04]  /*55a50*/  STL [R1+0x1c50], R9 ;  /* 0x001c500901007387 */ /* 0x000fe80000100800 */
[----:B------:R1:W-:Y:S02]  /*55a60*/  STL [R1+0x1c4c], R104 ;  /* 0x001c4c6801007387 */ /* 0x0003e40000100800 */
[----:B-1----:R-:W-:Y:S02]  /*55a70*/  MOV R112, R103 ;  /* 0x0000006700707202 */ /* 0x002fe40000000f00 */
[----:B------:R-:W3:Y:S04]  /*55a80*/  LDL.LU R104, [R1+0x1c80] ;  /* 0x001c800001687983 */ /* 0x000ee80000300800 */
[----:B------:R-:W3:Y:S04]  /*55a90*/  LDL.LU R9, [R1+0x1c88] ;  /* 0x001c880001097983 */ /* 0x000ee80000300800 */
[----:B------:R-:W-:Y:S01]  /*55aa0*/  STL [R1+0x1c58], R103 ;  /* 0x001c586701007387 */ /* 0x000fe20000100800 */
[----:B----4-:R-:W-:-:S04]  /*55ab0*/  IMAD.X R105, R105, 0x1, R0, P1 ;  /* 0x0000000169697824 */ /* 0x010fc800008e0600 */
[----:B------:R-:W-:Y:S01]  /*55ac0*/  IMAD.MOV.U32 R113, RZ, RZ, R105 ;  /* 0x000000ffff717224 */ /* 0x000fe200078e0069 */
[----:B------:R1:W-:Y:S04]  /*55ad0*/  STL [R1+0x1c54], R105 ;  /* 0x001c546901007387 */ /* 0x0003e80000100800 */
[----:B------:R-:W-:Y:S04]  /*55ae0*/  STL [R1+0x1c60], R109 ;  /* 0x001c606d01007387 */ /* 0x000fe80000100800 */
[----:B-1----:R-:W4:Y:S01]  /*55af0*/  LDL.LU R105, [R1+0x1c7c] ;  /* 0x001c7c0001697983 */ /* 0x002f220000300800 */
[----:B------:R-:W-:-:S05]  /*55b00*/  IMAD.X R110, R110, 0x1, R0, P2 ;  /* 0x000000016e6e7824 */ /* 0x000fca00010e0600 */
[----:B------:R1:W-:Y:S04]  /*55b10*/  STL [R1+0x1c5c], R110 ;  /* 0x001c5c6e01007387 */ /* 0x0003e80000100800 */
[----:B------:R-:W4:Y:S01]  /*55b20*/  LDL.LU R103, [R1+0x1c84] ;  /* 0x001c840001677983 */ /* 0x000f220000300800 */
[----:B------:R-:W-:-:S04]  /*55b30*/  UISETP.GT.AND UP1, UPT, UR6, 0x3d, UPT ;  /* 0x0000003d0600788c */ /* 0x000fc8000bf24270 */
[----:B------:R-:W-:-:S04]  /*55b40*/  USEL UR4, URZ, 0x4, !UP1 ;  /* 0x000000043f047887 */ /* 0x000fc8000c800000 */
[----:B------:R-:W-:-:S06]  /*55b50*/  USEL UR4, UR4, URZ, !UP0 ;  /* 0x0000003f04047287 */ /* 0x000fcc000c000000 */
[----:B------:R-:W-:Y:S02]  /*55b60*/  ISETP.NE.U32.AND P0, PT, RZ, UR4, PT ;  /* 0x00000004ff007c0c */ /* 0x000fe4000bf05070 */
[----:B------:R-:W-:Y:S01]  /*55b70*/  IADD3 R11, P1, R11, R4, RZ ;  /* 0x000000040b0b7210 */ /* 0x000fe20007f3e0ff */
[----:B------:R-:W-:Y:S02]  /*55b80*/  IMAD.MOV.U32 R111, RZ, RZ, R110 ;  /* 0x000000ffff6f7224 */ /* 0x000fe400078e006e */
[----:B-1----:R-:W-:Y:S02]  /*55b90*/  IMAD.MOV.U32 R110, RZ, RZ, R109 ;  /* 0x000000ffff6e7224 */ /* 0x002fe400078e006d */
[----:B------:R1:W-:Y:S01]  /*55ba0*/  STL [R1+0x1c68], R11 ;  /* 0x001c680b01007387 */ /* 0x0003e20000100800 */
[----:B------:R-:W-:-:S05]  /*55bb0*/  UISETP.GT.AND UP1, UPT, UR6, 0x3e, UPT ;  /* 0x0000003e0600788c */ /* 0x000fca000bf24270 */
[----:B------:R-:W-:Y:S04]  /*55bc0*/  LDGSTS.E [R3+0x10004], desc[UR60][R112.64], P0 ;  /* 0x1000400070037fae */ /* 0x000fe8000812187c */
[----:B------:R1:W-:Y:S01]  /*55bd0*/  LDGSTS.E [R3+0x14004], desc[UR60][R110.64], P0 ;  /* 0x140040006e037fae */ /* 0x0003e2000812187c */
[----:B------:R-:W-:Y:S01]  /*55be0*/  USEL UR4, URZ, 0x4, !UP1 ;  /* 0x000000043f047887 */ /* 0x000fe2000c800000 */
[----:B-1----:R-:W-:-:S03]  /*55bf0*/  IMAD.MOV.U32 R110, RZ, RZ, R11 ;  /* 0x000000ffff6e7224 */ /* 0x002fc600078e000b */
[----:B------:R-:W-:Y:S01]  /*55c00*/  USEL UR4, UR4, URZ, !UP0 ;  /* 0x0000003f04047287 */ /* 0x000fe2000c000000 */
[----:B------:R-:W-:-:S05]  /*55c10*/  IMAD.X R102, R102, 0x1, R0, P1 ;  /* 0x0000000166667824 */ /* 0x000fca00008e0600 */
[----:B------:R1:W-:Y:S04]  /*55c20*/  STL [R1+0x1c64], R102 ;  /* 0x001c646601007387 */ /* 0x0003e80000100800 */
[----:B------:R-:W4:Y:S01]  /*55c30*/  LDL.LU R11, [R1+0x1c90] ;  /* 0x001c9000010b7983 */ /* 0x000f220000300800 */
[----:B------:R-:W-:-:S03]  /*55c40*/  MOV R111, R102 ;  /* 0x00000066006f7202 */ /* 0x000fc60000000f00 */
[----:B-1----:R-:W4:Y:S01]  /*55c50*/  LDL.LU R102, [R1+0x1c8c] ;  /* 0x001c8c0001667983 */ /* 0x002f220000300800 */
[----:B--2---:R-:W-:-:S03]  /*55c60*/  IADD3 R107, P2, R107, R4, RZ ;  /* 0x000000046b6b7210 */ /* 0x004fc60007f5e0ff */
[----:B------:R-:W-:Y:S02]  /*55c70*/  LDGSTS.E [R3+0x18004], desc[UR60][R110.64], P0 ;  /* 0x180040006e037fae */ /* 0x000fe4000812187c */
[----:B---3--:R-:W-:Y:S01]  /*55c80*/  IMAD.X R108, R108, 0x1, R0, P2 ;  /* 0x000000016c6c7824 */ /* 0x008fe200010e0600 */
[----:B------:R-:W-:Y:S01]  /*55c90*/  IADD3 R7, P3, R7, R4, RZ ;  /* 0x0000000407077210 */ /* 0x000fe20007f7e0ff */
[----:B------:R-:W-:Y:S02]  /*55ca0*/  STL [R1+0x1c70], R107 ;  /* 0x001c706b01007387 */ /* 0x000fe40000100800 */
[----:B------:R-:W-:Y:S02]  /*55cb0*/  IMAD.MOV.U32 R109, RZ, RZ, R108 ;  /* 0x000000ffff6d7224 */ /* 0x000fe400078e006c */
[----:B------:R-:W-:Y:S01]  /*55cc0*/  IMAD.X R106, R106, 0x1, R0, P3 ;  /* 0x000000016a6a7824 */ /* 0x000fe200018e0600 */
[----:B------:R1:W-:Y:S01]  /*55cd0*/  STL [R1+0x1c6c], R108 ;  /* 0x001c6c6c01007387 */ /* 0x0003e20000100800 */
[----:B------:R-:W-:-:S03]  /*55ce0*/  ISETP.NE.U32.AND P1, PT, RZ, UR4, PT ;  /* 0x00000004ff007c0c */ /* 0x000fc6000bf25070 */
[----:B------:R-:W-:Y:S01]  /*55cf0*/  STL [R1+0x1c78], R7 ;  /* 0x001c780701007387 */ /* 0x000fe20000100800 */
[----:B-1----:R-:W-:-:S03]  /*55d00*/  IMAD.MOV.U32 R108, RZ, RZ, R107 ;  /* 0x000000ffff6c7224 */ /* 0x002fc600078e006b */
[----:B------:R1:W-:Y:S04]  /*55d10*/  STL [R1+0x1c74], R106 ;  /* 0x001c746a01007387 */ /* 0x0003e80000100800 */
[----:B------:R-:W-:Y:S01]  /*55d20*/  LDGSTS.E [R3+0x1c004], desc[UR60][R108.64], P0 ;  /* 0x1c0040006c037fae */ /* 0x000fe2000812187c */
[----:B------:R-:W-:-:S03]  /*55d30*/  IADD3 R104, P0, R104, R4, RZ ;  /* 0x0000000468687210 */ /* 0x000fc60007f1e0ff */
[----:B------:R-:W2:Y:S01]  /*55d40*/  LDL.LU R111, [R1+0x1c98] ;  /* 0x001c9800016f7983 */ /* 0x000ea20000300800 */
[----:B------:R-:W-:Y:S01]  /*55d50*/  IADD3 R9, P2, R9, R4, RZ ;  /* 0x0000000409097210 */ /* 0x000fe20007f5e0ff */
[----:B------:R-:W-:Y:S01]  /*55d60*/  IMAD.MOV.U32 R107, RZ, RZ, R106 ;  /* 0x000000ffff6b7224 */ /* 0x000fe200078e006a */
[----:B-1----:R-:W-:Y:S01]  /*55d70*/  MOV R106, R7 ;  /* 0x00000007006a7202 */ /* 0x002fe20000000f00 */
[----:B------:R-:W3:Y:S04]  /*55d80*/  LDL.LU R109, [R1+0x1ca0] ;  /* 0x001ca000016d7983 */ /* 0x000ee80000300800 */
[----:B------:R-:W3:Y:S04]  /*55d90*/  LDL.LU R112, [R1+0x1c94] ;  /* 0x001c940001707983 */ /* 0x000ee80000300800 */
[----:B------:R-:W3:Y:S04]  /*55da0*/  LDL.LU R110, [R1+0x1c9c] ;  /* 0x001c9c00016e7983 */ /* 0x000ee80000300800 */
[----:B------:R-:W3:Y:S04]  /*55db0*/  LDL.LU R7, [R1+0x1ca8] ;  /* 0x001ca80001077983 */ /* 0x000ee80000300800 */
[----:B------:R1:W-:Y:S04]  /*55dc0*/  STL [R1+0x1c80], R104 ;  /* 0x001c806801007387 */ /* 0x0003e80000100800 */
[----:B------:R1:W-:Y:S02]  /*55dd0*/  LDGSTS.E [R3+0x10008], desc[UR60][R106.64], P1 ;  /* 0x100080006a037fae */ /* 0x0003e4000892187c */
[----:B-1----:R-:W-:-:S02]  /*55de0*/  IMAD.MOV.U32 R106, RZ, RZ, R9 ;  /* 0x000000ffff6a7224 */ /* 0x002fc400078e0009 */
[----:B----4-:R-:W-:-:S05]  /*55df0*/  IMAD.X R105, R105, 0x1, R0, P0 ;  /* 0x0000000169697824 */ /* 0x010fca00000e0600 */
[----:B------:R-:W-:Y:S01]  /*55e00*/  STL [R1+0x1c7c], R105 ;  /* 0x001c7c6901007387 */ /* 0x000fe20000100800 */
[----:B------:R-:W-:-:S03]  /*55e10*/  IMAD.X R103, R103, 0x1, R0, P2 ;  /* 0x0000000167677824 */ /* 0x000fc600010e0600 */
[----:B------:R1:W-:Y:S04]  /*55e20*/  STL [R1+0x1c88], R9 ;  /* 0x001c880901007387 */ /* 0x0003e80000100800 */
[----:B------:R-:W-:Y:S04]  /*55e30*/  LDGSTS.E [R3+0x14008], desc[UR60][R104.64], P1 ;  /* 0x1400800068037fae */ /* 0x000fe8000892187c */
[----:B------:R4:W-:Y:S01]  /*55e40*/  STL [R1+0x1c84], R103 ;  /* 0x001c846701007387 */ /* 0x0009e20000100800 */
[----:B------:R-:W-:-:S05]  /*55e50*/  IMAD.MOV.U32 R107, RZ, RZ, R103 ;  /* 0x000000ffff6b7224 */ /* 0x000fca00078e0067 */
[----:B------:R-:W-:Y:S04]  /*55e60*/  LDGSTS.E [R3+0x18008], desc[UR60][R106.64], P1 ;  /* 0x180080006a037fae */ /* 0x000fe8000892187c */
[----:B------:R-:W3:Y:S04]  /*55e70*/  LDL.LU R104, [R1+0x1ca4] ;  /* 0x001ca40001687983 */ /* 0x000ee80000300800 */
[----:B------:R-:W3:Y:S04]  /*55e80*/  LDL.LU R108, [R1+0x1cac] ;  /* 0x001cac00016c7983 */ /* 0x000ee80000300800 */
[----:B-1----:R-:W3:Y:S04]  /*55e90*/  LDL.LU R9, [R1+0x1cb0] ;  /* 0x001cb00001097983 */ /* 0x002ee80000300800 */
[----:B------:R-:W3:Y:S04]  /*55ea0*/  LDL.LU R107, [R1+0x2034] ;  /* 0x00203400016b7983 */ /* 0x000ee80000300800 */
[----:B----4-:R-:W4:Y:S01]  /*55eb0*/  LDL.LU R103, [R1+0x2038] ;  /* 0x0020380001677983 */ /* 0x010f220000300800 */
[----:B------:R-:W-:-:S04]  /*55ec0*/  UISETP.GT.AND UP1, UPT, UR6, 0x3f, UPT ;  /* 0x0000003f0600788c */ /* 0x000fc8000bf24270 */
[----:B------:R-:W-:-:S04]  /*55ed0*/  USEL UR4, URZ, 0x4, !UP1 ;  /* 0x000000043f047887 */ /* 0x000fc8000c800000 */
[----:B------:R-:W-:Y:S01]  /*55ee0*/  USEL UR4, UR4, URZ, !UP0 ;  /* 0x0000003f04047287 */ /* 0x000fe2000c000000 */
[----:B------:R-:W-:-:S05]  /*55ef0*/  IADD3 R11, P0, R11, R4, RZ ;  /* 0x000000040b0b7210 */ /* 0x000fca0007f1e0ff */
[----:B------:R-:W-:Y:S01]  /*55f00*/  IMAD.X R102, R102, 0x1, R0, P0 ;  /* 0x0000000166667824 */ /* 0x000fe200000e0600 */
[----:B------:R-:W-:-:S03]  /*55f10*/  MOV R114, R11 ;  /* 0x0000000b00727202 */ /* 0x000fc60000000f00 */
[----:B------:R-:W-:Y:S01]  /*55f20*/  IMAD.MOV.U32 R115, RZ, RZ, R102 ;  /* 0x000000ffff737224 */ /* 0x000fe200078e0066 */
[----:B------:R-:W-:Y:S04]  /*55f30*/  STL [R1+0x1c90], R11 ;  /* 0x001c900b01007387 */ /* 0x000fe80000100800 */
[----:B------:R1:W-:Y:S04]  /*55f40*/  STL [R1+0x1c8c], R102 ;  /* 0x001c8c6601007387 */ /* 0x0003e80000100800 */
[----:B------:R-:W-:Y:S04]  /*55f50*/  LDGSTS.E [R3+0x1c008], desc[UR60][R114.64], P1 ;  /* 0x1c00800072037fae */ /* 0x000fe8000892187c */
[----:B------:R-:W4:Y:S01]  /*55f60*/  LDL.LU R106, [R1+0x203c] ;  /* 0x00203c00016a7983 */ /* 0x000f220000300800 */
[----:B------:R-:W-:-:S03]  /*55f70*/  ISETP.NE.U32.AND P0, PT, RZ, UR4, PT ;  /* 0x00000004ff007c0c */ /* 0x000fc6000bf05070 */
[----:B------:R-:W4:Y:S04]  /*55f80*/  LDL.LU R105, [R1+0x2040] ;  /* 0x0020400001697983 */ /* 0x000f280000300800 */
[----:B-1----:R-:W4:Y:S04]  /*55f90*/  LDL.LU R102, [R1+0x2044] ;  /* 0x0020440001667983 */ /* 0x002f280000300800 */
[----:B------:R-:W4:Y:S01]  /*55fa0*/  LDL.LU R11, [R1+0x2048] ;  /* 0x00204800010b7983 */ /* 0x000f220000300800 */
[-C--:B--2---:R-:W-:Y:S02]  /*55fb0*/  IADD3 R111, P1, R111, R4.reuse, RZ ;  /* 0x000000046f6f7210 */ /* 0x084fe40007f3e0ff */
[----:B---3--:R-:W-:-:S03]  /*55fc0*/  IADD3 R109, P2, R109, R4, RZ ;  /* 0x000000046d6d7210 */ /* 0x008fc60007f5e0ff */
        /* <DEDUP_REMOVED lines=8> */
[----:B-1----:R-:W-:Y:S01]  /*56050*/  IMAD.MOV.U32 R112, RZ, RZ, R111 ;  /* 0x000000ffff707224 */ /* 0x002fe200078e006f */
[----:B------:R-:W-:-:S02]  /*56060*/  MOV R111, R110 ;  /* 0x0000006e006f7202 */ /* 0x000fc40000000f00 */
[----:B------:R1:W-:Y:S04]  /*56070*/  STL [R1+0x1ca8], R7 ;  /* 0x001ca80701007387 */ /* 0x0003e80000100800 */
[----:B------:R-:W-:Y:S01]  /*56080*/  LDGSTS.E [R3+0x1000c], desc[UR60][R112.64], P0 ;  /* 0x1000c00070037fae */ /* 0x000fe2000812187c */
[----:B--2---:R-:W-:-:S05]  /*56090*/  IMAD.MOV.U32 R110, RZ, RZ, R109 ;  /* 0x000000ffff6e7224 */ /* 0x004fca00078e006d */
[----:B------:R2:W-:Y:S02]  /*560a0*/  LDGSTS.E [R3+0x1400c], desc[UR60][R110.64], P0 ;  /* 0x1400c0006e037fae */ /* 0x0005e4000812187c */
[----:B--2---:R-:W-:Y:S02]  /*560b0*/  IMAD.MOV.U32 R110, RZ, RZ, R7 ;  /* 0x000000ffff6e7224 */ /* 0x004fe400078e0007 */
[----:B------:R-:W-:-:S05]  /*560c0*/  IMAD.X R104, R104, 0x1, R0, P1 ;  /* 0x0000000168687824 */ /* 0x000fca00008e0600 */
[----:B------:R2:W-:Y:S04]  /*560d0*/  STL [R1+0x1ca4], R104 ;  /* 0x001ca46801007387 */ /* 0x0005e80000100800 */
[----:B-1----:R-:W3:Y:S01]  /*560e0*/  LDL.LU R7, [R1+0x2050] ;  /* 0x0020500001077983 */ /* 0x002ee20000300800 */
[----:B------:R-:W-:Y:S01]  /*560f0*/  IMAD.MOV.U32 R111, RZ, RZ, R104 ;  /* 0x000000ffff6f7224 */ /* 0x000fe200078e0068 */
[-C--:B------:R-:W-:Y:S02]  /*56100*/  IADD3 R9, P2, R9, R4.reuse, RZ ;  /* 0x0000000409097210 */ /* 0x080fe40007f5e0ff */
[----:B--2---:R-:W2:Y:S01]  /*56110*/  LDL.LU R104, [R1+0x204c] ;  /* 0x00204c0001687983 */ /* 0x004ea20000300800 */
[----:B----4-:R-:W-:Y:S02]  /*56120*/  IADD3 R103, P3, R103, R4, RZ ;  /* 0x0000000467677210 */ /* 0x010fe40007f7e0ff */
[----:B------:R-:W-:Y:S01]  /*56130*/  IMAD.X R108, R108, 0x1, R0, P2 ;  /* 0x000000016c6c7824 */ /* 0x000fe200010e0600 */
[----:B------:R-:W-:Y:S01]  /*56140*/  LDGSTS.E [R3+0x1800c], desc[UR60][R110.64], P0 ;  /* 0x1800c0006e037fae */ /* 0x000fe2000812187c */
[----:B------:R-:W-:-:S03]  /*56150*/  IADD3.X R107, R107, R0, RZ, P3, !PT ;  /* 0x000000006b6b7210 */ /* 0x000fc60001ffe4ff */
[----:B------:R-:W-:Y:S04]  /*56160*/  STL [R1+0x1cb0], R9 ;  /* 0x001cb00901007387 */ /* 0x000fe80000100800 */
        /* <DEDUP_REMOVED lines=10> */
[----:B----4-:R-:W4:Y:S01]  /*56210*/  LDL.LU R103, [R1+0x205c] ;  /* 0x00205c0001677983 */ /* 0x010f220000300800 */
[----:B------:R-:W-:-:S04]  /*56220*/  UISETP.GT.AND UP1, UPT, UR6, 0x5c, UPT ;  /* 0x0000005c0600788c */ /* 0x000fc8000bf24270 */
[----:B------:R-:W-:-:S04]  /*56230*/  USEL UR4, URZ, 0x4, !UP1 ;  /* 0x000000043f047887 */ /* 0x000fc8000c800000 */
[----:B------:R-:W-:Y:S01]  /*56240*/  USEL UR4, UR4, URZ, !UP0 ;  /* 0x0000003f04047287 */ /* 0x000fe2000c000000 */
[----:B------:R-:W-:-:S05]  /*56250*/  IADD3 R105, P0, R105, R4, RZ ;  /* 0x0000000469697210 */ /* 0x000fca0007f1e0ff */
[----:B------:R-:W-:Y:S01]  /*56260*/  ISETP.NE.U32.AND P1, PT, RZ, UR4, PT ;  /* 0x00000004ff007c0c */ /* 0x000fe2000bf25070 */
[----:B------:R-:W-:Y:S01]  /*56270*/  IMAD.X R106, R106, 0x1, R0, P0 ;  /* 0x000000016a6a7824 */ /* 0x000fe200000e0600 */
[----:B------:R-:W-:Y:S01]  /*56280*/  STL [R1+0x2040], R105 ;  /* 0x0020406901007387 */ /* 0x000fe20000100800 */
[----:B------:R-:W-:Y:S01]  /*56290*/  IMAD.MOV.U32 R109, RZ, RZ, R107 ;  /* 0x000000ffff6d7224 */ /* 0x000fe200078e006b */
[----:B------:R-:W-:Y:S01]  /*562a0*/  IADD3 R11, P2, R11, R4, RZ ;  /* 0x000000040b0b7210 */ /* 0x000fe20007f5e0ff */
[----:B------:R-:W-:Y:S01]  /*562b0*/  IMAD.MOV.U32 R107, RZ, RZ, R106 ;  /* 0x000000ffff6b7224 */ /* 0x000fe200078e006a */
[----:B------:R1:W-:Y:S02]  /*562c0*/  STL [R1+0x203c], R106 ;  /* 0x00203c6a01007387 */ /* 0x0003e40000100800 */
[----:B------:R-:W-:Y:S02]  /*562d0*/  IADD3.X R102, R102, R0, RZ, P2, !PT ;  /* 0x0000000066667210 */ /* 0x000fe400017fe4ff */
[----:B------:R1:W-:Y:S04]  /*562e0*/  STL [R1+0x2048], R11 ;  /* 0x0020480b01007387 */ /* 0x0003e80000100800 */
[----:B------:R-:W-:Y:S01]  /*562f0*/  LDGSTS.E [R3+0x20000], desc[UR60][R108.64], P1 ;  /* 0x200000006c037fae */ /* 0x000fe2000892187c */
[----:B-1----:R-:W-:-:S03]  /*56300*/  IMAD.MOV.U32 R106, RZ, RZ, R105 ;  /* 0x000000ffff6a7224 */ /* 0x002fc600078e0069 */
[----:B------:R1:W-:Y:S04]  /*56310*/  STL [R1+0x2044], R102 ;  /* 0x0020446601007387 */ /* 0x0003e80000100800 */
[----:B------:R1:W-:Y:S04]  /*56320*/  LDGSTS.E [R3+0x24000], desc[UR60][R106.64], P1 ;  /* 0x240000006a037fae */ /* 0x0003e8000892187c */
[----:B------:R-:W4:Y:S01]  /*56330*/  LDL.LU R109, [R1+0x2068] ;  /* 0x00206800016d7983 */ /* 0x000f220000300800 */
[----:B------:R-:W-:-:S03]  /*56340*/  UISETP.GT.AND UP1, UPT, UR6, 0x5d, UPT ;  /* 0x0000005d0600788c */ /* 0x000fc6000bf24270 */
[----:B------:R-:W4:Y:S01]  /*56350*/  LDL.LU R110, [R1+0x2064] ;  /* 0x00206400016e7983 */ /* 0x000f220000300800 */
[----:B-1----:R-:W-:Y:S02]  /*56360*/  IMAD.MOV.U32 R106, RZ, RZ, R11 ;  /* 0x000000ffff6a7224 */ /* 0x002fe400078e000b */
[----:B------:R-:W-:-:S05]  /*56370*/  IMAD.MOV.U32 R107, RZ, RZ, R102 ;  /* 0x000000ffff6b7224 */ /* 0x000fca00078e0066 */
[----:B------:R-:W-:Y:S01]  /*56380*/  LDGSTS.E [R3+0x28000], desc[UR60][R106.64], P1 ;  /* 0x280000006a037fae */ /* 0x000fe2000892187c */
[----:B------:R-:W-:-:S03]  /*56390*/  USEL UR4, URZ, 0x4, !UP1 ;  /* 0x000000043f047887 */ /* 0x000fc6000c800000 */
[----:B------:R-:W4:Y:S04]  /*563a0*/  LDL.LU R107, [R1+0x206c] ;  /* 0x00206c00016b7983 */ /* 0x000f280000300800 */
[----:B------:R-:W4:Y:S04]  /*563b0*/  LDL.LU R11, [R1+0x2070] ;  /* 0x00207000010b7983 */ /* 0x000f280000300800 */
[----:B------:R-:W4:Y:S04]  /*563c0*/  LDL.LU R108, [R1+0x2074] ;  /* 0x00207400016c7983 */ /* 0x000f280000300800 */
[----:B------:R-:W4:Y:S01]  /*563d0*/  LDL.LU R102, [R1+0x2078] ;  /* 0x0020780001667983 */ /* 0x000f220000300800 */
[----:B------:R-:W-:Y:S01]  /*563e0*/  USEL UR4, UR4, URZ, !UP0 ;  /* 0x0000003f04047287 */ /* 0x000fe2000c000000 */
[----:B---3--:R-:W-:-:S05]  /*563f0*/  IADD3 R7, P0, R7, R4, RZ ;  /* 0x0000000407077210 */ /* 0x008fca0007f1e0ff */
[----:B--2---:R-:W-:Y:S01]  /*56400*/  IMAD.X R104, R104, 0x1, R0, P0 ;  /* 0x0000000168687824 */ /* 0x004fe200000e0600 */
[----:B------:R-:W-:Y:S04]  /*56410*/  STL [R1+0x2050], R7 ;  /* 0x0020500701007387 */ /* 0x000fe80000100800 */
[----:B------:R1:W-:Y:S01]  /*56420*/  STL [R1+0x204c], R104 ;  /* 0x00204c6801007387 */ /* 0x0003e20000100800 */
[----:B------:R-:W-:Y:S02]  /*56430*/  MOV R105, R104 ;  /* 0x0000006800697202 */ /* 0x000fe40000000f00 */
[----:B------:R-:W-:Y:S01]  /*56440*/  ISETP.NE.U32.AND P0, PT, RZ, UR4, PT ;  /* 0x00000004ff007c0c */ /* 0x000fe2000bf05070 */
[----:B------:R-:W2:Y:S01]  /*56450*/  LDL.LU R106, [R1+0x207c] ;  /* 0x00207c00016a7983 */ /* 0x000ea20000300800 */
[----:B-1----:R-:W-:-:S03]  /*56460*/  IMAD.MOV.U32 R104, RZ, RZ, R7 ;  /* 0x000000ffff687224 */ /* 0x002fc600078e0007 */
[----:B------:R-:W3:Y:S04]  /*56470*/  LDL.LU R7, [R1+0x2080] ;  /* 0x0020800001077983 */ /* 0x000ee80000300800 */
        /* <DEDUP_REMOVED lines=9> */
[----:B----4-:R-:W-:Y:S02]  /*56510*/  IMAD.X R103, R103, 0x1, R0, P2 ;  /* 0x0000000167677824 */ /* 0x010fe400010e0600 */
[----:B-1----:R-:W-:Y:S01]  /*56520*/  IMAD.MOV.U32 R112, RZ, RZ, R111 ;  /* 0x000000ffff707224 */ /* 0x002fe200078e006f */
[----:B------:R-:W-:Y:S04]  /*56530*/  STL [R1+0x2060], R9 ;  /* 0x0020600901007387 */ /* 0x000fe80000100800 */
[----:B------:R1:W-:Y:S04]  /*56540*/  LDGSTS.E [R3+0x20004], desc[UR60][R112.64], P0 ;  /* 0x2000400070037fae */ /* 0x0003e8000812187c */
[----:B------:R4:W-:Y:S01]  /*56550*/  STL [R1+0x205c], R103 ;  /* 0x00205c6701007387 */ /* 0x0009e20000100800 */
[----:B-1----:R-:W-:Y:S01]  /*56560*/  IMAD.MOV.U32 R113, RZ, RZ, R103 ;  /* 0x000000ffff717224 */ /* 0x002fe200078e0067 */
[----:B------:R-:W-:-:S02]  /*56570*/  MOV R112, R9 ;  /* 0x0000000900707202 */ /* 0x000fc40000000f00 */
[----:B----4-:R-:W4:Y:S04]  /*56580*/  LDL.LU R103, [R1+0x208c] ;  /* 0x00208c0001677983 */ /* 0x010f280000300800 */
[----:B------:R-:W4:Y:S01]  /*56590*/  LDL.LU R9, [R1+0x2090] ;  /* 0x0020900001097983 */ /* 0x000f220000300800 */
[----:B------:R-:W-:-:S03]  /*565a0*/  UISETP.GT.AND UP1, UPT, UR6, 0x5e, UPT ;  /* 0x0000005e0600788c */ /* 0x000fc6000bf24270 */
[----:B------:R-:W-:Y:S01]  /*565b0*/  LDGSTS.E [R3+0x24004], desc[UR60][R112.64], P0 ;  /* 0x2400400070037fae */ /* 0x000fe2000812187c */
[----:B------:R-:W-:-:S04]  /*565c0*/  USEL UR4, URZ, 0x4, !UP1 ;  /* 0x000000043f047887 */ /* 0x000fc8000c800000 */
[----:B------:R-:W-:Y:S01]  /*565d0*/  USEL UR4, UR4, URZ, !UP0 ;  /* 0x0000003f04047287 */ /* 0x000fe2000c000000 */
[----:B------:R-:W-:-:S05]  /*565e0*/  IADD3 R109, P1, R109, R4, RZ ;  /* 0x000000046d6d7210 */ /* 0x000fca0007f3e0ff */
[----:B------:R-:W-:Y:S01]  /*565f0*/  IMAD.X R110, R110, 0x1, R0, P1 ;  /* 0x000000016e6e7824 */ /* 0x000fe200008e0600 */
[----:B------:R-:W-:Y:S01]  /*56600*/  STL [R1+0x2068], R109 ;  /* 0x0020686d01007387 */ /* 0x000fe20000100800 */
[----:B------:R-:W-:Y:S02]  /*56610*/  ISETP.NE.U32.AND P1, PT, RZ, UR4, PT ;  /* 0x00000004ff007c0c */ /* 0x000fe4000bf25070 */
[----:B------:R-:W-:Y:S01]  /*56620*/  IMAD.MOV.U32 R111, RZ, RZ, R110 ;  /* 0x000000ffff6f7224 */ /* 0x000fe200078e006e */
[----:B------:R1:W-:Y:S02]  /*56630*/  STL [R1+0x2064], R110 ;  /* 0x0020646e01007387 */ /* 0x0003e40000100800 */
[----:B-1----:R-:W-:-:S05]  /*56640*/  IMAD.MOV.U32 R110, RZ, RZ, R109 ;  /* 0x000000ffff6e7224 */ /* 0x002fca00078e006d */
[----:B------:R1:W-:Y:S01]  /*56650*/  LDGSTS.E [R3+0x28004], desc[UR60][R110.64], P0 ;  /* 0x280040006e037fae */ /* 0x0003e2000812187c */
[----:B------:R-:W-:-:S05]  /*56660*/  IADD3 R11, P2, R11, R4, RZ ;  /* 0x000000040b0b7210 */ /* 0x000fca0007f5e0ff */
[----:B------:R-:W-:Y:S01]  /*56670*/  IMAD.X R107, R107, 0x1, R0, P2 ;  /* 0x000000016b6b7824 */ /* 0x000fe200010e0600 */
[----:B------:R-:W-:Y:S01]  /*56680*/  IADD3 R102, P3, R102, R4, RZ ;  /* 0x0000000466667210 */ /* 0x000fe20007f7e0ff */
[----:B------:R-:W-:Y:S03]  /*56690*/  STL [R1+0x2070], R11 ;  /* 0x0020700b01007387 */ /* 0x000fe60000100800 */
[----:B------:R-:W-:Y:S01]  /*566a0*/  IADD3.X R108, R108, R0, RZ, P3, !PT ;  /* 0x000000006c6c7210 */ /* 0x000fe20001ffe4ff */
[----:B------:R1:W-:Y:S02]  /*566b0*/  STL [R1+0x206c], R107 ;  /* 0x00206c6b01007387 */ /* 0x0003e40000100800 */
[----:B-1----:R-:W-:Y:S02]  /*566c0*/  IMAD.MOV.U32 R110, RZ, RZ, R11 ;  /* 0x000000ffff6e7224 */ /* 0x002fe400078e000b */
[----:B------:R-:W-:Y:S01]  /*566d0*/  IMAD.MOV.U32 R111, RZ, RZ, R107 ;  /* 0x000000ffff6f7224 */ /* 0x000fe200078e006b */
[----:B------:R-:W-:Y:S01]  /*566e0*/  STL [R1+0x2078], R102 ;  /* 0x0020786601007387 */ /* 0x000fe20000100800 */
[----:B------:R-:W-:-:S03]  /*566f0*/  IMAD.MOV.U32 R109, RZ, RZ, R108 ;  /* 0x000000ffff6d7224 */ /* 0x000fc600078e006c */
[----:B------:R1:W-:Y:S04]  /*56700*/  STL [R1+0x2074], R108 ;  /* 0x0020746c01007387 */ /* 0x0003e80000100800 */
[----:B------:R-:W4:Y:S04]  /*56710*/  LDL.LU R107, [R1+0x2098] ;  /* 0x00209800016b7983 */ /* 0x000f280000300800 */
[----:B------:R2:W-:Y:S01]  /*56720*/  LDGSTS.E [R3+0x2c004], desc[UR60][R110.64], P0 ;  /* 0x2c0040006e037fae */ /* 0x0005e2000812187c */
[----:B-1----:R-:W-:-:S03]  /*56730*/  IMAD.MOV.U32 R108, RZ, RZ, R102 ;  /* 0x000000ffff6c7224 */ /* 0x002fc600078e0066 */
[----:B------:R-:W4:Y:S04]  /*56740*/  LDL.LU R11, [R1+0x20a0] ;  /* 0x0020a000010b7983 */ /* 0x000f280000300800 */
[----:B------:R1:W-:Y:S04]  /*56750*/  LDGSTS.E [R3+0x20008], desc[UR60][R108.64], P1 ;  /* 0x200080006c037fae */ /* 0x0003e8000892187c */
[----:B------:R-:W1:Y:S04]  /*56760*/  LDL.LU R108, [R1+0x2094] ;  /* 0x00209400016c7983 */ /* 0x000e680000300800 */
[----:B------:R-:W4:Y:S01]  /*56770*/  LDL.LU R102, [R1+0x209c] ;  /* 0x00209c0001667983 */ /* 0x000f220000300800 */
[----:B---3--:R-:W-:-:S05]  /*56780*/  IADD3 R7, P0, R7, R4, RZ ;  /* 0x0000000407077210 */ /* 0x008fca0007f1e0ff */
[----:B--2---:R-:W-:Y:S01]  /*56790*/  IMAD.X R106, R106, 0x1, R0, P0 ;  /* 0x000000016a6a7824 */ /* 0x004fe200000e0600 */
[----:B------:R2:W-:Y:S01]  /*567a0*/  STL [R1+0x2080], R7 ;  /* 0x0020800701007387 */ /* 0x0005e20000100800 */
[----:B------:R-:W-:Y:S02]  /*567b0*/  IMAD.MOV.U32 R110, RZ, RZ, R7 ;  /* 0x000000ffff6e7224 */ /* 0x000fe400078e0007 */
[----:B------:R-:W-:Y:S01]  /*567c0*/  IMAD.MOV.U32 R111, RZ, RZ, R106 ;  /* 0x000000ffff6f7224 */ /* 0x000fe200078e006a */
[----:B------:R-:W-:Y:S04]  /*567d0*/  STL [R1+0x207c], R106 ;  /* 0x00207c6a01007387 */ /* 0x000fe80000100800 */
[----:B------:R-:W-:Y:S01]  /*567e0*/  LDGSTS.E [R3+0x24008], desc[UR60][R110.64], P1 ;  /* 0x240080006e037fae */ /* 0x000fe2000892187c */
[----:B------:R-:W-:-:S04]  /*567f0*/  IADD3 R104, P2, R104, R4, RZ ;  /* 0x0000000468687210 */ /* 0x000fc80007f5e0ff */
[----:B------:R-:W-:Y:S01]  /*56800*/  IADD3.X R105, R105, R0, RZ, P2, !PT ;  /* 0x0000000069697210 */ /* 0x000fe200017fe4ff */
[----:B------:R-:W-:Y:S04]  /*56810*/  STL [R1+0x2088], R104 ;  /* 0x0020886801007387 */ /* 0x000fe80000100800 */
[----:B------:R3:W-:Y:S04]  /*56820*/  STL [R1+0x2084], R105 ;  /* 0x0020846901007387 */ /* 0x0007e80000100800 */
[----:B--2---:R-:W2:Y:S04]  /*56830*/  LDL.LU R7, [R1+0x20a8] ;  /* 0x0020a80001077983 */ /* 0x004ea80000300800 */
[----:B------:R-:W-:Y:S04]  /*56840*/  LDGSTS.E [R3+0x28008], desc[UR60][R104.64], P1 ;  /* 0x2800800068037fae */ /* 0x000fe8000892187c */
[----:B---3--:R-:W3:Y:S01]  /*56850*/  LDL.LU R105, [R1+0x20a4] ;  /* 0x0020a40001697983 */ /* 0x008ee20000300800 */
[----:B----4-:R-:W-:-:S05]  /*56860*/  IADD3 R9, P0, R9, R4, RZ ;  /* 0x0000000409097210 */ /* 0x010fca0007f1e0ff */
[----:B------:R-:W-:Y:S01]  /*56870*/  IMAD.X R103, R103, 0x1, R0, P0 ;  /* 0x0000000167677824 */ /* 0x000fe200000e0600 */
[----:B------:R4:W-:Y:S01]  /*56880*/  STL [R1+0x2090], R9 ;  /* 0x0020900901007387 */ /* 0x0009e20000100800 */
[----:B------:R-:W-:Y:S02]  /*56890*/  IMAD.MOV.U32 R112, RZ, RZ, R9 ;  /* 0x000000ffff707224 */ /* 0x000fe400078e0009 */
[----:B------:R-:W-:Y:S01]  /*568a0*/  IMAD.MOV.U32 R113, RZ, RZ, R103 ;  /* 0x000000ffff717224 */ /* 0x000fe200078e0067 */
[----:B------:R4:W-:Y:S04]  /*568b0*/  STL [R1+0x208c], R103 ;  /* 0x00208c6701007387 */ /* 0x0009e80000100800 */
[----:B------:R-:W3:Y:S04]  /*568c0*/  LDL.LU R111, [R1+0x20b0] ;  /* 0x0020b000016f7983 */ /* 0x000ee80000300800 */
[----:B------:R-:W3:Y:S04]  /*568d0*/  LDL.LU R109, [R1+0x2438] ;  /* 0x00243800016d7983 */ /* 0x000ee80000300800 */
[----:B------:R-:W-:Y:S04]  /*568e0*/  LDGSTS.E [R3+0x2c008], desc[UR60][R112.64], P1 ;  /* 0x2c00800070037fae */ /* 0x000fe8000892187c */
[----:B------:R-:W3:Y:S04]  /*568f0*/  LDL.LU R112, [R1+0x20ac] ;  /* 0x0020ac0001707983 */ /* 0x000ee80000300800 */
[----:B------:R-:W3:Y:S04]  /*56900*/  LDL.LU R110, [R1+0x2434] ;  /* 0x00243400016e7983 */ /* 0x000ee80000300800 */
[----:B------:R-:W3:Y:S04]  /*56910*/  LDL.LU R106, [R1+0x243c] ;  /* 0x00243c00016a7983 */ /* 0x000ee80000300800 */
[----:B----4-:R-:W4:Y:S04]  /*56920*/  LDL.LU R9, [R1+0x2440] ;  /* 0x0024400001097983 */ /* 0x010f280000300800 */
[----:B------:R-:W4:Y:S04]  /*56930*/  LDL.LU R104, [R1+0x2444] ;  /* 0x0024440001687983 */ /* 0x000f280000300800 */
[----:B------:R-:W4:Y:S01]  /*56940*/  LDL.LU R103, [R1+0x2448] ;  /* 0x0024480001677983 */ /* 0x000f220000300800 */
[----:B------:R-:W-:-:S04]  /*56950*/  UISETP.GT.AND UP1, UPT, UR6, 0x5f, UPT ;  /* 0x0000005f0600788c */ /* 0x000fc8000bf24270 */
[----:B------:R-:W-:-:S04]  /*56960*/  USEL UR4, URZ, 0x4, !UP1 ;  /* 0x000000043f047887 */ /* 0x000fc8000c800000 */
[----:B------:R-:W-:-:S06]  /*56970*/  USEL UR4, UR4, URZ, !UP0 ;  /* 0x0000003f04047287 */ /* 0x000fcc000c000000 */
[----:B------:R-:W-:Y:S02]  /*56980*/  ISETP.NE.U32.AND P0, PT, RZ, UR4, PT ;  /* 0x00000004ff007c0c */ /* 0x000fe4000bf05070 */
[-C--:B------:R-:W-:Y:S02]  /*56990*/  IADD3 R107, P1, R107, R4.reuse, RZ ;  /* 0x000000046b6b7210 */ /* 0x080fe40007f3e0ff */
[----:B------:R-:W-:-:S03]  /*569a0*/  IADD3 R11, P2, R11, R4, RZ ;  /* 0x000000040b0b7210 */ /* 0x000fc60007f5e0ff */
[----:B------:R-:W-:Y:S01]  /*569b0*/  IMAD.MOV.U32 R114, RZ, RZ, R107 ;  /* 0x000000ffff727224 */ /* 0x000fe200078e006b */
[----:B------:R-:W-:Y:S01]  /*569c0*/  STL [R1+0x2098], R107 ;  /* 0x0020986b01007387 */ /* 0x000fe20000100800 */
[----:B-1----:R-:W-:Y:S01]  /*569d0*/  IADD3.X R108, R108, R0, RZ, P1, !PT ;  /* 0x000000006c6c7210 */ /* 0x002fe20000ffe4ff */
[----:B------:R-:W-:-:S04]  /*569e0*/  IMAD.X R102, R102, 0x1, R0, P2 ;  /* 0x0000000166667824 */ /* 0x000fc800010e0600 */
[----:B------:R-:W-:Y:S01]  /*569f0*/  IMAD.MOV.U32 R115, RZ, RZ, R108 ;  /* 0x000000ffff737224 */ /* 0x000fe200078e006c */
        /* <DEDUP_REMOVED lines=9> */
[----:B------:R1:W-:Y:S01]  /*56a90*/  LDGSTS.E [R3+0x2400c], desc[UR60][R114.64], P0 ;  /* 0x2400c00072037fae */ /* 0x0003e2000812187c */
[----:B------:R-:W-:-:S04]  /*56aa0*/  USEL UR4, URZ, 0x4, !UP1 ;  /* 0x000000043f047887 */ /* 0x000fc8000c800000 */
[----:B------:R-:W-:Y:S01]  /*56ab0*/  USEL UR4, UR4, URZ, !UP0 ;  /* 0x0000003f04047287 */ /* 0x000fe2000c000000 */
[----:B--2---:R-:W-:-:S05]  /*56ac0*/  IADD3 R7, P1, R7, R4, RZ ;  /* 0x0000000407077210 */ /* 0x004fca0007f3e0ff */
[----:B------:R-:W-:Y:S01]  /*56ad0*/  STL [R1+0x20a8], R7 ;  /* 0x0020a80701007387 */ /* 0x000fe20000100800 */
[----:B-1----:R-:W-:Y:S01]  /*56ae0*/  IMAD.MOV.U32 R114, RZ, RZ, R7 ;  /* 0x000000ffff727224 */ /* 0x002fe200078e0007 */
[----:B---3--:R-:W-:-:S05]  /*56af0*/  IADD3.X R105, R105, R0, RZ, P1, !PT ;  /* 0x0000000069697210 */ /* 0x008fca0000ffe4ff */
[----:B------:R1:W-:Y:S01]  /*56b00*/  STL [R1+0x20a4], R105 ;  /* 0x0020a46901007387 */ /* 0x0003e20000100800 */
[----:B------:R-:W-:-:S03]  /*56b10*/  IMAD.MOV.U32 R115, RZ, RZ, R105 ;  /* 0x000000ffff737224 */ /* 0x000fc600078e0069 */
[----:B------:R-:W2:Y:S04]  /*56b20*/  LDL.LU R108, [R1+0x2454] ;  /* 0x00245400016c7983 */ /* 0x000ea80000300800 */
[----:B------:R-:W3:Y:S04]  /*56b30*/  LDL.LU R107, [R1+0x2458] ;  /* 0x00245800016b7983 */ /* 0x000ee80000300800 */
        /* <DEDUP_REMOVED lines=10> */
[----:B------:R-:W-:Y:S01]  /*56be0*/  IMAD.X R110, R110, 0x1, R0, P3 ;  /* 0x000000016e6e7824 */ /* 0x000fe200018e0600 */
[----:B-1----:R-:W-:Y:S02]  /*56bf0*/  MOV R112, R111 ;  /* 0x0000006f00707202 */ /* 0x002fe40000000f00 */
[----:B------:R-:W-:Y:S04]  /*56c00*/  STL [R1+0x2438], R109 ;  /* 0x0024386d01007387 */ /* 0x000fe80000100800 */
[----:B------:R-:W-:Y:S01]  /*56c10*/  LDGSTS.E [R3+0x2c00c], desc[UR60][R112.64], P0 ;  /* 0x2c00c00070037fae */ /* 0x000fe2000812187c */
[----:B----4-:R-:W-:Y:S01]  /*56c20*/  IADD3 R9, P0, R9, R4, RZ ;  /* 0x0000000409097210 */ /* 0x010fe20007f1e0ff */
[----:B------:R-:W-:-:S02]  /*56c30*/  IMAD.MOV.U32 R111, RZ, RZ, R110 ;  /* 0x000000ffff6f7224 */ /* 0x000fc400078e006e */
[----:B------:R1:W-:Y:S01]  /*56c40*/  STL [R1+0x2434], R110 ;  /* 0x0024346e01007387 */ /* 0x0003e20000100800 */
[----:B------:R-:W-:Y:S01]  /*56c50*/  IADD3 R103, P2, R103, R4, RZ ;  /* 0x0000000467677210 */ /* 0x000fe20007f5e0ff */
[----:B------:R-:W-:Y:S02]  /*56c60*/  IMAD.X R106, R106, 0x1, R0, P0 ;  /* 0x000000016a6a7824 */ /* 0x000fe400000e0600 */
[----:B------:R4:W-:Y:S01]  /*56c70*/  STL [R1+0x2440], R9 ;  /* 0x0024400901007387 */ /* 0x0009e20000100800 */
[----:B-1----:R-:W-:-:S03]  /*56c80*/  IMAD.MOV.U32 R110, RZ, RZ, R109 ;  /* 0x000000ffff6e7224 */ /* 0x002fc600078e006d */
[----:B------:R-:W-:Y:S01]  /*56c90*/  STL [R1+0x243c], R106 ;  /* 0x00243c6a01007387 */ /* 0x000fe20000100800 */
[----:B------:R-:W-:-:S03]  /*56ca0*/  IMAD.X R104, R104, 0x1, R0, P2 ;  /* 0x0000000168687824 */ /* 0x000fc600010e0600 */
[----:B------:R1:W-:Y:S04]  /*56cb0*/  LDGSTS.E [R3+0x30000], desc[UR60][R110.64], P1 ;  /* 0x300000006e037fae */ /* 0x0003e8000892187c */
[----:B------:R-:W-:Y:S01]  /*56cc0*/  STL [R1+0x2448], R103 ;  /* 0x0024486701007387 */ /* 0x000fe20000100800 */
[----:B-1----:R-:W-:Y:S01]  /*56cd0*/  IMAD.MOV.U32 R110, RZ, RZ, R9 ;  /* 0x000000ffff6e7224 */ /* 0x002fe200078e0009 */
[----:B------:R-:W-:Y:S02]  /*56ce0*/  MOV R111, R106 ;  /* 0x0000006a006f7202 */ /* 0x000fe40000000f00 */
[----:B----4-:R-:W4:Y:S04]  /*56cf0*/  LDL.LU R9, [R1+0x2468] ;  /* 0x0024680001097983 */ /* 0x010f280000300800 */
[----:B------:R1:W-:Y:S04]  /*56d00*/  LDGSTS.E [R3+0x34000], desc[UR60][R110.64], P1 ;  /* 0x340000006e037fae */ /* 0x0003e8000892187c */
[----:B------:R1:W-:Y:S02]  /*56d10*/  STL [R1+0x2444], R104 ;  /* 0x0024446801007387 */ /* 0x0003e40000100800 */
[----:B-1----:R-:W-:-:S02]  /*56d20*/  IMAD.MOV.U32 R111, RZ, RZ, R104 ;  /* 0x000000ffff6f7224 */ /* 0x002fc400078e0068 */
[----:B------:R-:W4:Y:S01]  /*56d30*/  LDL.LU R104, [R1+0x2464] ;  /* 0x0024640001687983 */ /* 0x000f220000300800 */
[----:B------:R-:W-:Y:S01]  /*56d40*/  IMAD.MOV.U32 R110, RZ, RZ, R103 ;  /* 0x000000ffff6e7224 */ /* 0x000fe200078e0067 */
[----:B------:R-:W-:-:S04]  /*56d50*/  UISETP.GT.AND UP1, UPT, UR6, 0x7d, UPT ;  /* 0x0000007d0600788c */ /* 0x000fc8000bf24270 */
[----:B------:R1:W-:Y:S01]  /*56d60*/  LDGSTS.E [R3+0x38000], desc[UR60][R110.64], P1 ;  /* 0x380000006e037fae */ /* 0x0003e2000892187c */
[----:B------:R-:W-:Y:S01]  /*56d70*/  USEL UR4, URZ, 0x4, !UP1 ;  /* 0x000000043f047887 */ /* 0x000fe2000c800000 */
[----:B------:R-:W-:-:S05]  /*56d80*/  IADD3 R11, P0, R11, R4, RZ ;  /* 0x000000040b0b7210 */ /* 0x000fca0007f1e0ff */
[----:B------:R-:W-:Y:S01]  /*56d90*/  IMAD.X R102, R102, 0x1, R0, P0 ;  /* 0x0000000166667824 */ /* 0x000fe200000e0600 */
[----:B------:R1:W-:Y:S02]  /*56da0*/  STL [R1+0x2450], R11 ;  /* 0x0024500b01007387 */ /* 0x0003e40000100800 */
[----:B-1----:R-:W-:Y:S02]  /*56db0*/  IMAD.MOV.U32 R110, RZ, RZ, R11 ;  /* 0x000000ffff6e7224 */ /* 0x002fe400078e000b */
[----:B------:R1:W-:Y:S04]  /*56dc0*/  STL [R1+0x244c], R102 ;  /* 0x00244c6601007387 */ /* 0x0003e80000100800 */
[----:B------:R-:W4:Y:S04]  /*56dd0*/  LDL.LU R103, [R1+0x2470] ;  /* 0x0024700001677983 */ /* 0x000f280000300800 */
[----:B------:R-:W4:Y:S01]  /*56de0*/  LDL.LU R11, [R1+0x2478] ;  /* 0x00247800010b7983 */ /* 0x000f220000300800 */
[----:B------:R-:W-:-:S03]  /*56df0*/  IMAD.MOV.U32 R111, RZ, RZ, R102 ;  /* 0x000000ffff6f7224 */ /* 0x000fc600078e0066 */
[----:B------:R-:W4:Y:S01]  /*56e00*/  LDL.LU R106, [R1+0x246c] ;  /* 0x00246c00016a7983 */ /* 0x000f220000300800 */
[----:B------:R-:W-:-:S03]  /*56e10*/  USEL UR4, UR4, URZ, !UP0 ;  /* 0x0000003f04047287 */ /* 0x000fc6000c000000 */
[----:B-1----:R-:W4:Y:S04]  /*56e20*/  LDL.LU R102, [R1+0x2474] ;  /* 0x0024740001667983 */ /* 0x002f280000300800 */
[----:B------:R1:W-:Y:S01]  /*56e30*/  LDGSTS.E [R3+0x3c000], desc[UR60][R110.64], P1 ;  /* 0x3c0000006e037fae */ /* 0x0003e2000892187c */
[----:B------:R-:W-:Y:S02]  /*56e40*/  ISETP.NE.U32.AND P0, PT, RZ, UR4, PT ;  /* 0x00000004ff007c0c */ /* 0x000fe4000bf05070 */
[----:B---3--:R-:W-:-:S04]  /*56e50*/  IADD3 R107, P1, R107, R4, RZ ;  /* 0x000000046b6b7210 */ /* 0x008fc80007f3e0ff */
[----:B--2---:R-:W-:Y:S02]  /*56e60*/  IADD3.X R108, R108, R0, RZ, P1, !PT ;  /* 0x000000006c6c7210 */ /* 0x004fe40000ffe4ff */
[----:B------:R-:W-:Y:S01]  /*56e70*/  IADD3 R7, P2, R7, R4, RZ ;  /* 0x0000000407077210 */ /* 0x000fe20007f5e0ff */
[----:B------:R-:W-:Y:S02]  /*56e80*/  STL [R1+0x2458], R107 ;  /* 0x0024586b01007387 */ /* 0x000fe40000100800 */
[----:B------:R-:W-:Y:S02]  /*56e90*/  IMAD.MOV.U32 R109, RZ, RZ, R108 ;  /* 0x000000ffff6d7224 */ /* 0x000fe400078e006c */
[----:B------:R-:W-:Y:S01]  /*56ea0*/  IMAD.X R105, R105, 0x1, R0, P2 ;  /* 0x0000000169697824 */ /* 0x000fe200010e0600 */
[----:B------:R2:W-:Y:S01]  /*56eb0*/  STL [R1+0x2454], R108 ;  /* 0x0024546c01007387 */ /* 0x0005e20000100800 */
[----:B------:R-:W-:Y:S02]  /*56ec0*/  IMAD.MOV.U32 R112, RZ, RZ, R7 ;  /* 0x000000ffff707224 */ /* 0x000fe400078e0007 */
[----:B------:R-:W-:Y:S01]  /*56ed0*/  IMAD.MOV.U32 R113, RZ, RZ, R105 ;  /* 0x000000ffff717224 */ /* 0x000fe200078e0069 */
[----:B------:R3:W-:Y:S01]  /*56ee0*/  STL [R1+0x2460], R7 ;  /* 0x0024600701007387 */ /* 0x0007e20000100800 */
[----:B--2---:R-:W-:-:S03]  /*56ef0*/  IMAD.MOV.U32 R108, RZ, RZ, R107 ;  /* 0x000000ffff6c7224 */ /* 0x004fc600078e006b */
[----:B------:R2:W-:Y:S04]  /*56f00*/  STL [R1+0x245c], R105 ;  /* 0x00245c6901007387 */ /* 0x0005e80000100800 */
[----:B------:R-:W1:Y:S04]  /*56f10*/  LDL.LU R111, [R1+0x2480] ;  /* 0x00248000016f7983 */ /* 0x000e680000300800 */
[----:B------:R1:W-:Y:S04]  /*56f20*/  LDGSTS.E [R3+0x30004], desc[UR60][R108.64], P0 ;  /* 0x300040006c037fae */ /* 0x0003e8000812187c */
[----:B------:R1:W-:Y:S04]  /*56f30*/  LDGSTS.E [R3+0x34004], desc[UR60][R112.64], P0 ;  /* 0x3400400070037fae */ /* 0x0003e8000812187c */
[----:B------:R-:W2:Y:S04]  /*56f40*/  LDL.LU R109, [R1+0x2488] ;  /* 0x00248800016d7983 */ /* 0x000ea80000300800 */
[----:B------:R-:W2:Y:S04]  /*56f50*/  LDL.LU R112, [R1+0x247c] ;  /* 0x00247c0001707983 */ /* 0x000ea80000300800 */
[----:B------:R-:W2:Y:S04]  /*56f60*/  LDL.LU R110, [R1+0x2484] ;  /* 0x00248400016e7983 */ /* 0x000ea80000300800 */
[----:B---3--:R-:W3:Y:S01]  /*56f70*/  LDL.LU R7, [R1+0x2490] ;  /* 0x0024900001077983 */ /* 0x008ee20000300800 */
[----:B----4-:R-:W-:-:S05]  /*56f80*/  IADD3 R9, P1, R9, R4, RZ ;  /* 0x0000000409097210 */ /* 0x010fca0007f3e0ff */
[----:B------:R-:W-:Y:S01]  /*56f90*/  STL [R1+0x2468], R9 ;  /* 0x0024680901007387 */ /* 0x000fe20000100800 */
[----:B------:R-:W-:-:S05]  /*56fa0*/  IADD3.X R104, R104, R0, RZ, P1, !PT ;  /* 0x0000000068687210 */ /* 0x000fca0000ffe4ff */
[----:B------:R4:W-:Y:S01]  /*56fb0*/  STL [R1+0x2464], R104 ;  /* 0x0024646801007387 */ /* 0x0009e20000100800 */
[----:B--2---:R-:W-:Y:S02]  /*56fc0*/  IMAD.MOV.U32 R105, RZ, RZ, R104 ;  /* 0x000000ffff697224 */ /* 0x004fe400078e0068 */
[----:B----4-:R-:W-:Y:S02]  /*56fd0*/  IMAD.MOV.U32 R104, RZ, RZ, R9 ;  /* 0x000000ffff687224 */ /* 0x010fe400078e0009 */
[----:B------:R-:W2:Y:S01]  /*56fe0*/  LDL.LU R9, [R1+0x248c] ;  /* 0x00248c0001097983 */ /* 0x000ea20000300800 */
[----:B------:R-:W-:-:S03]  /*56ff0*/  UISETP.GT.AND UP1, UPT, UR6, 0x7e, UPT ;  /* 0x0000007e0600788c */ /* 0x000fc6000bf24270 */
[----:B------:R-:W4:Y:S01]  /*57000*/  LDL.LU R108, [R1+0x2494] ;  /* 0x00249400016c7983 */ /* 0x000f220000300800 */
[----:B------:R-:W-:-:S03]  /*57010*/  USEL UR4, URZ, 0x4, !UP1 ;  /* 0x000000043f047887 */ /* 0x000fc6000c800000 */
[----:B------:R-:W-:Y:S01]  /*57020*/  LDGSTS.E [R3+0x38004], desc[UR60][R104.64], P0 ;  /* 0x3800400068037fae */ /* 0x000fe2000812187c */
[----:B------:R-:W-:-:S03]  /*57030*/  USEL UR4, UR4, URZ, !UP0 ;  /* 0x0000003f04047287 */ /* 0x000fc6000c000000 */
[----:B------:R-:W4:Y:S03]  /*57040*/  LDL.LU R107, [R1+0x2498] ;  /* 0x00249800016b7983 */ /* 0x000f260000300800 */
[----:B------:R-:W-:Y:S02]  /*57050*/  ISETP.NE.U32.AND P1, PT, RZ, UR4, PT ;  /* 0x00000004ff007c0c */ /* 0x000fe4000bf25070 */
[-C--:B------:R-:W-:Y:S01]  /*57060*/  IADD3 R103, P2, R103, R4.reuse, RZ ;  /* 0x0000000467677210 */ /* 0x080fe20007f5e0ff */
[----:B------:R-:W4:Y:S01]  /*57070*/  LDL.LU R105, [R1+0x249c] ;  /* 0x00249c0001697983 */ /* 0x000f220000300800 */
[----:B------:R-:W-:-:S03]  /*57080*/  IADD3 R11, P3, R11, R4, RZ ;  /* 0x000000040b0b7210 */ /* 0x000fc60007f7e0ff */
[----:B------:R-:W4:Y:S01]  /*57090*/  LDL.LU R104, [R1+0x24a0] ;  /* 0x0024a00001687983 */ /* 0x000f220000300800 */
[----:B------:R-:W-:-:S03]  /*570a0*/  IMAD.X R106, R106, 0x1, R0, P2 ;  /* 0x000000016a6a7824 */ /* 0x000fc600010e0600 */
[----:B------:R1:W-:Y:S01]  /*570b0*/  STL [R1+0x2470], R103 ;  /* 0x0024706701007387 */ /* 0x0003e20000100800 */
[----:B------:R-:W-:-:S03]  /*570c0*/  IMAD.X R102, R102, 0x1, R0, P3 ;  /* 0x0000000166667824 */ /* 0x000fc600018e0600 */
[----:B------:R1:W-:Y:S01]  /*570d0*/  STL [R1+0x246c], R106 ;  /* 0x00246c6a01007387 */ /* 0x0003e20000100800 */
[----:B------:R-:W-:Y:S01]  /*570e0*/  IMAD.MOV.U32 R114, RZ, RZ, R103 ;  /* 0x000000ffff727224 */ /* 0x000fe200078e0067 */
[----:B------:R-:W-:Y:S02]  /*570f0*/  MOV R115, R106 ;  /* 0x0000006a00737202 */ /* 0x000fe40000000f00 */
[----:B------:R-:W-:Y:S01]  /*57100*/  STL [R1+0x2478], R11 ;  /* 0x0024780b01007387 */ /* 0x000fe20000100800 */
[----:B-1----:R-:W-:-:S03]  /*57110*/  IMAD.MOV.U32 R103, RZ, RZ, R102 ;  /* 0x000000ffff677224 */ /* 0x002fc600078e0066 */
[----:B------:R1:W-:Y:S04]  /*57120*/  STL [R1+0x2474], R102 ;  /* 0x0024746601007387 */ /* 0x0003e80000100800 */
[----:B------:R-:W-:Y:S04]  /*57130*/  LDGSTS.E [R3+0x3c004], desc[UR60][R114.64], P0 ;  /* 0x3c00400072037fae */ /* 0x000fe8000812187c */
[----:B------:R-:W4:Y:S01]  /*57140*/  LDL.LU R106, [R1+0x24a4] ;  /* 0x0024a400016a7983 */ /* 0x000f220000300800 */
[----:B-1----:R-:W-:-:S05]  /*57150*/  IMAD.MOV.U32 R102, RZ, RZ, R11 ;  /* 0x000000ffff667224 */ /* 0x002fca00078e000b */
[----:B------:R-:W-:Y:S04]  /*57160*/  LDGSTS.E [R3+0x30008], desc[UR60][R102.64], P1 ;  /* 0x3000800066037fae */ /* 0x000fe8000892187c */
[----:B------:R-:W4:Y:S04]  /*57170*/  LDL.LU R103, [R1+0x24a8] ;  /* 0x0024a80001677983 */ /* 0x000f280000300800 */
[----:B------:R-:W4:Y:S04]  /*57180*/  LDL.LU R102, [R1+0x24ac] ;  /* 0x0024ac0001667983 */ /* 0x000f280000300800 */
[----:B------:R-:W4:Y:S01]  /*57190*/  LDL.LU R11, [R1+0x24b0] ;  /* 0x0024b000010b7983 */ /* 0x000f220000300800 */
[----:B------:R-:W-:-:S05]  /*571a0*/  IADD3 R111, P0, R111, R4, RZ ;  /* 0x000000046f6f7210 */ /* 0x000fca0007f1e0ff */
[----:B------:R-:W-:Y:S01]  /*571b0*/  STL [R1+0x2480], R111 ;  /* 0x0024806f01007387 */ /* 0x000fe20000100800 */
[----:B------:R-:W-:Y:S01]  /*571c0*/  IADD3 R109, P2, R109, R4, RZ ;  /* 0x000000046d6d7210 */ /* 0x000fe20007f5e0ff */
[----:B------:R-:W-:-:S04]  /*571d0*/  IMAD.X R112, R112, 0x1, R0, P0 ;  /* 0x0000000170707824 */ /* 0x000fc800000e0600 */
[----:B------:R-:W-:Y:S01]  /*571e0*/  IMAD.X R110, R110, 0x1, R0, P2 ;  /* 0x000000016e6e7824 */ /* 0x000fe200010e0600 */
[----:B------:R1:W-:Y:S01]  /*571f0*/  STL [R1+0x247c], R112 ;  /* 0x00247c7001007387 */ /* 0x0003e20000100800 */
[----:B------:R-:W-:Y:S01]  /*57200*/  IMAD.MOV.U32 R113, RZ, RZ, R112 ;  /* 0x000000ffff717224 */ /* 0x000fe200078e0070 */
[----:B---3--:R-:W-:Y:S02]  /*57210*/  IADD3 R7, P0, R7, R4, RZ ;  /* 0x0000000407077210 */ /* 0x008fe40007f1e0ff */
[----:B------:R-:W-:Y:S04]  /*57220*/  STL [R1+0x2488], R109 ;  /* 0x0024886d01007387 */ /* 0x000fe80000100800 */
[----:B------:R3:W-:Y:S01]  /*57230*/  STL [R1+0x2484], R110 ;  /* 0x0024846e01007387 */ /* 0x0007e20000100800 */
[----:B-1----:R-:W-:Y:S01]  /*57240*/  MOV R112, R111 ;  /* 0x0000006f00707202 */ /* 0x002fe20000000f00 */
[----:B------:R-:W-:-:S02]  /*57250*/  IMAD.MOV.U32 R111, RZ, RZ, R110 ;  /* 0x000000ffff6f7224 */ /* 0x000fc400078e006e */
[----:B------:R-:W-:Y:S04]  /*57260*/  STL [R1+0x2490], R7 ;  /* 0x0024900701007387 */ /* 0x000fe80000100800 */
[----:B------:R-:W-:Y:S01]  /*57270*/  LDGSTS.E [R3+0x34008], desc[UR60][R112.64], P1 ;  /* 0x3400800070037fae */ /* 0x000fe2000892187c */
[----:B---3--:R-:W-:-:S05]  /*57280*/  IMAD.MOV.U32 R110, RZ, RZ, R109 ;  /* 0x000000ffff6e7224 */ /* 0x008fca00078e006d */
[----:B------:R1:W-:Y:S02]  /*57290*/  LDGSTS.E [R3+0x38008], desc[UR60][R110.64], P1 ;  /* 0x380080006e037fae */ /* 0x0003e4000892187c */
[----:B-1----:R-:W-:Y:S02]  /*572a0*/  IMAD.MOV.U32 R110, RZ, RZ, R7 ;  /* 0x000000ffff6e7224 */ /* 0x002fe400078e0007 */
[----:B--2---:R-:W-:-:S04]  /*572b0*/  IMAD.X R9, R9, 0x1, R0, P0 ;  /* 0x0000000109097824 */ /* 0x004fc800000e0600 */
[----:B------:R-:W-:Y:S01]  /*572c0*/  IMAD.MOV.U32 R111, RZ, RZ, R9 ;  /* 0x000000ffff6f7224 */ /* 0x000fe200078e0009 */
[----:B------:R1:W-:Y:S01]  /*572d0*/  STL [R1+0x248c], R9 ;  /* 0x00248c0901007387 */ /* 0x0003e20000100800 */
[----:B------:R-:W-:-:S03]  /*572e0*/  UISETP.GT.AND UP1, UPT, UR6, 0x7f, UPT ;  /* 0x0000007f0600788c */ /* 0x000fc6000bf24270 */
[----:B------:R-:W-:Y:S04]  /*572f0*/  LDGSTS.E [R3+0x3c008], desc[UR60][R110.64], P1 ;  /* 0x3c0080006e037fae */ /* 0x000fe8000892187c */
[----:B-1----:R-:W2:Y:S04]  /*57300*/  LDL.LU R9, [R1+0x24b4] ;  /* 0x0024b40001097983 */ /* 0x002ea80000300800 */
[----:B------:R-:W3:Y:S01]  /*57310*/  LDL.LU R7, [R1+0x24b8] ;  /* 0x0024b80001077983 */ /* 0x000ee20000300800 */
[----:B------:R-:W-:-:S04]  /*57320*/  USEL UR4, URZ, 0x4, !UP1 ;  /* 0x000000043f047887 */ /* 0x000fc8000c800000 */
[----:B------:R-:W-:Y:S01]  /*57330*/  USEL UR4, UR4, URZ, !UP0 ;  /* 0x0000003f04047287 */ /* 0x000fe2000c000000 */
[-C--:B----4-:R-:W-:Y:S02]  /*57340*/  IADD3 R107, P1, R107, R4.reuse, RZ ;  /* 0x000000046b6b7210 */ /* 0x090fe40007f3e0ff */
[----:B------:R-:W-:-:S03]  /*57350*/  IADD3 R104, P2, R104, R4, RZ ;  /* 0x0000000468687210 */ /* 0x000fc60007f5e0ff */
[----:B------:R-:W-:Y:S02]  /*57360*/  ISETP.NE.U32.AND P0, PT, RZ, UR4, PT ;  /* 0x00000004ff007c0c */ /* 0x000fe4000bf05070 */
[----:B------:R-:W-:Y:S01]  /*57370*/  IADD3.X R108, R108, R0, RZ, P1, !PT ;  /* 0x000000006c6c7210 */ /* 0x000fe20000ffe4ff */
[----:B------:R-:W-:Y:S01]  /*57380*/  IMAD.X R105, R105, 0x1, R0, P2 ;  /* 0x0000000169697824 */ /* 0x000fe200010e0600 */
[----:B------:R-:W-:Y:S03]  /*57390*/  STL [R1+0x2498], R107 ;  /* 0x0024986b01007387 */ /* 0x000fe60000100800 */
[----:B------:R-:W-:Y:S01]  /*573a0*/  IMAD.MOV.U32 R109, RZ, RZ, R108 ;  /* 0x000000ffff6d7224 */ /* 0x000fe200078e006c */
[----:B------:R1:W-:Y:S04]  /*573b0*/  STL [R1+0x2494], R108 ;  /* 0x0024946c01007387 */ /* 0x0003e80000100800 */
[----:B------:R-:W-:Y:S04]  /*573c0*/  STL [R1+0x24a0], R104 ;  /* 0x0024a06801007387 */ /* 0x000fe80000100800 */
[----:B------:R4:W-:Y:S01]  /*573d0*/  STL [R1+0x249c], R105 ;  /* 0x00249c6901007387 */ /* 0x0009e20000100800 */
[----:B-1----:R-:W-:-:S03]  /*573e0*/  IMAD.MOV.U32 R108, RZ, RZ, R107 ;  /* 0x000000ffff6c7224 */ /* 0x002fc600078e006b */
[----:B------:R-:W2:Y:S04]  /*573f0*/  LDL.LU.64 R124, [R1+0x1408] ;  /* 0x00140800017c7983 */ /* 0x000ea80000300a00 */
[----:B------:R-:W-:Y:S04]  /*57400*/  LDGSTS.E [R3+0x3000c], desc[UR60][R108.64], P0 ;  /* 0x3000c0006c037fae */ /* 0x000fe8000812187c */
[----:B------:R-:W-:Y:S01]  /*57410*/  LDGSTS.E [R3+0x3400c], desc[UR60][R104.64], P0 ;  /* 0x3400c00068037fae */ /* 0x000fe2000812187c */
[----:B------:R-:W-:-:S03]  /*57420*/  IADD3 R103, P1, R103, R4, RZ ;  /* 0x0000000467677210 */ /* 0x000fc60007f3e0ff */
[----:B----4-:R-:W4:Y:S02]  /*57430*/  LDL.LU.64 R104, [R1+0x13c8] ;  /* 0x0013c80001687983 */ /* 0x010f240000300a00 */
[--C-:B------:R-:W-:Y:S01]  /*57440*/  IMAD.X R106, R106, 0x1, R0.reuse, P1 ;  /* 0x000000016a6a7824 */ /* 0x100fe200008e0600 */
[----:B------:R-:W-:Y:S01]  /*57450*/  IADD3 R11, P2, R11, R4, RZ ;  /* 0x000000040b0b7210 */ /* 0x000fe20007f5e0ff */
[----:B------:R-:W-:Y:S03]  /*57460*/  STL [R1+0x24a8], R103 ;  /* 0x0024a86701007387 */ /* 0x000fe60000100800 */
[----:B------:R-:W-:Y:S01]  /*57470*/  MOV R107, R106 ;  /* 0x0000006a006b7202 */ /* 0x000fe20000000f00 */
[----:B------:R-:W-:Y:S01]  /*57480*/  IMAD.X R102, R102, 0x1, R0, P2 ;  /* 0x0000000166667824 */ /* 0x000fe200010e0600 */
[----:B------:R1:W-:Y:S04]  /*57490*/  STL [R1+0x24a4], R106 ;  /* 0x0024a46a01007387 */ /* 0x0003e80000100800 */
[----:B------:R-:W-:Y:S04]  /*574a0*/  STL [R1+0x24b0], R11 ;  /* 0x0024b00b01007387 */ /* 0x000fe80000100800 */
[----:B------:R1:W-:Y:S02]  /*574b0*/  STL [R1+0x24ac], R102 ;  /* 0x0024ac6601007387 */ /* 0x0003e40000100800 */
[----:B-1----:R-:W-:-:S02]  /*574c0*/  IMAD.MOV.U32 R106, RZ, RZ, R103 ;  /* 0x000000ffff6a7224 */ /* 0x002fc400078e0067 */
[----:B------:R-:W-:Y:S01]  /*574d0*/  IMAD.MOV.U32 R103, RZ, RZ, R102 ;  /* 0x000000ffff677224 */ /* 0x000fe200078e0066 */
[----:B------:R-:W4:Y:S01]  /*574e0*/  LDL.LU.64 R110, [R1+0x1388] ;  /* 0x00138800016e7983 */ /* 0x000f220000300a00 */
[----:B------:R-:W-:-:S03]  /*574f0*/  IMAD.SHL.U32 R5, R5, 0x80, RZ ;  /* 0x0000008005057824 */ /* 0x000fc600078e00ff */
[----:B------:R-:W-:Y:S01]  /*57500*/  LDGSTS.E [R3+0x3800c], desc[UR60][R106.64], P0 ;  /* 0x3800c0006a037fae */ /* 0x000fe2000812187c */
[----:B------:R-:W-:Y:S01]  /*57510*/  IMAD.MOV.U32 R102, RZ, RZ, R11 ;  /* 0x000000ffff667224 */ /* 0x000fe200078e000b */
[----:B------:R-:W-:Y:S02]  /*57520*/  PLOP3.LUT P1, PT, PT, PT, UP0, 0x80, 0x0 ;  /* 0x000000000000781c */ /* 0x000fe40003f2f008 */
[----:B------:R-:W4:Y:S04]  /*57530*/  LDL.LU.64 R122, [R1+0x1348] ;  /* 0x00134800017a7983 */ /* 0x000f280000300a00 */
[----:B------:R1:W-:Y:S01]  /*57540*/  LDGSTS.E [R3+0x3c00c], desc[UR60][R102.64], P0 ;  /* 0x3c00c00066037fae */ /* 0x0003e2000812187c */
[----:B------:R-:W-:Y:S01]  /*57550*/  ISETP.GE.AND P0, PT, R10, UR6, PT ;  /* 0x000000060a007c0c */ /* 0x000fe2000bf06270 */
[----:B------:R-:W-:-:S02]  /*57560*/  IMAD.SHL.U32 R5, R5, 0x4, RZ ;  /* 0x0000000405057824 */ /* 0x000fc400078e00ff */
[----:B------:R-:W4:Y:S04]  /*57570*/  LDL.LU.64 R114, [R1+0x1308] ;  /* 0x0013080001727983 */ /* 0x000f280000300a00 */
[----:B------:R-:W4:Y:S01]  /*57580*/  LDL.LU.64 R120, [R1+0x12c8] ;  /* 0x0012c80001787983 */ /* 0x000f220000300a00 */
[----:B-1----:R-:W-:Y:S01]  /*57590*/  SEL R3, RZ, 0x4, P0 ;  /* 0x00000004ff037807 */ /* 0x002fe20000000000 */
[----:B------:R-:W-:Y:S02]  /*575a0*/  ULEA UR4, UR7, UR59, 0x11 ;  /* 0x0000003b07047291 */ /* 0x000fe4000f8e883f */
[----:B------:R-:W0:Y:S01]  /*575b0*/  LDGDEPBAR ;  /* 0x00000000000079af */ /* 0x000e220000000000 */
[----:B------:R-:W-:Y:S02]  /*575c0*/  SEL R3, R3, RZ, !P1 ;  /* 0x000000ff03037207 */ /* 0x000fe40004800000 */
[----:B---3--:R-:W-:-:S05]  /*575d0*/  IADD3 R7, P1, R7, R5, RZ ;  /* 0x0000000507077210 */ /* 0x008fca0007f3e0ff */
[----:B--2---:R-:W-:Y:S01]  /*575e0*/  IMAD.X R9, R9, 0x1, R2, P1 ;  /* 0x0000000109097824 */ /* 0x004fe200008e0602 */
[----:B------:R1:W-:Y:S04]  /*575f0*/  STL [R1+0x24b8], R7 ;  /* 0x0024b80701007387 */ /* 0x0003e80000100800 */
[----:B------:R-:W-:Y:S04]  /*57600*/  STL [R1+0x24b4], R9 ;  /* 0x0024b40901007387 */ /* 0x000fe80000100800 */
[----:B------:R-:W2:Y:S04]  /*57610*/  LDL.LU.64 R106, [R1+0x1288] ;  /* 0x00128800016a7983 */ /* 0x000ea80000300a00 */
[----:B------:R-:W3:Y:S04]  /*57620*/  LDL.LU.64 R118, [R1+0x1248] ;  /* 0x0012480001767983 */ /* 0x000ee80000300a00 */
[----:B------:R-:W3:Y:S04]  /*57630*/  LDL.LU.64 R116, [R1+0x1208] ;  /* 0x0012080001747983 */ /* 0x000ee80000300a00 */
[----:B------:R-:W3:Y:S04]  /*57640*/  LDL.LU.64 R102, [R1+0x11c8] ;  /* 0x0011c80001667983 */ /* 0x000ee80000300a00 */
[----:B------:R-:W3:Y:S04]  /*57650*/  LDL.LU.64 R112, [R1+0x1188] ;  /* 0x0011880001707983 */ /* 0x000ee80000300a00 */
[----:B------:R-:W3:Y:S01]  /*57660*/  LDL.LU.64 R108, [R1+0x1148] ;  /* 0x00114800016c7983 */ /* 0x000ee20000300a00 */
[----:B------:R-:W-:Y:S01]  /*57670*/  ISETP.NE.U32.AND P0, PT, R3, RZ, PT ;  /* 0x000000ff0300720c */ /* 0x000fe20003f05070 */
[----:B------:R-:W-:Y:S01]  /*57680*/  IMAD.U32 R3, RZ, RZ, UR4 ;  /* 0x00000004ff037e24 */ /* 0x000fe2000f8e00ff */
[----:B------:R-:W-:Y:S01]  /*57690*/  MOV R10, R7 ;  /* 0x00000007000a7202 */ /* 0x000fe20000000f00 */
[----:B------:R-:W-:-:S03]  /*576a0*/  IMAD.MOV.U32 R11, RZ, RZ, R9 ;  /* 0x000000ffff0b7224 */ /* 0x000fc600078e0009 */
[----:B------:R-:W-:-:S07]  /*576b0*/  IADD3 R3, R6, 0x100000, R3 ;  /* 0x0010000006037810 */ /* 0x000fce0007ffe003 */
[----:B------:R1:W-:Y:S02]  /*576c0*/  LDGSTS.E [R3+-0x40000], desc[UR60][R10.64], P0 ;  /* 0xc00000000a037fae */ /* 0x0003e4000812187c */
[----:B-1----:R-:W-:-:S05]  /*576d0*/  IADD3 R10, P1, R124, R5, RZ ;  /* 0x000000057c0a7210 */ /* 0x002fca0007f3e0ff */
[----:B------:R-:W-:Y:S01]  /*576e0*/  IMAD.X R7, R125, 0x1, R2, P1 ;  /* 0x000000017d077824 */ /* 0x000fe200008e0602 */
[----:B----4-:R-:W-:-:S05]  /*576f0*/  IADD3 R151, P1, R104, R5, RZ ;  /* 0x0000000568977210 */ /* 0x010fca0007f3e0ff */
[----:B------:R-:W-:Y:S02]  /*57700*/  IMAD.X R154, R105, 0x1, R2, P1 ;  /* 0x00000001699a7824 */ /* 0x000fe400008e0602 */
[----:B------:R-:W4:Y:S01]  /*57710*/  LDL.LU.64 R104, [R1+0x1108] ;  /* 0x0011080001687983 */ /* 0x000f220000300a00 */
[----:B------:R-:W-:-:S05]  /*57720*/  IADD3 R150, P1, R110, R5, RZ ;  /* 0x000000056e967210 */ /* 0x000fca0007f3e0ff */
[----:B------:R-:W-:Y:S02]  /*57730*/  IMAD.X R156, R111, 0x1, R2, P1 ;  /* 0x000000016f9c7824 */ /* 0x000fe400008e0602 */
[----:B------:R-:W4:Y:S01]  /*57740*/  LDL.LU.64 R110, [R1+0x10c8] ;  /* 0x0010c800016e7983 */ /* 0x000f220000300a00 */
[----:B------:R-:W-:-:S05]  /*57750*/  IADD3 R149, P1, R122, R5, RZ ;  /* 0x000000057a957210 */ /* 0x000fca0007f3e0ff */
[----:B------:R-:W-:Y:S01]  /*57760*/  IMAD.X R159, R123, 0x1, R2, P1 ;  /* 0x000000017b9f7824 */ /* 0x000fe200008e0602 */
[----:B------:R-:W-:-:S04]  /*57770*/  IADD3 R148, P1, R114, R5, RZ ;  /* 0x0000000572947210 */ /* 0x000fc80007f3e0ff */
[----:B------:R-:W-:Y:S02]  /*57780*/  IADD3.X R252, R115, R2, RZ, P1, !PT ;  /* 0x0000000273fc7210 */ /* 0x000fe40000ffe4ff */
[-C--:B------:R-:W-:Y:S01]  /*57790*/  IADD3 R146, P1, R120, R5.reuse, RZ ;  /* 0x0000000578927210 */ /* 0x080fe20007f3e0ff */
[----:B------:R-:W4:Y:S04]  /*577a0*/  LDL.LU.64 R114, [R1+0x1088] ;  /* 0x0010880001727983 */ /* 0x000f280000300a00 */
[----:B------:R-:W-:Y:S01]  /*577b0*/  IMAD.X R147, R121, 0x1, R2, P1 ;  /* 0x0000000179937824 */ /* 0x000fe200008e0602 */
[----:B--2---:R-:W-:-:S05]  /*577c0*/  IADD3 R144, P1, R106, R5, RZ ;  /* 0x000000056a907210 */ /* 0x004fca0007f3e0ff */
[--C-:B------:R-:W-:Y:S01]  /*577d0*/  IMAD.X R145, R107, 0x1, R2.reuse, P1 ;  /* 0x000000016b917824 */ /* 0x100fe200008e0602 */
[-C--:B---3--:R-:W-:Y:S01]  /*577e0*/  IADD3 R142, P1, R118, R5.reuse, RZ ;  /* 0x00000005768e7210 */ /* 0x088fe20007f3e0ff */
[----:B------:R-:W2:Y:S04]  /*577f0*/  LDL.LU.64 R106, [R1+0x1048] ;  /* 0x00104800016a7983 */ /* 0x000ea80000300a00 */
[----:B------:R-:W-:Y:S01]  /*57800*/  IMAD.X R143, R119, 0x1, R2, P1 ;  /* 0x00000001778f7824 */ /* 0x000fe200008e0602 */
[----:B------:R-:W-:-:S05]  /*57810*/  IADD3 R140, P1, R116, R5, RZ ;  /* 0x00000005748c7210 */ /* 0x000fca0007f3e0ff */
[----:B------:R-:W-:Y:S01]  /*57820*/  IMAD.X R141, R117, 0x1, R2, P1 ;  /* 0x00000001758d7824 */ /* 0x000fe200008e0602 */
[----:B------:R-:W-:-:S05]  /*57830*/  IADD3 R138, P1, R102, R5, RZ ;  /* 0x00000005668a7210 */ /* 0x000fca0007f3e0ff */
[----:B------:R-:W-:Y:S02]  /*57840*/  IMAD.X R139, R103, 0x1, R2, P1 ;  /* 0x00000001678b7824 */ /* 0x000fe400008e0602 */
[----:B------:R-:W3:Y:S01]  /*57850*/  LDL.LU.64 R102, [R1+0x1008] ;  /* 0x0010080001667983 */ /* 0x000ee20000300a00 */
[----:B------:R-:W-:-:S04]  /*57860*/  IADD3 R136, P1, R112, R5, RZ ;  /* 0x0000000570887210 */ /* 0x000fc80007f3e0ff */
[----:B------:R-:W-:Y:S02]  /*57870*/  IADD3.X R137, R113, R2, RZ, P1, !PT ;  /* 0x0000000271897210 */ /* 0x000fe40000ffe4ff */
[----:B------:R-:W-:-:S05]  /*57880*/  IADD3 R112, P1, R108, R5, RZ ;  /* 0x000000056c707210 */ /* 0x000fca0007f3e0ff */
[----:B------:R-:W-:Y:S02]  /*57890*/  IMAD.X R113, R109, 0x1, R2, P1 ;  /* 0x000000016d717824 */ /* 0x000fe400008e0602 */
[----:B------:R-:W3:Y:S01]  /*578a0*/  LDL.LU.64 R108, [R1+0xfc8] ;  /* 0x000fc800016c7983 */ /* 0x000ee20000300a00 */
[----:B----4-:R-:W-:-:S05]  /*578b0*/  IADD3 R134, P1, R104, R5, RZ ;  /* 0x0000000568867210 */ /* 0x010fca0007f3e0ff */
[----:B------:R-:W-:Y:S01]  /*578c0*/  IMAD.X R135, R105, 0x1, R2, P1 ;  /* 0x0000000169877824 */ /* 0x000fe200008e0602 */
[----:B------:R-:W-:-:S05]  /*578d0*/  IADD3 R104, P1, R110, R5, RZ ;  /* 0x000000056e687210 */ /* 0x000fca0007f3e0ff */
[----:B------:R-:W-:Y:S02]  /*578e0*/  IMAD.X R105, R111, 0x1, R2, P1 ;  /* 0x000000016f697824 */ /* 0x000fe400008e0602 */
[----:B------:R-:W4:Y:S04]  /*578f0*/  LDL.LU.64 R110, [R1+0xf88] ;  /* 0x000f8800016e7983 */ /* 0x000f280000300a00 */
[----:B------:R-:W4:Y:S04]  /*57900*/  LDL.LU.64 R128, [R1+0xf48] ;  /* 0x000f480001807983 */ /* 0x000f280000300a00 */
[----:B------:R-:W4:Y:S01]  /*57910*/  LDL.LU.64 R118, [R1+0xf08] ;  /* 0x000f080001767983 */ /* 0x000f220000300a00 */
[----:B------:R-:W-:-:S03]  /*57920*/  IADD3 R132, P1, R114, R5, RZ ;  /* 0x0000000572847210 */ /* 0x000fc60007f3e0ff */
[----:B------:R-:W4:Y:S02]  /*57930*/  LDL.LU.64 R116, [R1+0xec8] ;  /* 0x000ec80001747983 */ /* 0x000f240000300a00 */
[----:B------:R-:W-:Y:S01]  /*57940*/  IMAD.X R133, R115, 0x1, R2, P1 ;  /* 0x0000000173857824 */ /* 0x000fe200008e0602 */
[----:B--2---:R-:W-:-:S05]  /*57950*/  IADD3 R122, P1, R106, R5, RZ ;  /* 0x000000056a7a7210 */ /* 0x004fca0007f3e0ff */
[----:B------:R-:W-:Y:S01]  /*57960*/  IMAD.X R123, R107, 0x1, R2, P1 ;  /* 0x000000016b7b7824 */ /* 0x000fe200008e0602 */
[----:B---3--:R-:W-:-:S04]  /*57970*/  IADD3 R120, P1, R102, R5, RZ ;  /* 0x0000000566787210 */ /* 0x008fc80007f3e0ff */
[----:B------:R-:W-:Y:S02]  /*57980*/  IADD3.X R121, R103, R2, RZ, P1, !PT ;  /* 0x0000000267797210 */ /* 0x000fe40000ffe4ff */
[----:B------:R-:W2:Y:S04]  /*57990*/  LDL.LU.64 R102, [R1+0xe88] ;  /* 0x000e880001667983 */ /* 0x000ea80000300a00 */
[----:B------:R-:W3:Y:S01]  /*579a0*/  LDL.LU.64 R126, [R1+0xe48] ;  /* 0x000e4800017e7983 */ /* 0x000ee20000300a00 */
[----:B------:R-:W-:-:S03]  /*579b0*/  IADD3 R106, P1, R108, R5, RZ ;  /* 0x000000056c6a7210 */ /* 0x000fc60007f3e0ff */
[----:B------:R-:W3:Y:S02]  /*579c0*/  LDL.LU.64 R114, [R1+0xe18] ;  /* 0x000e180001727983 */ /* 0x000ee40000300a00 */
[----:B------:R-:W-:Y:S02]  /*579d0*/  IMAD.X R107, R109, 0x1, R2, P1 ;  /* 0x000000016d6b7824 */ /* 0x000fe400008e0602 */
[----:B------:R-:W3:Y:S04]  /*579e0*/  LDL.LU.64 R108, [R1+0xe10] ;  /* 0x000e1000016c7983 */ /* 0x000ee80000300a00 */
[----:B------:R-:W3:Y:S04]  /*579f0*/  LDL.LU.64 R124, [R1+0xe08] ;  /* 0x000e0800017c7983 */ /* 0x000ee80000300a00 */
[----:B------:R-:W3:Y:S01]  /*57a00*/  LDL.LU.64 R152, [R1+0xe00] ;  /* 0x000e000001987983 */ /* 0x000ee20000300a00 */
[----:B----4-:R-:W-:-:S05]  /*57a10*/  IADD3 R130, P1, R110, R5, RZ ;  /* 0x000000056e827210 */ /* 0x010fca0007f3e0ff */
[----:B------:R-:W-:Y:S01]  /*57a20*/  IMAD.X R131, R111, 0x1, R2, P1 ;  /* 0x000000016f837824 */ /* 0x000fe200008e0602 */
[----:B------:R-:W-:-:S05]  /*57a30*/  IADD3 R110, P1, R128, R5, RZ ;  /* 0x00000005806e7210 */ /* 0x000fca0007f3e0ff */
[----:B------:R-:W-:Y:S01]  /*57a40*/  IMAD.X R111, R129, 0x1, R2, P1 ;  /* 0x00000001816f7824 */ /* 0x000fe200008e0602 */
[----:B------:R-:W-:-:S05]  /*57a50*/  IADD3 R128, P1, R118, R5, RZ ;  /* 0x0000000576807210 */ /* 0x000fca0007f3e0ff */
[----:B------:R-:W-:Y:S01]  /*57a60*/  IMAD.X R129, R119, 0x1, R2, P1 ;  /* 0x0000000177817824 */ /* 0x000fe200008e0602 */
[----:B------:R-:W-:-:S05]  /*57a70*/  IADD3 R118, P1, R116, R5, RZ ;  /* 0x0000000574767210 */ /* 0x000fca0007f3e0ff */
[----:B------:R-:W-:Y:S02]  /*57a80*/  IMAD.X R119, R117, 0x1, R2, P1 ;  /* 0x0000000175777824 */ /* 0x000fe400008e0602 */
[----:B------:R-:W-:Y:S02]  /*57a90*/  IMAD.MOV.U32 R11, RZ, RZ, R7 ;  /* 0x000000ffff0b7224 */ /* 0x000fe400078e0007 */
[----:B------:R-:W-:Y:S02]  /*57aa0*/  IMAD.MOV.U32 R155, RZ, RZ, R154 ;  /* 0x000000ffff9b7224 */ /* 0x000fe400078e009a */
[----:B------:R-:W-:Y:S01]  /*57ab0*/  IMAD.MOV.U32 R154, RZ, RZ, R151 ;  /* 0x000000ffff9a7224 */ /* 0x000fe200078e0097 */
[----:B------:R-:W-:Y:S01]  /*57ac0*/  LDGSTS.E [R3+-0x3fc00], desc[UR60][R10.64], P0 ;  /* 0xc04000000a037fae */ /* 0x000fe2000812187c */
[----:B------:R-:W-:-:S03]  /*57ad0*/  IMAD.MOV.U32 R151, RZ, RZ, R159 ;  /* 0x000000ffff977224 */ /* 0x000fc600078e009f */
[----:B------:R1:W-:Y:S04]  /*57ae0*/  STL.64 [R1+0x1408], R10 ;  /* 0x0014080a01007387 */ /* 0x0003e80000100a00 */
[----:B------:R-:W-:Y:S04]  /*57af0*/  STL.64 [R1+0x13c8], R154 ;  /* 0x0013c89a01007387 */ /* 0x000fe80000100a00 */
[----:B------:R-:W-:Y:S01]  /*57b00*/  LDGSTS.E [R3+-0x3f800], desc[UR60][R154.64], P0 ;  /* 0xc08000009a037fae */ /* 0x000fe2000812187c */
[----:B--2---:R-:W-:-:S04]  /*57b10*/  IADD3 R116, P1, R102, R5, RZ ;  /* 0x0000000566747210 */ /* 0x004fc80007f3e0ff */
[----:B------:R-:W-:Y:S02]  /*57b20*/  IADD3.X R117, R103, R2, RZ, P1, !PT ;  /* 0x0000000267757210 */ /* 0x000fe40000ffe4ff */
[----:B---3--:R-:W-:-:S05]  /*57b30*/  IADD3 R102, P1, R126, R5, RZ ;  /* 0x000000057e667210 */ /* 0x008fca0007f3e0ff */
[----:B------:R-:W-:Y:S01]  /*57b40*/  IMAD.X R103, R127, 0x1, R2, P1 ;  /* 0x000000017f677824 */ /* 0x000fe200008e0602 */
[----:B------:R-:W-:-:S05]  /*57b50*/  IADD3 R126, P1, R114, R5, RZ ;  /* 0x00000005727e7210 */ /* 0x000fca0007f3e0ff */
[----:B------:R-:W-:Y:S01]  /*57b60*/  IMAD.X R127, R115, 0x1, R2, P1 ;  /* 0x00000001737f7824 */ /* 0x000fe200008e0602 */
[----:B------:R-:W-:-:S05]  /*57b70*/  IADD3 R114, P1, R108, R5, RZ ;  /* 0x000000056c727210 */ /* 0x000fca0007f3e0ff */
[----:B------:R-:W-:Y:S01]  /*57b80*/  IMAD.X R115, R109, 0x1, R2, P1 ;  /* 0x000000016d737824 */ /* 0x000fe200008e0602 */
[----:B------:R-:W-:-:S05]  /*57b90*/  IADD3 R108, P1, R124, R5, RZ ;  /* 0x000000057c6c7210 */ /* 0x000fca0007f3e0ff */
[--C-:B------:R-:W-:Y:S01]  /*57ba0*/  IMAD.X R109, R125, 0x1, R2.reuse, P1 ;  /* 0x000000017d6d7824 */ /* 0x100fe200008e0602 */
[----:B------:R-:W-:Y:S02]  /*57bb0*/  IADD3 R124, P1, R152, R5, RZ ;  /* 0x00000005987c7210 */ /* 0x000fe40007f3e0ff */
[----:B------:R-:W-:Y:S01]  /*57bc0*/  MOV R152, R150 ;  /* 0x0000009600987202 */ /* 0x000fe20000000f00 */
[----:B------:R-:W-:Y:S02]  /*57bd0*/  IMAD.MOV.U32 R150, RZ, RZ, R149 ;  /* 0x000000ffff967224 */ /* 0x000fe400078e0095 */
[----:B------:R-:W-:Y:S02]  /*57be0*/  IMAD.X R125, R153, 0x1, R2, P1 ;  /* 0x00000001997d7824 */ /* 0x000fe400008e0602 */
[----:B------:R-:W-:Y:S02]  /*57bf0*/  IMAD.MOV.U32 R153, RZ, RZ, R156 ;  /* 0x000000ffff997224 */ /* 0x000fe400078e009c */
[----:B------:R-:W-:-:S03]  /*57c00*/  IMAD.MOV.U32 R149, RZ, RZ, R252 ;  /* 0x000000ffff957224 */ /* 0x000fc600078e00fc */
        /* <DEDUP_REMOVED lines=16> */
[----:B------:R-:W-:Y:S04]  /*57d10*/  STL.64 [R1+0xf88], R130 ;  /* 0x000f888201007387 */ /* 0x000fe80000100a00 */
[----:B------:R4:W-:Y:S04]  /*57d20*/  STL.64 [R1+0xf48], R110 ;  /* 0x000f486e01007387 */ /* 0x0009e80000100a00 */
[----:B------:R-:W-:Y:S04]  /*57d30*/  LDGSTS.E [R3+-0x3f400], desc[UR60][R152.64], P0 ;  /* 0xc0c0000098037fae */ /* 0x000fe8000812187c */
[----:B------:R-:W-:Y:S04]  /*57d40*/  STL.64 [R1+0xf08], R128 ;  /* 0x000f088001007387 */ /* 0x000fe80000100a00 */
[----:B------:R-:W-:Y:S04]  /*57d50*/  LDGSTS.E [R3+-0x3f000], desc[UR60][R150.64], P0 ;  /* 0xc100000096037fae */ /* 0x000fe8000812187c */
[----:B------:R4:W-:Y:S04]  /*57d60*/  STL.64 [R1+0xec8], R118 ;  /* 0x000ec87601007387 */ /* 0x0009e80000100a00 */
[----:B------:R-:W-:Y:S04]  /*57d70*/  LDGSTS.E [R3+-0x3ec00], desc[UR60][R148.64], P0 ;  /* 0xc140000094037fae */ /* 0x000fe8000812187c */
[----:B------:R4:W-:Y:S04]  /*57d80*/  STL.64 [R1+0xe88], R116 ;  /* 0x000e887401007387 */ /* 0x0009e80000100a00 */
[----:B------:R4:W-:Y:S04]  /*57d90*/  LDGSTS.E [R3+-0x3e800], desc[UR60][R146.64], P0 ;  /* 0xc180000092037fae */ /* 0x0009e8000812187c */
[----:B------:R4:W-:Y:S04]  /*57da0*/  STL.64 [R1+0xe48], R102 ;  /* 0x000e486601007387 */ /* 0x0009e80000100a00 */
[----:B------:R4:W-:Y:S04]  /*57db0*/  LDGSTS.E [R3+-0x3e400], desc[UR60][R144.64], P0 ;  /* 0xc1c0000090037fae */ /* 0x0009e8000812187c */
[----:B------:R-:W-:Y:S04]  /*57dc0*/  STL.64 [R1+0xe18], R126 ;  /* 0x000e187e01007387 */ /* 0x000fe80000100a00 */
[----:B------:R4:W-:Y:S04]  /*57dd0*/  LDGSTS.E [R3+-0x3e000], desc[UR60][R142.64], P0 ;  /* 0xc20000008e037fae */ /* 0x0009e8000812187c */
[----:B------:R4:W-:Y:S04]  /*57de0*/  STL.64 [R1+0xe10], R114 ;  /* 0x000e107201007387 */ /* 0x0009e80000100a00 */
[----:B------:R4:W-:Y:S04]  /*57df0*/  LDGSTS.E [R3+-0x3dc00], desc[UR60][R140.64], P0 ;  /* 0xc24000008c037fae */ /* 0x0009e8000812187c */
[----:B------:R4:W-:Y:S04]  /*57e00*/  STL.64 [R1+0xe08], R108 ;  /* 0x000e086c01007387 */ /* 0x0009e80000100a00 */
[----:B------:R4:W-:Y:S04]  /*57e10*/  LDGSTS.E [R3+-0x3d800], desc[UR60][R138.64], P0 ;  /* 0xc28000008a037fae */ /* 0x0009e8000812187c */
[----:B------:R4:W-:Y:S04]  /*57e20*/  STL.64 [R1+0xe00], R124 ;  /* 0x000e007c01007387 */ /* 0x0009e80000100a00 */
[----:B------:R4:W-:Y:S04]  /*57e30*/  LDGSTS.E [R3+-0x3d400], desc[UR60][R136.64], P0 ;  /* 0xc2c0000088037fae */ /* 0x0009e8000812187c */
[----:B-1----:R-:W4:Y:S04]  /*57e40*/  LDL.LU.64 R10, [R1+0x2c78] ;  /* 0x002c7800010a7983 */ /* 0x002f280000300a00 */
[----:B------:R-:W-:Y:S04]  /*57e50*/  LDGSTS.E [R3+-0x3d000], desc[UR60][R112.64], P0 ;  /* 0xc300000070037fae */ /* 0x000fe8000812187c */
[----:B------:R1:W-:Y:S04]  /*57e60*/  LDGSTS.E [R3+-0x3cc00], desc[UR60][R134.64], P0 ;  /* 0xc340000086037fae */ /* 0x0003e8000812187c */
[----:B------:R-:W-:Y:S04]  /*57e70*/  LDGSTS.E [R3+-0x3c800], desc[UR60][R104.64], P0 ;  /* 0xc380000068037fae */ /* 0x000fe8000812187c */
[----:B--2---:R-:W2:Y:S04]  /*57e80*/  LDL.LU.64 R112, [R1+0x1440] ;  /* 0x0014400001707983 */ /* 0x004ea80000300a00 */
[----:B------:R1:W-:Y:S04]  /*57e90*/  LDGSTS.E [R3+-0x3c400], desc[UR60][R132.64], P0 ;  /* 0xc3c0000084037fae */ /* 0x0003e8000812187c */
[----:B---3--:R-:W3:Y:S04]  /*57ea0*/  LDL.LU.64 R104, [R1+0x1400] ;  /* 0x0014000001687983 */ /* 0x008ee80000300a00 */
[----:B------:R-:W-:Y:S04]  /*57eb0*/  LDGSTS.E [R3+-0x3c000], desc[UR60][R122.64], P0 ;  /* 0xc40000007a037fae */ /* 0x000fe8000812187c */
[----:B------:R-:W-:Y:S04]  /*57ec0*/  LDGSTS.E [R3+-0x3bc00], desc[UR60][R120.64], P0 ;  /* 0xc440000078037fae */ /* 0x000fe8000812187c */
[----:B------:R-:W-:Y:S04]  /*57ed0*/  LDGSTS.E [R3+-0x3b800], desc[UR60][R106.64], P0 ;  /* 0xc48000006a037fae */ /* 0x000fe8000812187c */
[----:B----4-:R-:W4:Y:S04]  /*57ee0*/  LDL.LU.64 R122, [R1+0x13c0] ;  /* 0x0013c000017a7983 */ /* 0x010f280000300a00 */
[----:B------:R-:W4:Y:S04]  /*57ef0*/  LDL.LU.64 R120, [R1+0x1380] ;  /* 0x0013800001787983 */ /* 0x000f280000300a00 */
[----:B------:R-:W4:Y:S04]  /*57f00*/  LDL.LU.64 R106, [R1+0x1340] ;  /* 0x00134000016a7983 */ /* 0x000f280000300a00 */
[----:B------:R1:W-:Y:S04]  /*57f10*/  LDGSTS.E [R3+-0x3b400], desc[UR60][R130.64], P0 ;  /* 0xc4c0000082037fae */ /* 0x0003e8000812187c */
[----:B------:R-:W-:Y:S04]  /*57f20*/  LDGSTS.E [R3+-0x3b000], desc[UR60][R110.64], P0 ;  /* 0xc50000006e037fae */ /* 0x000fe8000812187c */
[----:B------:R1:W-:Y:S04]  /*57f30*/  LDGSTS.E [R3+-0x3ac00], desc[UR60][R128.64], P0 ;  /* 0xc540000080037fae */ /* 0x0003e8000812187c */
[----:B------:R-:W-:Y:S04]  /*57f40*/  LDGSTS.E [R3+-0x3a800], desc[UR60][R118.64], P0 ;  /* 0xc580000076037fae */ /* 0x000fe8000812187c */
[----:B------:R-:W4:Y:S04]  /*57f50*/  LDL.LU.64 R110, [R1+0x1300] ;  /* 0x00130000016e7983 */ /* 0x000f280000300a00 */
[----:B------:R-:W-:Y:S04]  /*57f60*/  LDGSTS.E [R3+-0x3a400], desc[UR60][R116.64], P0 ;  /* 0xc5c0000074037fae */ /* 0x000fe8000812187c */
[----:B------:R-:W4:Y:S04]  /*57f70*/  LDL.LU.64 R118, [R1+0x12c0] ;  /* 0x0012c00001767983 */ /* 0x000f280000300a00 */
[----:B------:R-:W-:Y:S04]  /*57f80*/  LDGSTS.E [R3+-0x3a000], desc[UR60][R102.64], P0 ;  /* 0xc600000066037fae */ /* 0x000fe8000812187c */
[----:B------:R-:W4:Y:S04]  /*57f90*/  LDL.LU.64 R116, [R1+0x1280] ;  /* 0x0012800001747983 */ /* 0x000f280000300a00 */
[----:B------:R1:W-:Y:S04]  /*57fa0*/  LDGSTS.E [R3+-0x39c00], desc[UR60][R126.64], P0 ;  /* 0xc64000007e037fae */ /* 0x0003e8000812187c */
[----:B------:R-:W1:Y:S04]  /*57fb0*/  LDL.LU.64 R102, [R1+0x1240] ;  /* 0x0012400001667983 */ /* 0x000e680000300a00 */
[----:B------:R-:W-:Y:S04]  /*57fc0*/  LDGSTS.E [R3+-0x39800], desc[UR60][R114.64], P0 ;  /* 0xc680000072037fae */ /* 0x000fe8000812187c */
[----:B------:R-:W-:Y:S01]  /*57fd0*/  LDGSTS.E [R3+-0x39400], desc[UR60][R108.64], P0 ;  /* 0xc6c000006c037fae */ /* 0x000fe2000812187c */
[----:B------:R-:W-:-:S03]  /*57fe0*/  IADD3 R157, P1, R250, R5, RZ ;  /* 0x00000005fa9d7210 */ /* 0x000fc60007f3e0ff */
[----:B------:R1:W-:Y:S04]  /*57ff0*/  LDGSTS.E [R3+-0x39000], desc[UR60][R124.64], P0 ;  /* 0xc70000007c037fae */ /* 0x0003e8000812187c */
[----:B------:R-:W4:Y:S04]  /*58000*/  LDL.LU.64 R114, [R1+0x1200] ;  /* 0x0012000001727983 */ /* 0x000f280000300a00 */
[----:B------:R-:W4:Y:S01]  /*58010*/  LDL.LU.64 R108, [R1+0x11c0] ;  /* 0x0011c000016c7983 */ /* 0x000f220000300a00 */
[----:B------:R-:W-:Y:S02]  /*58020*/  IADD3.X R250, R251, R2, RZ, P1, !PT ;  /* 0x00000002fbfa7210 */ /* 0x000fe40000ffe4ff */
[----:B------:R-:W-:-:S05]  /*58030*/  IADD3 R9, P1, R248, R5, RZ ;  /* 0x00000005f8097210 */ /* 0x000fca0007f3e0ff */
[----:B------:R-:W-:Y:S01]  /*58040*/  IMAD.X R248, R249, 0x1, R2, P1 ;  /* 0x00000001f9f87824 */ /* 0x000fe200008e0602 */
[----:B------:R-:W-:-:S05]  /*58050*/  IADD3 R4, P1, R246, R5, RZ ;  /* 0x00000005f6047210 */ /* 0x000fca0007f3e0ff */
[----:B------:R-:W-:Y:S01]  /*58060*/  IMAD.X R246, R247, 0x1, R2, P1 ;  /* 0x00000001f7f67824 */ /* 0x000fe200008e0602 */
[----:B--2---:R-:W-:-:S05]  /*58070*/  IADD3 R146, P1, R112, R5, RZ ;  /* 0x0000000570927210 */ /* 0x004fca0007f3e0ff */
[----:B------:R-:W-:Y:S02]  /*58080*/  IMAD.X R7, R113, 0x1, R2, P1 ;  /* 0x0000000171077824 */ /* 0x000fe400008e0602 */
[----:B------:R-:W2:Y:S01]  /*58090*/  LDL.LU.64 R112, [R1+0x1180] ;  /* 0x0011800001707983 */ /* 0x000ea20000300a00 */
[----:B---3--:R-:W-:-:S04]  /*580a0*/  IADD3 R145, P1, R104, R5, RZ ;  /* 0x0000000568917210 */ /* 0x008fc80007f3e0ff */
[----:B------:R-:W-:Y:S02]  /*580b0*/  IADD3.X R154, R105, R2, RZ, P1, !PT ;  /* 0x00000002699a7210 */ /* 0x000fe40000ffe4ff */
[----:B------:R-:W3:Y:S01]  /*580c0*/  LDL.LU.64 R104, [R1+0x1140] ;  /* 0x0011400001687983 */ /* 0x000ee20000300a00 */
[----:B----4-:R-:W-:-:S05]  /*580d0*/  IADD3 R144, P1, R122, R5, RZ ;  /* 0x000000057a907210 */ /* 0x010fca0007f3e0ff */
[----:B------:R-:W-:Y:S01]  /*580e0*/  IMAD.X R156, R123, 0x1, R2, P1 ;  /* 0x000000017b9c7824 */ /* 0x000fe200008e0602 */
[----:B------:R-:W-:-:S05]  /*580f0*/  IADD3 R143, P1, R120, R5, RZ ;  /* 0x00000005788f7210 */ /* 0x000fca0007f3e0ff */
[----:B------:R-:W-:Y:S01]  /*58100*/  IMAD.X R159, R121, 0x1, R2, P1 ;  /* 0x00000001799f7824 */ /* 0x000fe200008e0602 */
[----:B------:R-:W-:-:S05]  /*58110*/  IADD3 R142, P1, R106, R5, RZ ;  /* 0x000000056a8e7210 */ /* 0x000fca0007f3e0ff */
        /* <DEDUP_REMOVED lines=9> */
[----:B-1----:R-:W-:-:S05]  /*581b0*/  IADD3 R134, P1, R102, R5, RZ ;  /* 0x0000000566867210 */ /* 0x002fca0007f3e0ff */
[----:B------:R-:W-:Y:S02]  /*581c0*/  IMAD.X R135, R103, 0x1, R2, P1 ;  /* 0x0000000167877824 */ /* 0x000fe400008e0602 */
[----:B------:R-:W4:Y:S01]  /*581d0*/  LDL.LU.64 R102, [R1+0x1080] ;  /* 0x0010800001667983 */ /* 0x000f220000300a00 */
[----:B------:R-:W-:-:S05]  /*581e0*/  IADD3 R132, P1, R114, R5, RZ ;  /* 0x0000000572847210 */ /* 0x000fca0007f3e0ff */
[----:B------:R-:W-:Y:S01]  /*581f0*/  IMAD.X R133, R115, 0x1, R2, P1 ;  /* 0x0000000173857824 */ /* 0x000fe200008e0602 */
[----:B------:R-:W-:-:S05]  /*58200*/  IADD3 R130, P1, R108, R5, RZ ;  /* 0x000000056c827210 */ /* 0x000fca0007f3e0ff */
[----:B------:R-:W-:Y:S02]  /*58210*/  IMAD.X R131, R109, 0x1, R2, P1 ;  /* 0x000000016d837824 */ /* 0x000fe400008e0602 */
[----:B------:R-:W4:Y:S01]  /*58220*/  LDL.LU.64 R108, [R1+0x1040] ;  /* 0x00104000016c7983 */ /* 0x000f220000300a00 */
[----:B--2---:R-:W-:-:S05]  /*58230*/  IADD3 R128, P1, R112, R5, RZ ;  /* 0x0000000570807210 */ /* 0x004fca0007f3e0ff */
[----:B------:R-:W-:Y:S01]  /*58240*/  IMAD.X R129, R113, 0x1, R2, P1 ;  /* 0x0000000171817824 */ /* 0x000fe200008e0602 */
[----:B---3--:R-:W-:-:S05]  /*58250*/  IADD3 R126, P1, R104, R5, RZ ;  /* 0x00000005687e7210 */ /* 0x008fca0007f3e0ff */
[----:B------:R-:W-:Y:S02]  /*58260*/  IMAD.X R127, R105, 0x1, R2, P1 ;  /* 0x00000001697f7824 */ /* 0x000fe400008e0602 */
[----:B------:R-:W2:Y:S04]  /*58270*/  LDL.LU.64 R104, [R1+0x1000] ;  /* 0x0010000001687983 */ /* 0x000ea80000300a00 */
[----:B------:R-:W3:Y:S04]  /*58280*/  LDL.LU.64 R116, [R1+0xfc0] ;  /* 0x000fc00001747983 */ /* 0x000ee80000300a00 */
[----:B------:R-:W3:Y:S04]  /*58290*/  LDL.LU.64 R114, [R1+0xf80] ;  /* 0x000f800001727983 */ /* 0x000ee80000300a00 */
[----:B------:R-:W3:Y:S01]  /*582a0*/  LDL.LU.64 R112, [R1+0xf40] ;  /* 0x000f400001707983 */ /* 0x000ee20000300a00 */
[----:B----4-:R-:W-:-:S04]  /*582b0*/  IADD3 R124, P1, R106, R5, RZ ;  /* 0x000000056a7c7210 */ /* 0x010fc80007f3e0ff */
[----:B------:R-:W-:Y:S02]  /*582c0*/  IADD3.X R125, R107, R2, RZ, P1, !PT ;  /* 0x000000026b7d7210 */ /* 0x000fe40000ffe4ff */
[----:B------:R-:W-:-:S05]  /*582d0*/  IADD3 R106, P1, R110, R5, RZ ;  /* 0x000000056e6a7210 */ /* 0x000fca0007f3e0ff */
[----:B------:R-:W-:Y:S01]  /*582e0*/  IMAD.X R107, R111, 0x1, R2, P1 ;  /* 0x000000016f6b7824 */ /* 0x000fe200008e0602 */
[----:B------:R-:W-:-:S05]  /*582f0*/  IADD3 R122, P1, R102, R5, RZ ;  /* 0x00000005667a7210 */ /* 0x000fca0007f3e0ff */
[----:B------:R-:W-:Y:S02]  /*58300*/  IMAD.X R123, R103, 0x1, R2, P1 ;  /* 0x00000001677b7824 */ /* 0x000fe400008e0602 */
[----:B------:R-:W4:Y:S04]  /*58310*/  LDL.LU.64 R102, [R1+0xf00] ;  /* 0x000f000001667983 */ /* 0x000f280000300a00 */
[----:B------:R-:W4:Y:S01]  /*58320*/  LDL.LU.64 R110, [R1+0xec0] ;  /* 0x000ec000016e7983 */ /* 0x000f220000300a00 */
[----:B------:R-:W-:-:S05]  /*58330*/  IADD3 R120, P1, R108, R5, RZ ;  /* 0x000000056c787210 */ /* 0x000fca0007f3e0ff */
[----:B------:R-:W-:Y:S02]  /*58340*/  IMAD.X R121, R109, 0x1, R2, P1 ;  /* 0x000000016d797824 */ /* 0x000fe400008e0602 */
[----:B------:R-:W4:Y:S04]  /*58350*/  LDL.LU.64 R108, [R1+0xe80] ;  /* 0x000e8000016c7983 */ /* 0x000f280000300a00 */
[----:B------:R-:W4:Y:S01]  /*58360*/  LDL.LU.64 R148, [R1+0xe40] ;  /* 0x000e400001947983 */ /* 0x000f220000300a00 */
[----:B------:R-:W-:Y:S01]  /*58370*/  IMAD.MOV.U32 R251, RZ, RZ, R250 ;  /* 0x000000fffffb7224 */ /* 0x000fe200078e00fa */
[----:B------:R-:W-:Y:S01]  /*58380*/  MOV R250, R157 ;  /* 0x0000009d00fa7202 */ /* 0x000fe20000000f00 */
[----:B------:R-:W-:Y:S02]  /*58390*/  IMAD.MOV.U32 R249, RZ, RZ, R248 ;  /* 0x000000fffff97224 */ /* 0x000fe400078e00f8 */
[----:B------:R-:W-:-:S02]  /*583a0*/  IMAD.MOV.U32 R248, RZ, RZ, R9 ;  /* 0x000000fffff87224 */ /* 0x000fc400078e0009 */
[----:B------:R-:W-:Y:S01]  /*583b0*/  IMAD.MOV.U32 R247, RZ, RZ, R246 ;  /* 0x000000fffff77224 */ /* 0x000fe200078e00f6 */
[----:B------:R-:W-:Y:S01]  /*583c0*/  LDGSTS.E [R3+-0x38c00], desc[UR60][R250.64], P0 ;  /* 0xc7400000fa037fae */ /* 0x000fe2000812187c */
[----:B------:R-:W-:Y:S02]  /*583d0*/  IMAD.MOV.U32 R246, RZ, RZ, R4 ;  /* 0x000000fffff67224 */ /* 0x000fe400078e0004 */
[----:B------:R-:W-:Y:S02]  /*583e0*/  IMAD.MOV.U32 R150, RZ, RZ, R146 ;  /* 0x000000ffff967224 */ /* 0x000fe400078e0092 */
[----:B------:R-:W-:Y:S01]  /*583f0*/  IMAD.MOV.U32 R151, RZ, RZ, R7 ;  /* 0x000000ffff977224 */ /* 0x000fe200078e0007 */
[----:B------:R-:W-:Y:S01]  /*58400*/  MOV R146, R144 ;  /* 0x0000009000927202 */ /* 0x000fe20000000f00 */
[----:B------:R-:W-:Y:S01]  /*58410*/  IMAD.MOV.U32 R147, RZ, RZ, R156 ;  /* 0x000000ffff937224 */ /* 0x000fe200078e009c */
[----:B------:R-:W-:Y:S01]  /*58420*/  LDGSTS.E [R3+-0x38800], desc[UR60][R248.64], P0 ;  /* 0xc7800000f8037fae */ /* 0x000fe2000812187c */
[----:B------:R-:W-:-:S02]  /*58430*/  IMAD.MOV.U32 R144, RZ, RZ, R143 ;  /* 0x000000ffff907224 */ /* 0x000fc400078e008f */
[----:B------:R-:W-:Y:S01]  /*58440*/  IMAD.MOV.U32 R143, RZ, RZ, R252 ;  /* 0x000000ffff8f7224 */ /* 0x000fe200078e00fc */
[----:B------:R1:W-:Y:S04]  /*58450*/  LDGSTS.E [R3+-0x38400], desc[UR60][R246.64], P0 ;  /* 0xc7c00000f6037fae */ /* 0x0003e8000812187c */
[----:B------:R-:W-:Y:S01]  /*58460*/  STL.64 [R1+0x1440], R150 ;  /* 0x0014409601007387 */ /* 0x000fe20000100a00 */
[----:B-1----:R-:W-:Y:S01]  /*58470*/  IMAD.U32 R3, RZ, RZ, UR4 ;  /* 0x00000004ff037e24 */ /* 0x002fe2000f8e00ff */
[----:B--2---:R-:W-:-:S05]  /*58480*/  IADD3 R118, P1, R104, R5, RZ ;  /* 0x0000000568767210 */ /* 0x004fca0007f3e0ff */
[----:B------:R-:W-:Y:S01]  /*58490*/  IMAD.X R119, R105, 0x1, R2, P1 ;  /* 0x0000000169777824 */ /* 0x000fe200008e0602 */
[----:B---3--:R-:W-:-:S05]  /*584a0*/  IADD3 R104, P1, R116, R5, RZ ;  /* 0x0000000574687210 */ /* 0x008fca0007f3e0ff */
[----:B------:R-:W-:Y:S01]  /*584b0*/  IMAD.X R105, R117, 0x1, R2, P1 ;  /* 0x0000000175697824 */ /* 0x000fe200008e0602 */
[----:B------:R-:W-:-:S04]  /*584c0*/  IADD3 R158, P1, R232, R5, RZ ;  /* 0x00000005e89e7210 */ /* 0x000fc80007f3e0ff */
[----:B------:R-:W-:Y:S02]  /*584d0*/  IADD3.X R232, R233, R2, RZ, P1, !PT ;  /* 0x00000002e9e87210 */ /* 0x000fe40000ffe4ff */
[----:B------:R-:W-:-:S05]  /*584e0*/  IADD3 R116, P1, R114, R5, RZ ;  /* 0x0000000572747210 */ /* 0x000fca0007f3e0ff */
[----:B------:R-:W-:Y:S01]  /*584f0*/  IMAD.X R117, R115, 0x1, R2, P1 ;  /* 0x0000000173757824 */ /* 0x000fe200008e0602 */
[----:B------:R-:W-:-:S05]  /*58500*/  IADD3 R114, P1, R112, R5, RZ ;  /* 0x0000000570727210 */ /* 0x000fca0007f3e0ff */
[----:B------:R-:W-:Y:S01]  /*58510*/  IMAD.X R115, R113, 0x1, R2, P1 ;  /* 0x0000000171737824 */ /* 0x000fe200008e0602 */
[----:B------:R-:W-:-:S04]  /*58520*/  LOP3.LUT R233, R6, 0x10, RZ, 0x3c, !PT ;  /* 0x0000001006e97812 */ /* 0x000fc800078e3cff */
[----:B------:R-:W-:-:S05]  /*58530*/  IADD3 R3, R233, 0x100000, R3 ;  /* 0x00100000e9037810 */ /* 0x000fca0007ffe003 */
[----:B------:R-:W-:Y:S01]  /*58540*/  LDGSTS.E [R3+-0x3ff80], desc[UR60][R150.64], P0 ;  /* 0xc008000096037fae */ /* 0x000fe2000812187c */
[----:B----4-:R-:W-:-:S05]  /*58550*/  IADD3 R112, P1, R102, R5, RZ ;  /* 0x0000000566707210 */ /* 0x010fca0007f3e0ff */
[----:B------:R-:W-:Y:S01]  /*58560*/  IMAD.X R113, R103, 0x1, R2, P1 ;  /* 0x0000000167717824 */ /* 0x000fe200008e0602 */
[----:B------:R-:W-:-:S05]  /*58570*/  IADD3 R102, P1, R110, R5, RZ ;  /* 0x000000056e667210 */ /* 0x000fca0007f3e0ff */
[----:B------:R-:W-:Y:S01]  /*58580*/  IMAD.X R103, R111, 0x1, R2, P1 ;  /* 0x000000016f677824 */ /* 0x000fe200008e0602 */
[----:B------:R-:W-:-:S05]  /*58590*/  IADD3 R110, P1, R108, R5, RZ ;  /* 0x000000056c6e7210 */ /* 0x000fca0007f3e0ff */
[----:B------:R-:W-:Y:S01]  /*585a0*/  IMAD.X R111, R109, 0x1, R2, P1 ;  /* 0x000000016d6f7824 */ /* 0x000fe200008e0602 */
[----:B------:R-:W-:Y:S01]  /*585b0*/  IADD3 R108, P1, R148, R5, RZ ;  /* 0x00000005946c7210 */ /* 0x000fe20007f3e0ff */
[----:B------:R-:W-:-:S03]  /*585c0*/  IMAD.MOV.U32 R148, RZ, RZ, R145 ;  /* 0x000000ffff947224 */ /* 0x000fc600078e0091 */
[----:B------:R-:W-:Y:S01]  /*585d0*/  IADD3.X R109, R149, R2, RZ, P1, !PT ;  /* 0x00000002956d7210 */ /* 0x000fe20000ffe4ff */
        /* <DEDUP_REMOVED lines=14> */
[----:B------:R-:W-:Y:S04]  /*586c0*/  LDGSTS.E [R3+-0x3fb80], desc[UR60][R148.64], P0 ;  /* 0xc048000094037fae */ /* 0x000fe8000812187c */
[----:B------:R1:W-:Y:S04]  /*586d0*/  STL.64 [R1+0x1100], R124 ;  /* 0x0011007c01007387 */ /* 0x0003e80000100a00 */
[----:B------:R2:W-:Y:S04]  /*586e0*/  LDGSTS.E [R3+-0x3f780], desc[UR60][R146.64], P0 ;  /* 0xc088000092037fae */ /* 0x0005e8000812187c */
[----:B------:R3:W-:Y:S04]  /*586f0*/  STL.64 [R1+0x10c0], R106 ;  /* 0x0010c06a01007387 */ /* 0x0007e80000100a00 */
[----:B------:R4:W-:Y:S04]  /*58700*/  LDGSTS.E [R3+-0x3f380], desc[UR60][R144.64], P0 ;  /* 0xc0c8000090037fae */ /* 0x0009e8000812187c */
        /* <DEDUP_REMOVED lines=10> */
[----:B------:R-:W-:Y:S04]  /*587b0*/  STL.64 [R1+0xf40], R114 ;  /* 0x000f407201007387 */ /* 0x000fe80000100a00 */
[----:B------:R4:W-:Y:S04]  /*587c0*/  LDGSTS.E [R3+-0x3db80], desc[UR60][R132.64], P0 ;  /* 0xc248000084037fae */ /* 0x0009e8000812187c */
[----:B------:R-:W-:Y:S04]  /*587d0*/  STL.64 [R1+0xf00], R112 ;  /* 0x000f007001007387 */ /* 0x000fe80000100a00 */
[----:B------:R4:W-:Y:S04]  /*587e0*/  LDGSTS.E [R3+-0x3d780], desc[UR60][R130.64], P0 ;  /* 0xc288000082037fae */ /* 0x0009e8000812187c */
[----:B------:R4:W-:Y:S04]  /*587f0*/  STL.64 [R1+0xec0], R102 ;  /* 0x000ec06601007387 */ /* 0x0009e80000100a00 */
[----:B------:R4:W-:Y:S04]  /*58800*/  LDGSTS.E [R3+-0x3d380], desc[UR60][R128.64], P0 ;  /* 0xc2c8000080037fae */ /* 0x0009e8000812187c */
[----:B------:R-:W-:Y:S04]  /*58810*/  STL.64 [R1+0xe80], R110 ;  /* 0x000e806e01007387 */ /* 0x000fe80000100a00 */
[----:B------:R-:W-:Y:S04]  /*58820*/  LDGSTS.E [R3+-0x3cf80], desc[UR60][R126.64], P0 ;  /* 0xc30800007e037fae */ /* 0x000fe8000812187c */
[----:B------:R4:W-:Y:S04]  /*58830*/  STL.64 [R1+0xe40], R108 ;  /* 0x000e406c01007387 */ /* 0x0009e80000100a00 */
[----:B------:R-:W-:Y:S04]  /*58840*/  LDGSTS.E [R3+-0x3cb80], desc[UR60][R124.64], P0 ;  /* 0xc34800007c037fae */ /* 0x000fe8000812187c */
[----:B------:R-:W-:Y:S04]  /*58850*/  LDGSTS.E [R3+-0x3c780], desc[UR60][R106.64], P0 ;  /* 0xc38800006a037fae */ /* 0x000fe8000812187c */
[----:B------:R-:W-:Y:S04]  /*58860*/  LDGSTS.E [R3+-0x3c380], desc[UR60][R122.64], P0 ;  /* 0xc3c800007a037fae */ /* 0x000fe8000812187c */
[----:B-1----:R-:W4:Y:S04]  /*58870*/  LDL.LU.64 R124, [R1+0x1438] ;  /* 0x00143800017c7983 */ /* 0x002f280000300a00 */
[----:B---3--:R-:W3:Y:S04]  /*58880*/  LDL.LU.64 R106, [R1+0x13f8] ;  /* 0x0013f800016a7983 */ /* 0x008ee80000300a00 */
[----:B--2---:R-:W2:Y:S04]  /*58890*/  LDL.LU.64 R122, [R1+0x13b8] ;  /* 0x0013b800017a7983 */ /* 0x004ea80000300a00 */
[----:B------:R-:W-:Y:S04]  /*588a0*/  LDGSTS.E [R3+-0x3bf80], desc[UR60][R120.64], P0 ;  /* 0xc408000078037fae */ /* 0x000fe8000812187c */
[----:B------:R-:W-:Y:S04]  /*588b0*/  LDGSTS.E [R3+-0x3bb80], desc[UR60][R118.64], P0 ;  /* 0xc448000076037fae */ /* 0x000fe8000812187c */
[----:B------:R-:W-:Y:S04]  /*588c0*/  LDGSTS.E [R3+-0x3b780], desc[UR60][R104.64], P0 ;  /* 0xc488000068037fae */ /* 0x000fe8000812187c */
[----:B----4-:R-:W4:Y:S04]  /*588d0*/  LDL.LU.64 R120, [R1+0x1378] ;  /* 0x0013780001787983 */ /* 0x010f280000300a00 */
[----:B------:R-:W-:Y:S04]  /*588e0*/  LDGSTS.E [R3+-0x3b380], desc[UR60][R116.64], P0 ;  /* 0xc4c8000074037fae */ /* 0x000fe8000812187c */
[----:B------:R-:W4:Y:S04]  /*588f0*/  LDL.LU.64 R104, [R1+0x1338] ;  /* 0x0013380001687983 */ /* 0x000f280000300a00 */
[----:B------:R-:W4:Y:S04]  /*58900*/  LDL.LU.64 R118, [R1+0x12f8] ;  /* 0x0012f80001767983 */ /* 0x000f280000300a00 */
[----:B------:R-:W4:Y:S04]  /*58910*/  LDL.LU.64 R116, [R1+0x12b8] ;  /* 0x0012b80001747983 */ /* 0x000f280000300a00 */
[----:B------:R-:W-:Y:S04]  /*58920*/  LDGSTS.E [R3+-0x3af80], desc[UR60][R114.64], P0 ;  /* 0xc508000072037fae */ /* 0x000fe8000812187c */
[----:B------:R1:W-:Y:S04]  /*58930*/  LDGSTS.E [R3+-0x3ab80], desc[UR60][R112.64], P0 ;  /* 0xc548000070037fae */ /* 0x0003e8000812187c */
[----:B------:R-:W-:Y:S04]  /*58940*/  LDGSTS.E [R3+-0x3a780], desc[UR60][R102.64], P0 ;  /* 0xc588000066037fae */ /* 0x000fe8000812187c */
[----:B------:R-:W-:Y:S04]  /*58950*/  LDGSTS.E [R3+-0x3a380], desc[UR60][R110.64], P0 ;  /* 0xc5c800006e037fae */ /* 0x000fe8000812187c */
[----:B------:R-:W-:Y:S04]  /*58960*/  LDGSTS.E [R3+-0x39f80], desc[UR60][R108.64], P0 ;  /* 0xc60800006c037fae */ /* 0x000fe8000812187c */
[----:B------:R-:W4:Y:S04]  /*58970*/  LDL.LU.64 R102, [R1+0x1278] ;  /* 0x0012780001667983 */ /* 0x000f280000300a00 */
[----:B------:R-:W4:Y:S04]  /*58980*/  LDL.LU.64 R114, [R1+0x1238] ;  /* 0x0012380001727983 */ /* 0x000f280000300a00 */
[----:B------:R-:W4:Y:S04]  /*58990*/  LDL.LU.64 R112, [R1+0x11f8] ;  /* 0x0011f80001707983 */ /* 0x000f280000300a00 */
[----:B------:R-:W4:Y:S01]  /*589a0*/  LDL.LU.64 R108, [R1+0x11b8] ;  /* 0x0011b800016c7983 */ /* 0x000f220000300a00 */
[----:B------:R-:W-:-:S03]  /*589b0*/  IADD3 R157, P1, R244, R5, RZ ;  /* 0x00000005f49d7210 */ /* 0x000fc60007f3e0ff */
[----:B------:R-:W4:Y:S02]  /*589c0*/  LDL.LU.64 R110, [R1+0x1178] ;  /* 0x00117800016e7983 */ /* 0x000f240000300a00 */
[----:B------:R-:W-:Y:S01]  /*589d0*/  IMAD.X R244, R245, 0x1, R2, P1 ;  /* 0x00000001f5f47824 */ /* 0x000fe200008e0602 */
[----:B------:R-:W-:-:S05]  /*589e0*/  IADD3 R155, P1, R242, R5, RZ ;  /* 0x00000005f29b7210 */ /* 0x000fca0007f3e0ff */
[----:B------:R-:W-:Y:S01]  /*589f0*/  IMAD.X R242, R243, 0x1, R2, P1 ;  /* 0x00000001f3f27824 */ /* 0x000fe200008e0602 */
[----:B------:R-:W-:-:S05]  /*58a00*/  IADD3 R153, P1, R240, R5, RZ ;  /* 0x00000005f0997210 */ /* 0x000fca0007f3e0ff */
[----:B------:R-:W-:Y:S01]  /*58a10*/  IMAD.X R240, R241, 0x1, R2, P1 ;  /* 0x00000001f1f07824 */ /* 0x000fe200008e0602 */
[----:B------:R-:W-:-:S05]  /*58a20*/  IADD3 R152, P1, R238, R5, RZ ;  /* 0x00000005ee987210 */ /* 0x000fca0007f3e0ff */
[----:B------:R-:W-:Y:S01]  /*58a30*/  IMAD.X R238, R239, 0x1, R2, P1 ;  /* 0x00000001efee7824 */ /* 0x000fe200008e0602 */
[----:B------:R-:W-:-:S05]  /*58a40*/  IADD3 R9, P1, R236, R5, RZ ;  /* 0x00000005ec097210 */ /* 0x000fca0007f3e0ff */
[----:B------:R-:W-:Y:S01]  /*58a50*/  IMAD.X R236, R237, 0x1, R2, P1 ;  /* 0x00000001edec7824 */ /* 0x000fe200008e0602 */
[----:B------:R-:W-:-:S04]  /*58a60*/  IADD3 R4, P1, R234, R5, RZ ;  /* 0x00000005ea047210 */ /* 0x000fc80007f3e0ff */
[----:B------:R-:W-:Y:S02]  /*58a70*/  IADD3.X R234, R235, R2, RZ, P1, !PT ;  /* 0x00000002ebea7210 */ /* 0x000fe40000ffe4ff */
[----:B------:R-:W-:-:S05]  /*58a80*/  IADD3 R146, P1, R124, R5, RZ ;  /* 0x000000057c927210 */ /* 0x000fca0007f3e0ff */
[----:B------:R-:W-:Y:S01]  /*58a90*/  IMAD.X R7, R125, 0x1, R2, P1 ;  /* 0x000000017d077824 */ /* 0x000fe200008e0602 */
[----:B---3--:R-:W-:-:S05]  /*58aa0*/  IADD3 R145, P1, R106, R5, RZ ;  /* 0x000000056a917210 */ /* 0x008fca0007f3e0ff */
[--C-:B------:R-:W-:Y:S01]  /*58ab0*/  IMAD.X R154, R107, 0x1, R2.reuse, P1 ;  /* 0x000000016b9a7824 */ /* 0x100fe200008e0602 */
[-C--:B--2---:R-:W-:Y:S01]  /*58ac0*/  IADD3 R144, P1, R122, R5.reuse, RZ ;  /* 0x000000057a907210 */ /* 0x084fe20007f3e0ff */
[----:B------:R-:W1:Y:S04]  /*58ad0*/  LDL.LU.64 R106, [R1+0x1138] ;  /* 0x00113800016a7983 */ /* 0x000e680000300a00 */
[----:B------:R-:W-:Y:S01]  /*58ae0*/  IMAD.X R156, R123, 0x1, R2, P1 ;  /* 0x000000017b9c7824 */ /* 0x000fe200008e0602 */
[----:B----4-:R-:W-:-:S05]  /*58af0*/  IADD3 R143, P1, R120, R5, RZ ;  /* 0x00000005788f7210 */ /* 0x010fca0007f3e0ff */
[----:B------:R-:W-:Y:S01]  /*58b00*/  IMAD.X R159, R121, 0x1, R2, P1 ;  /* 0x00000001799f7824 */ /* 0x000fe200008e0602 */
[----:B------:R-:W-:-:S05]  /*58b10*/  IADD3 R142, P1, R104, R5, RZ ;  /* 0x00000005688e7210 */ /* 0x000fca0007f3e0ff */
[----:B------:R-:W-:Y:S01]  /*58b20*/  IMAD.X R252, R105, 0x1, R2, P1 ;  /* 0x0000000169fc7824 */ /* 0x000fe200008e0602 */
[-C--:B------:R-:W-:Y:S01]  /*58b30*/  IADD3 R140, P1, R118, R5.reuse, RZ ;  /* 0x00000005768c7210 */ /* 0x080fe20007f3e0ff */
[----:B------:R-:W2:Y:S03]  /*58b40*/  LDL.LU.64 R104, [R1+0x10f8] ;  /* 0x0010f80001687983 */ /* 0x000ea60000300a00 */
[----:B------:R-:W-:Y:S02]  /*58b50*/  IADD3.X R141, R119, R2, RZ, P1, !PT ;  /* 0x00000002778d7210 */ /* 0x000fe40000ffe4ff */
[----:B------:R-:W-:-:S05]  /*58b60*/  IADD3 R138, P1, R116, R5, RZ ;  /* 0x00000005748a7210 */ /* 0x000fca0007f3e0ff */
[----:B------:R-:W-:Y:S01]  /*58b70*/  IMAD.X R139, R117, 0x1, R2, P1 ;  /* 0x00000001758b7824 */ /* 0x000fe200008e0602 */
[----:B------:R-:W-:-:S05]  /*58b80*/  IADD3 R136, P1, R102, R5, RZ ;  /* 0x0000000566887210 */ /* 0x000fca0007f3e0ff */
[--C-:B------:R-:W-:Y:S01]  /*58b90*/  IMAD.X R137, R103, 0x1, R2.reuse, P1 ;  /* 0x0000000167897824 */ /* 0x100fe200008e0602 */
[-C--:B------:R-:W-:Y:S01]  /*58ba0*/  IADD3 R134, P1, R114, R5.reuse, RZ ;  /* 0x0000000572867210 */ /* 0x080fe20007f3e0ff */
[----:B------:R-:W3:Y:S04]  /*58bb0*/  LDL.LU.64 R102, [R1+0x10b8] ;  /* 0x0010b80001667983 */ /* 0x000ee80000300a00 */
[----:B------:R-:W-:Y:S01]  /*58bc0*/  IMAD.X R135, R115, 0x1, R2, P1 ;  /* 0x0000000173877824 */ /* 0x000fe200008e0602 */
[----:B------:R-:W-:-:S05]  /*58bd0*/  IADD3 R132, P1, R112, R5, RZ ;  /* 0x0000000570847210 */ /* 0x000fca0007f3e0ff */
[----:B------:R-:W-:Y:S01]  /*58be0*/  IMAD.X R133, R113, 0x1, R2, P1 ;  /* 0x0000000171857824 */ /* 0x000fe200008e0602 */
[----:B------:R-:W-:-:S05]  /*58bf0*/  IADD3 R130, P1, R108, R5, RZ ;  /* 0x000000056c827210 */ /* 0x000fca0007f3e0ff */
[----:B------:R-:W-:Y:S02]  /*58c00*/  IMAD.X R131, R109, 0x1, R2, P1 ;  /* 0x000000016d837824 */ /* 0x000fe400008e0602 */
[----:B------:R-:W4:Y:S01]  /*58c10*/  LDL.LU.64 R108, [R1+0x1078] ;  /* 0x00107800016c7983 */ /* 0x000f220000300a00 */
[----:B------:R-:W-:-:S03]  /*58c20*/  IADD3 R128, P1, R110, R5, RZ ;  /* 0x000000056e807210 */ /* 0x000fc60007f3e0ff */
[----:B------:R-:W4:Y:S01]  /*58c30*/  LDL.LU.64 R120, [R1+0x1038] ;  /* 0x0010380001787983 */ /* 0x000f220000300a00 */
[----:B------:R-:W-:Y:S02]  /*58c40*/  IADD3.X R129, R111, R2, RZ, P1, !PT ;  /* 0x000000026f817210 */ /* 0x000fe40000ffe4ff */
[----:B-1----:R-:W-:-:S05]  /*58c50*/  IADD3 R112, P1, R106, R5, RZ ;  /* 0x000000056a707210 */ /* 0x002fca0007f3e0ff */
[----:B------:R-:W-:Y:S02]  /*58c60*/  IMAD.X R113, R107, 0x1, R2, P1 ;  /* 0x000000016b717824 */ /* 0x000fe400008e0602 */
[----:B------:R-:W4:Y:S04]  /*58c70*/  LDL.LU.64 R106, [R1+0xff8] ;  /* 0x000ff800016a7983 */ /* 0x000f280000300a00 */
[----:B------:R-:W4:Y:S04]  /*58c80*/  LDL.LU.64 R118, [R1+0xfb8] ;  /* 0x000fb80001767983 */ /* 0x000f280000300a00 */
[----:B------:R-:W4:Y:S04]  /*58c90*/  LDL.LU.64 R116, [R1+0xf78] ;  /* 0x000f780001747983 */ /* 0x000f280000300a00 */
[----:B------:R-:W4:Y:S01]  /*58ca0*/  LDL.LU.64 R114, [R1+0xf38] ;  /* 0x000f380001727983 */ /* 0x000f220000300a00 */
[----:B--2---:R-:W-:-:S05]  /*58cb0*/  IADD3 R126, P1, R104, R5, RZ ;  /* 0x00000005687e7210 */ /* 0x004fca0007f3e0ff */
[----:B------:R-:W-:Y:S01]  /*58cc0*/  IMAD.X R127, R105, 0x1, R2, P1 ;  /* 0x00000001697f7824 */ /* 0x000fe200008e0602 */
[----:B---3--:R-:W-:-:S05]  /*58cd0*/  IADD3 R104, P1, R102, R5, RZ ;  /* 0x0000000566687210 */ /* 0x008fca0007f3e0ff */
[----:B------:R-:W-:Y:S02]  /*58ce0*/  IMAD.X R105, R103, 0x1, R2, P1 ;  /* 0x0000000167697824 */ /* 0x000fe400008e0602 */
[----:B------:R-:W2:Y:S04]  /*58cf0*/  LDL.LU.64 R102, [R1+0xef8] ;  /* 0x000ef80001667983 */ /* 0x000ea80000300a00 */
[----:B------:R-:W3:Y:S01]  /*58d00*/  LDL.LU.64 R110, [R1+0xeb8] ;  /* 0x000eb800016e7983 */ /* 0x000ee20000300a00 */
[----:B----4-:R-:W-:-:S05]  /*58d10*/  IADD3 R124, P1, R108, R5, RZ ;  /* 0x000000056c7c7210 */ /* 0x010fca0007f3e0ff */
[----:B------:R-:W-:Y:S02]  /*58d20*/  IMAD.X R125, R109, 0x1, R2, P1 ;  /* 0x000000016d7d7824 */ /* 0x000fe400008e0602 */
[----:B------:R-:W4:Y:S04]  /*58d30*/  LDL.LU.64 R108, [R1+0xe78] ;  /* 0x000e7800016c7983 */ /* 0x000f280000300a00 */
[----:B------:R-:W4:Y:S01]  /*58d40*/  LDL.LU.64 R148, [R1+0xe38] ;  /* 0x000e380001947983 */ /* 0x000f220000300a00 */
[----:B------:R-:W-:-:S05]  /*58d50*/  IADD3 R122, P1, R120, R5, RZ ;  /* 0x00000005787a7210 */ /* 0x000fca0007f3e0ff */
[----:B------:R-:W-:Y:S02]  /*58d60*/  IMAD.X R123, R121, 0x1, R2, P1 ;  /* 0x00000001797b7824 */ /* 0x000fe400008e0602 */
[----:B------:R-:W-:Y:S01]  /*58d70*/  IMAD.MOV.U32 R233, RZ, RZ, R232 ;  /* 0x000000ffffe97224 */ /* 0x000fe200078e00e8 */
[----:B------:R-:W-:Y:S01]  /*58d80*/  MOV R232, R158 ;  /* 0x0000009e00e87202 */ /* 0x000fe20000000f00 */
[----:B------:R-:W-:Y:S02]  /*58d90*/  IMAD.MOV.U32 R245, RZ, RZ, R244 ;  /* 0x000000fffff57224 */ /* 0x000fe400078e00f4 */
[----:B------:R-:W-:Y:S02]  /*58da0*/  IMAD.MOV.U32 R244, RZ, RZ, R157 ;  /* 0x000000fffff47224 */ /* 0x000fe400078e009d */
[----:B------:R-:W-:Y:S02]  /*58db0*/  IMAD.MOV.U32 R243, RZ, RZ, R242 ;  /* 0x000000fffff37224 */ /* 0x000fe400078e00f2 */
[----:B------:R-:W-:Y:S01]  /*58dc0*/  IMAD.MOV.U32 R242, RZ, RZ, R155 ;  /* 0x000000fffff27224 */ /* 0x000fe200078e009b */
[----:B------:R-:W-:Y:S01]  /*58dd0*/  LDGSTS.E [R3+-0x39b80], desc[UR60][R244.64], P0 ;  /* 0xc6480000f4037fae */ /* 0x000fe2000812187c */
[----:B------:R-:W-:Y:S01]  /*58de0*/  IMAD.MOV.U32 R241, RZ, RZ, R240 ;  /* 0x000000fffff17224 */ /* 0x000fe200078e00f0 */
[----:B------:R-:W-:Y:S01]  /*58df0*/  MOV R240, R153 ;  /* 0x0000009900f07202 */ /* 0x000fe20000000f00 */
[----:B------:R-:W-:Y:S01]  /*58e00*/  IMAD.MOV.U32 R239, RZ, RZ, R238 ;  /* 0x000000ffffef7224 */ /* 0x000fe200078e00ee */
[----:B------:R-:W-:Y:S01]  /*58e10*/  LDGSTS.E [R3+-0x39780], desc[UR60][R242.64], P0 ;  /* 0xc6880000f2037fae */ /* 0x000fe2000812187c */
[----:B------:R-:W-:-:S02]  /*58e20*/  IMAD.MOV.U32 R238, RZ, RZ, R152 ;  /* 0x000000ffffee7224 */ /* 0x000fc400078e0098 */
[----:B------:R-:W-:Y:S01]  /*58e30*/  IMAD.MOV.U32 R237, RZ, RZ, R236 ;  /* 0x000000ffffed7224 */ /* 0x000fe200078e00ec */
[----:B------:R-:W-:Y:S01]  /*58e40*/  LDGSTS.E [R3+-0x39380], desc[UR60][R240.64], P0 ;  /* 0xc6c80000f0037fae */ /* 0x000fe2000812187c */
[----:B------:R-:W-:Y:S02]  /*58e50*/  IMAD.MOV.U32 R236, RZ, RZ, R9 ;  /* 0x000000ffffec7224 */ /* 0x000fe400078e0009 */
[----:B------:R-:W-:Y:S01]  /*58e60*/  IMAD.MOV.U32 R235, RZ, RZ, R234 ;  /* 0x000000ffffeb7224 */ /* 0x000fe200078e00ea */
[----:B------:R-:W-:Y:S01]  /*58e70*/  MOV R234, R4 ;  /* 0x0000000400ea7202 */ /* 0x000fe20000000f00 */
[----:B------:R-:W-:Y:S01]  /*58e80*/  IMAD.MOV.U32 R150, RZ, RZ, R146 ;  /* 0x000000ffff967224 */ /* 0x000fe200078e0092 */
[----:B------:R-:W-:Y:S01]  /*58e90*/  LDGSTS.E [R3+-0x38f80], desc[UR60][R238.64], P0 ;  /* 0xc7080000ee037fae */ /* 0x000fe2000812187c */
[----:B------:R-:W-:Y:S02]  /*58ea0*/  IMAD.MOV.U32 R151, RZ, RZ, R7 ;  /* 0x000000ffff977224 */ /* 0x000fe400078e0007 */
[----:B------:R-:W-:Y:S01]  /*58eb0*/  IMAD.MOV.U32 R146, RZ, RZ, R144 ;  /* 0x000000ffff927224 */ /* 0x000fe200078e0090 */
[----:B------:R-:W-:Y:S01]  /*58ec0*/  LDGSTS.E [R3+-0x38b80], desc[UR60][R236.64], P0 ;  /* 0xc7480000ec037fae */ /* 0x000fe2000812187c */
[----:B------:R-:W-:-:S02]  /*58ed0*/  IMAD.MOV.U32 R147, RZ, RZ, R156 ;  /* 0x000000ffff937224 */ /* 0x000fc400078e009c */
[----:B------:R-:W-:Y:S01]  /*58ee0*/  IMAD.MOV.U32 R144, RZ, RZ, R143 ;  /* 0x000000ffff907224 */ /* 0x000fe200078e008f */
[----:B------:R-:W-:Y:S01]  /*58ef0*/  MOV R143, R252 ;  /* 0x000000fc008f7202 */ /* 0x000fe20000000f00 */
[----:B------:R-:W-:Y:S04]  /*58f00*/  LDGSTS.E [R3+-0x38780], desc[UR60][R234.64], P0 ;  /* 0xc7880000ea037fae */ /* 0x000fe8000812187c */
[----:B------:R-:W-:Y:S04]  /*58f10*/  STL.64 [R1+0x1438], R150 ;  /* 0x0014389601007387 */ /* 0x000fe80000100a00 */
[----:B------:R1:W-:Y:S02]  /*58f20*/  LDGSTS.E [R3+-0x38380], desc[UR60][R232.64], P0 ;  /* 0xc7c80000e8037fae */ /* 0x0003e4000812187c */
[----:B-1----:R-:W-:Y:S01]  /*58f30*/  IMAD.U32 R3, RZ, RZ, UR4 ;  /* 0x00000004ff037e24 */ /* 0x002fe2000f8e00ff */
[----:B------:R-:W-:-:S04]  /*58f40*/  IADD3 R120, P1, R106, R5, RZ ;  /* 0x000000056a787210 */ /* 0x000fc80007f3e0ff */
[----:B------:R-:W-:Y:S02]  /*58f50*/  IADD3.X R121, R107, R2, RZ, P1, !PT ;  /* 0x000000026b797210 */ /* 0x000fe40000ffe4ff */
[----:B------:R-:W-:-:S05]  /*58f60*/  IADD3 R106, P1, R118, R5, RZ ;  /* 0x00000005766a7210 */ /* 0x000fca0007f3e0ff */
[----:B------:R-:W-:Y:S01]  /*58f70*/  IMAD.X R107, R119, 0x1, R2, P1 ;  /* 0x00000001776b7824 */ /* 0x000fe200008e0602 */
[----:B------:R-:W-:-:S05]  /*58f80*/  IADD3 R118, P1, R116, R5, RZ ;  /* 0x0000000574767210 */ /* 0x000fca0007f3e0ff */
[----:B------:R-:W-:Y:S01]  /*58f90*/  IMAD.X R119, R117, 0x1, R2, P1 ;  /* 0x0000000175777824 */ /* 0x000fe200008e0602 */
[----:B------:R-:W-:-:S05]  /*58fa0*/  IADD3 R116, P1, R114, R5, RZ ;  /* 0x0000000572747210 */ /* 0x000fca0007f3e0ff */
[----:B------:R-:W-:Y:S01]  /*58fb0*/  IMAD.X R117, R115, 0x1, R2, P1 ;  /* 0x0000000173757824 */ /* 0x000fe200008e0602 */
[----:B--2---:R-:W-:-:S05]  /*58fc0*/  IADD3 R114, P1, R102, R5, RZ ;  /* 0x0000000566727210 */ /* 0x004fca0007f3e0ff */
[----:B------:R-:W-:Y:S01]  /*58fd0*/  IMAD.X R115, R103, 0x1, R2, P1 ;  /* 0x0000000167737824 */ /* 0x000fe200008e0602 */
[----:B---3--:R-:W-:-:S05]  /*58fe0*/  IADD3 R102, P1, R110, R5, RZ ;  /* 0x000000056e667210 */ /* 0x008fca0007f3e0ff */
[----:B------:R-:W-:Y:S01]  /*58ff0*/  IMAD.X R103, R111, 0x1, R2, P1 ;  /* 0x000000016f677824 */ /* 0x000fe200008e0602 */
[----:B----4-:R-:W-:-:S04]  /*59000*/  IADD3 R110, P1, R108, R5, RZ ;  /* 0x000000056c6e7210 */ /* 0x010fc80007f3e0ff */
[----:B------:R-:W-:Y:S02]  /*59010*/  IADD3.X R111, R109, R2, RZ, P1, !PT ;  /* 0x000000026d6f7210 */ /* 0x000fe40000ffe4ff */
        /* <DEDUP_REMOVED lines=12> */
[----:B------:R-:W-:Y:S01]  /*590e0*/  IADD3 R9, P1, R220, R5, RZ ;  /* 0x00000005dc097210 */ /* 0x000fe20007f3e0ff */
[----:B------:R-:W-:Y:S01]  /*590f0*/  IMAD.MOV.U32 R149, RZ, RZ, R154 ;  /* 0x000000ffff957224 */ /* 0x000fe200078e009a */
[----:B------:R-:W-:Y:S01]  /*59100*/  MOV R148, R145 ;  /* 0x0000009100947202 */ /* 0x000fe20000000f00 */
[----:B------:R-:W-:Y:S02]  /*59110*/  IMAD.MOV.U32 R145, RZ, RZ, R159 ;  /* 0x000000ffff917224 */ /* 0x000fe400078e009f */
[--C-:B------:R-:W-:Y:S01]  /*59120*/  IMAD.X R220, R221, 0x1, R2.reuse, P1 ;  /* 0x00000001dddc7824 */ /* 0x100fe200008e0602 */
[----:B------:R-:W-:Y:S01]  /*59130*/  IADD3 R4, P1, R218, R5, RZ ;  /* 0x00000005da047210 */ /* 0x000fe20007f3e0ff */
[----:B------:R-:W-:Y:S04]  /*59140*/  STL.64 [R1+0x13f8], R148 ;  /* 0x0013f89401007387 */ /* 0x000fe80000100a00 */
[----:B------:R-:W-:Y:S01]  /*59150*/  IMAD.X R218, R219, 0x1, R2, P1 ;  /* 0x00000001dbda7824 */ /* 0x000fe200008e0602 */
[----:B------:R-:W-:Y:S01]  /*59160*/  STL.64 [R1+0x13b8], R146 ;  /* 0x0013b89201007387 */ /* 0x000fe20000100a00 */
[----:B------:R-:W-:-:S03]  /*59170*/  LOP3.LUT R219, R6, 0x20, RZ, 0x3c, !PT ;  /* 0x0000002006db7812 */ /* 0x000fc600078e3cff */
[----:B------:R-:W-:Y:S01]  /*59180*/  STL.64 [R1+0x1378], R144 ;  /* 0x0013789001007387 */ /* 0x000fe20000100a00 */
[----:B------:R-:W-:-:S03]  /*59190*/  IADD3 R3, R219, 0x100000, R3 ;  /* 0x00100000db037810 */ /* 0x000fc60007ffe003 */
        /* <DEDUP_REMOVED lines=9> */
[----:B------:R-:W-:Y:S04]  /*59230*/  LDGSTS.E [R3+-0x3ff00], desc[UR60][R150.64], P0 ;  /* 0xc010000096037fae */ /* 0x000fe8000812187c */
[----:B------:R-:W-:Y:S04]  /*59240*/  STL.64 [R1+0x10f8], R126 ;  /* 0x0010f87e01007387 */ /* 0x000fe80000100a00 */
[----:B------:R-:W-:Y:S04]  /*59250*/  LDGSTS.E [R3+-0x3fb00], desc[UR60][R148.64], P0 ;  /* 0xc050000094037fae */ /* 0x000fe8000812187c */
        /* <DEDUP_REMOVED lines=21> */
[----:B------:R-:W-:Y:S04]  /*593b0*/  LDGSTS.E [R3+-0x3cf00], desc[UR60][R112.64], P0 ;  /* 0xc310000070037fae */ /* 0x000fe8000812187c */
[----:B------:R4:W-:Y:S04]  /*593c0*/  LDGSTS.E [R3+-0x3cb00], desc[UR60][R126.64], P0 ;  /* 0xc35000007e037fae */ /* 0x0009e8000812187c */
[----:B------:R-:W-:Y:S04]  /*593d0*/  LDGSTS.E [R3+-0x3c700], desc[UR60][R104.64], P0 ;  /* 0xc390000068037fae */ /* 0x000fe8000812187c */
[----:B-1----:R-:W4:Y:S04]  /*593e0*/  LDL.LU.64 R112, [R1+0x1430] ;  /* 0x0014300001707983 */ /* 0x002f280000300a00 */
[----:B------:R1:W-:Y:S04]  /*593f0*/  LDGSTS.E [R3+-0x3c300], desc[UR60][R124.64], P0 ;  /* 0xc3d000007c037fae */ /* 0x0003e8000812187c */
[----:B--2---:R-:W2:Y:S04]  /*59400*/  LDL.LU.64 R104, [R1+0x13f0] ;  /* 0x0013f00001687983 */ /* 0x004ea80000300a00 */
[----:B------:R-:W-:Y:S04]  /*59410*/  LDGSTS.E [R3+-0x3bf00], desc[UR60][R122.64], P0 ;  /* 0xc41000007a037fae */ /* 0x000fe8000812187c */
[----:B------:R-:W-:Y:S04]  /*59420*/  LDGSTS.E [R3+-0x3bb00], desc[UR60][R120.64], P0 ;  /* 0xc450000078037fae */ /* 0x000fe8000812187c */
[----:B------:R1:W-:Y:S04]  /*59430*/  LDGSTS.E [R3+-0x3b700], desc[UR60][R106.64], P0 ;  /* 0xc49000006a037fae */ /* 0x0003e8000812187c */
[----:B---3--:R-:W3:Y:S04]  /*59440*/  LDL.LU.64 R122, [R1+0x13b0] ;  /* 0x0013b000017a7983 */ /* 0x008ee80000300a00 */
[----:B----4-:R-:W4:Y:S04]  /*59450*/  LDL.LU.64 R120, [R1+0x1370] ;  /* 0x0013700001787983 */ /* 0x010f280000300a00 */
[----:B------:R-:W4:Y:S04]  /*59460*/  LDL.LU.64 R106, [R1+0x1330] ;  /* 0x00133000016a7983 */ /* 0x000f280000300a00 */
[----:B------:R-:W-:Y:S04]  /*59470*/  LDGSTS.E [R3+-0x3b300], desc[UR60][R118.64], P0 ;  /* 0xc4d0000076037fae */ /* 0x000fe8000812187c */
[----:B------:R-:W-:Y:S04]  /*59480*/  LDGSTS.E [R3+-0x3af00], desc[UR60][R116.64], P0 ;  /* 0xc510000074037fae */ /* 0x000fe8000812187c */
[----:B------:R-:W-:Y:S04]  /*59490*/  LDGSTS.E [R3+-0x3ab00], desc[UR60][R114.64], P0 ;  /* 0xc550000072037fae */ /* 0x000fe8000812187c */
[----:B------:R-:W4:Y:S04]  /*594a0*/  LDL.LU.64 R118, [R1+0x12f0] ;  /* 0x0012f00001767983 */ /* 0x000f280000300a00 */
[----:B------:R-:W4:Y:S04]  /*594b0*/  LDL.LU.64 R116, [R1+0x12b0] ;  /* 0x0012b00001747983 */ /* 0x000f280000300a00 */
[----:B------:R-:W-:Y:S04]  /*594c0*/  LDGSTS.E [R3+-0x3a700], desc[UR60][R102.64], P0 ;  /* 0xc590000066037fae */ /* 0x000fe8000812187c */
[----:B------:R-:W-:Y:S04]  /*594d0*/  LDGSTS.E [R3+-0x3a300], desc[UR60][R110.64], P0 ;  /* 0xc5d000006e037fae */ /* 0x000fe8000812187c */
[----:B------:R-:W-:Y:S04]  /*594e0*/  LDGSTS.E [R3+-0x39f00], desc[UR60][R108.64], P0 ;  /* 0xc61000006c037fae */ /* 0x000fe8000812187c */
[----:B------:R-:W4:Y:S04]  /*594f0*/  LDL.LU.64 R102, [R1+0x1270] ;  /* 0x0012700001667983 */ /* 0x000f280000300a00 */
[----:B------:R-:W4:Y:S04]  /*59500*/  LDL.LU.64 R114, [R1+0x1230] ;  /* 0x0012300001727983 */ /* 0x000f280000300a00 */
[----:B------:R-:W4:Y:S04]  /*59510*/  LDL.LU.64 R110, [R1+0x11f0] ;  /* 0x0011f000016e7983 */ /* 0x000f280000300a00 */
[----:B------:R-:W4:Y:S01]  /*59520*/  LDL.LU.64 R108, [R1+0x11b0] ;  /* 0x0011b000016c7983 */ /* 0x000f220000300a00 */
[----:B------:R-:W-:-:S05]  /*59530*/  IADD3 R146, P1, R112, R5, RZ ;  /* 0x0000000570927210 */ /* 0x000fca0007f3e0ff */
[----:B------:R-:W-:Y:S02]  /*59540*/  IMAD.X R7, R113, 0x1, R2, P1 ;  /* 0x0000000171077824 */ /* 0x000fe400008e0602 */
[----:B------:R-:W4:Y:S01]  /*59550*/  LDL.LU.64 R112, [R1+0x1170] ;  /* 0x0011700001707983 */ /* 0x000f220000300a00 */
[----:B--2---:R-:W-:-:S05]  /*59560*/  IADD3 R145, P1, R104, R5, RZ ;  /* 0x0000000568917210 */ /* 0x004fca0007f3e0ff */
[----:B------:R-:W-:Y:S02]  /*59570*/  IMAD.X R154, R105, 0x1, R2, P1 ;  /* 0x00000001699a7824 */ /* 0x000fe400008e0602 */
[----:B------:R-:W2:Y:S01]  /*59580*/  LDL.LU.64 R104, [R1+0x1130] ;  /* 0x0011300001687983 */ /* 0x000ea20000300a00 */
[----:B---3--:R-:W-:-:S05]  /*59590*/  IADD3 R144, P1, R122, R5, RZ ;  /* 0x000000057a907210 */ /* 0x008fca0007f3e0ff */
[----:B------:R-:W-:Y:S01]  /*595a0*/  IMAD.X R156, R123, 0x1, R2, P1 ;  /* 0x000000017b9c7824 */ /* 0x000fe200008e0602 */
[----:B----4-:R-:W-:-:S04]  /*595b0*/  IADD3 R143, P1, R120, R5, RZ ;  /* 0x00000005788f7210 */ /* 0x010fc80007f3e0ff */
[----:B------:R-:W-:Y:S02]  /*595c0*/  IADD3.X R159, R121, R2, RZ, P1, !PT ;  /* 0x00000002799f7210 */ /* 0x000fe40000ffe4ff */
[----:B------:R-:W-:-:S05]  /*595d0*/  IADD3 R142, P1, R106, R5, RZ ;  /* 0x000000056a8e7210 */ /* 0x000fca0007f3e0ff */
[----:B------:R-:W-:Y:S02]  /*595e0*/  IMAD.X R252, R107, 0x1, R2, P1 ;  /* 0x000000016bfc7824 */ /* 0x000fe400008e0602 */
[----:B------:R-:W1:Y:S01]  /*595f0*/  LDL.LU.64 R106, [R1+0x10f0] ;  /* 0x0010f000016a7983 */ /* 0x000e620000300a00 */
[----:B------:R-:W-:-:S05]  /*59600*/  IADD3 R140, P1, R118, R5, RZ ;  /* 0x00000005768c7210 */ /* 0x000fca0007f3e0ff */
[----:B------:R-:W-:Y:S01]  /*59610*/  IMAD.X R141, R119, 0x1, R2, P1 ;  /* 0x00000001778d7824 */ /* 0x000fe200008e0602 */
[----:B------:R-:W-:-:S05]  /*59620*/  IADD3 R138, P1, R116, R5, RZ ;  /* 0x00000005748a7210 */ /* 0x000fca0007f3e0ff */
[----:B------:R-:W-:Y:S01]  /*59630*/  IMAD.X R139, R117, 0x1, R2, P1 ;  /* 0x00000001758b7824 */ /* 0x000fe200008e0602 */
[----:B------:R-:W-:-:S05]  /*59640*/  IADD3 R136, P1, R102, R5, RZ ;  /* 0x0000000566887210 */ /* 0x000fca0007f3e0ff */
[--C-:B------:R-:W-:Y:S01]  /*59650*/  IMAD.X R137, R103, 0x1, R2.reuse, P1 ;  /* 0x0000000167897824 */ /* 0x100fe200008e0602 */
[-C--:B------:R-:W-:Y:S01]  /*59660*/  IADD3 R134, P1, R114, R5.reuse, RZ ;  /* 0x0000000572867210 */ /* 0x080fe20007f3e0ff */
[----:B------:R-:W3:Y:S04]  /*59670*/  LDL.LU.64 R102, [R1+0x10b0] ;  /* 0x0010b00001667983 */ /* 0x000ee80000300a00 */
[----:B------:R-:W-:Y:S01]  /*59680*/  IMAD.X R135, R115, 0x1, R2, P1 ;  /* 0x0000000173877824 */ /* 0x000fe200008e0602 */
[----:B------:R-:W-:-:S04]  /*59690*/  IADD3 R132, P1, R110, R5, RZ ;  /* 0x000000056e847210 */ /* 0x000fc80007f3e0ff */
[----:B------:R-:W-:Y:S02]  /*596a0*/  IADD3.X R133, R111, R2, RZ, P1, !PT ;  /* 0x000000026f857210 */ /* 0x000fe40000ffe4ff */
[-C--:B------:R-:W-:Y:S01]  /*596b0*/  IADD3 R130, P1, R108, R5.reuse, RZ ;  /* 0x000000056c827210 */ /* 0x080fe20007f3e0ff */
[----:B------:R-:W4:Y:S04]  /*596c0*/  LDL.LU.64 R110, [R1+0x1070] ;  /* 0x00107000016e7983 */ /* 0x000f280000300a00 */
[----:B------:R-:W-:Y:S02]  /*596d0*/  IMAD.X R131, R109, 0x1, R2, P1 ;  /* 0x000000016d837824 */ /* 0x000fe400008e0602 */
[----:B------:R-:W4:Y:S01]  /*596e0*/  LDL.LU.64 R108, [R1+0x1030] ;  /* 0x00103000016c7983 */ /* 0x000f220000300a00 */
[----:B------:R-:W-:-:S05]  /*596f0*/  IADD3 R128, P1, R112, R5, RZ ;  /* 0x0000000570807210 */ /* 0x000fca0007f3e0ff */
[----:B------:R-:W-:Y:S01]  /*59700*/  IMAD.X R129, R113, 0x1, R2, P1 ;  /* 0x0000000171817824 */ /* 0x000fe200008e0602 */
[----:B--2---:R-:W-:-:S05]  /*59710*/  IADD3 R126, P1, R104, R5, RZ ;  /* 0x00000005687e7210 */ /* 0x004fca0007f3e0ff */
[----:B------:R-:W-:Y:S02]  /*59720*/  IMAD.X R127, R105, 0x1, R2, P1 ;  /* 0x00000001697f7824 */ /* 0x000fe400008e0602 */
[----:B------:R-:W2:Y:S04]  /*59730*/  LDL.LU.64 R104, [R1+0xff0] ;  /* 0x000ff00001687983 */ /* 0x000ea80000300a00 */
[----:B------:R-:W2:Y:S04]  /*59740*/  LDL.LU.64 R116, [R1+0xfb0] ;  /* 0x000fb00001747983 */ /* 0x000ea80000300a00 */
[----:B------:R-:W2:Y:S04]  /*59750*/  LDL.LU.64 R114, [R1+0xf70] ;  /* 0x000f700001727983 */ /* 0x000ea80000300a00 */
[----:B------:R-:W2:Y:S01]  /*59760*/  LDL.LU.64 R112, [R1+0xf30] ;  /* 0x000f300001707983 */ /* 0x000ea20000300a00 */
[----:B-1----:R-:W-:-:S05]  /*59770*/  IADD3 R124, P1, R106, R5, RZ ;  /* 0x000000056a7c7210 */ /* 0x002fca0007f3e0ff */
[----:B------:R-:W-:Y:S01]  /*59780*/  IMAD.X R125, R107, 0x1, R2, P1 ;  /* 0x000000016b7d7824 */ /* 0x000fe200008e0602 */
[----:B---3--:R-:W-:-:S05]  /*59790*/  IADD3 R106, P1, R102, R5, RZ ;  /* 0x00000005666a7210 */ /* 0x008fca0007f3e0ff */
[----:B------:R-:W-:Y:S02]  /*597a0*/  IMAD.X R107, R103, 0x1, R2, P1 ;  /* 0x00000001676b7824 */ /* 0x000fe400008e0602 */
[----:B------:R-:W3:Y:S01]  /*597b0*/  LDL.LU.64 R102, [R1+0xef0] ;  /* 0x000ef00001667983 */ /* 0x000ee20000300a00 */
[----:B----4-:R-:W-:-:S04]  /*597c0*/  IADD3 R122, P1, R110, R5, RZ ;  /* 0x000000056e7a7210 */ /* 0x010fc80007f3e0ff */
[----:B------:R-:W-:Y:S02]  /*597d0*/  IADD3.X R123, R111, R2, RZ, P1, !PT ;  /* 0x000000026f7b7210 */ /* 0x000fe40000ffe4ff */
[----:B------:R-:W4:Y:S01]  /*597e0*/  LDL.LU.64 R110, [R1+0xeb0] ;  /* 0x000eb000016e7983 */ /* 0x000f220000300a00 */
[----:B------:R-:W-:-:S05]  /*597f0*/  IADD3 R120, P1, R108, R5, RZ ;  /* 0x000000056c787210 */ /* 0x000fca0007f3e0ff */
[----:B------:R-:W-:Y:S02]  /*59800*/  IMAD.X R121, R109, 0x1, R2, P1 ;  /* 0x000000016d797824 */ /* 0x000fe400008e0602 */
[----:B------:R-:W4:Y:S04]  /*59810*/  LDL.LU.64 R108, [R1+0xe70] ;  /* 0x000e7000016c7983 */ /* 0x000f280000300a00 */
[----:B------:R-:W4:Y:S01]  /*59820*/  LDL.LU.64 R148, [R1+0xe30] ;  /* 0x000e300001947983 */ /* 0x000f220000300a00 */
[----:B------:R-:W-:Y:S02]  /*59830*/  IMAD.MOV.U32 R231, RZ, RZ, R230 ;  /* 0x000000ffffe77224 */ /* 0x000fe400078e00e6 */
[----:B------:R-:W-:Y:S02]  /*59840*/  IMAD.MOV.U32 R230, RZ, RZ, R158 ;  /* 0x000000ffffe67224 */ /* 0x000fe400078e009e */
[----:B------:R-:W-:-:S02]  /*59850*/  IMAD.MOV.U32 R229, RZ, RZ, R228 ;  /* 0x000000ffffe57224 */ /* 0x000fc400078e00e4 */
[----:B------:R-:W-:Y:S01]  /*59860*/  IMAD.MOV.U32 R228, RZ, RZ, R157 ;  /* 0x000000ffffe47224 */ /* 0x000fe200078e009d */
[----:B------:R-:W-:Y:S01]  /*59870*/  LDGSTS.E [R3+-0x39b00], desc[UR60][R230.64], P0 ;  /* 0xc6500000e6037fae */ /* 0x000fe2000812187c */
[----:B------:R-:W-:Y:S01]  /*59880*/  IMAD.MOV.U32 R227, RZ, RZ, R226 ;  /* 0x000000ffffe37224 */ /* 0x000fe200078e00e2 */
[----:B------:R-:W-:Y:S01]  /*59890*/  MOV R226, R155 ;  /* 0x0000009b00e27202 */ /* 0x000fe20000000f00 */
[----:B------:R-:W-:Y:S01]  /*598a0*/  IMAD.MOV.U32 R225, RZ, RZ, R224 ;  /* 0x000000ffffe17224 */ /* 0x000fe200078e00e0 */
[----:B------:R-:W-:Y:S01]  /*598b0*/  LDGSTS.E [R3+-0x39700], desc[UR60][R228.64], P0 ;  /* 0xc6900000e4037fae */ /* 0x000fe2000812187c */
[----:B------:R-:W-:Y:S02]  /*598c0*/  IMAD.MOV.U32 R224, RZ, RZ, R153 ;  /* 0x000000ffffe07224 */ /* 0x000fe400078e0099 */
[----:B------:R-:W-:Y:S02]  /*598d0*/  IMAD.MOV.U32 R223, RZ, RZ, R222 ;  /* 0x000000ffffdf7224 */ /* 0x000fe400078e00de */
[----:B------:R-:W-:Y:S01]  /*598e0*/  IMAD.MOV.U32 R221, RZ, RZ, R220 ;  /* 0x000000ffffdd7224 */ /* 0x000fe200078e00dc */
[----:B------:R-:W-:Y:S01]  /*598f0*/  MOV R220, R9 ;  /* 0x0000000900dc7202 */ /* 0x000fe20000000f00 */
[----:B------:R-:W-:Y:S01]  /*59900*/  IMAD.MOV.U32 R222, RZ, RZ, R152 ;  /* 0x000000ffffde7224 */ /* 0x000fe200078e0098 */
[----:B------:R-:W-:Y:S01]  /*59910*/  MOV R150, R146 ;  /* 0x0000009200967202 */ /* 0x000fe20000000f00 */
[----:B------:R-:W-:Y:S01]  /*59920*/  IMAD.MOV.U32 R219, RZ, RZ, R218 ;  /* 0x000000ffffdb7224 */ /* 0x000fe200078e00da */
[----:B------:R-:W-:Y:S01]  /*59930*/  LDGSTS.E [R3+-0x39300], desc[UR60][R226.64], P0 ;  /* 0xc6d00000e2037fae */ /* 0x000fe2000812187c */
[----:B------:R-:W-:-:S02]  /*59940*/  IMAD.MOV.U32 R218, RZ, RZ, R4 ;  /* 0x000000ffffda7224 */ /* 0x000fc400078e0004 */
[----:B------:R-:W-:Y:S01]  /*59950*/  IMAD.MOV.U32 R151, RZ, RZ, R7 ;  /* 0x000000ffff977224 */ /* 0x000fe200078e0007 */
[----:B------:R-:W-:Y:S01]  /*59960*/  LDGSTS.E [R3+-0x38f00], desc[UR60][R224.64], P0 ;  /* 0xc7100000e0037fae */ /* 0x000fe2000812187c */
[----:B------:R-:W-:Y:S01]  /*59970*/  IMAD.MOV.U32 R146, RZ, RZ, R144 ;  /* 0x000000ffff927224 */ /* 0x000fe200078e0090 */
[----:B------:R-:W-:Y:S01]  /*59980*/  MOV R144, R143 ;  /* 0x0000008f00907202 */ /* 0x000fe20000000f00 */
[----:B------:R-:W-:Y:S01]  /*59990*/  IMAD.MOV.U32 R147, RZ, RZ, R156 ;  /* 0x000000ffff937224 */ /* 0x000fe200078e009c */
[----:B------:R-:W-:Y:S01]  /*599a0*/  LDGSTS.E [R3+-0x38b00], desc[UR60][R222.64], P0 ;  /* 0xc7500000de037fae */ /* 0x000fe2000812187c */
[----:B------:R-:W-:-:S03]  /*599b0*/  IMAD.MOV.U32 R143, RZ, RZ, R252 ;  /* 0x000000ffff8f7224 */ /* 0x000fc600078e00fc */
[----:B------:R-:W-:Y:S04]  /*599c0*/  LDGSTS.E [R3+-0x38700], desc[UR60][R220.64], P0 ;  /* 0xc7900000dc037fae */ /* 0x000fe8000812187c */
[----:B------:R1:W-:Y:S04]  /*599d0*/  LDGSTS.E [R3+-0x38300], desc[UR60][R218.64], P0 ;  /* 0xc7d00000da037fae */ /* 0x0003e8000812187c */
[----:B------:R-:W-:Y:S01]  /*599e0*/  STL.64 [R1+0x1430], R150 ;  /* 0x0014309601007387 */ /* 0x000fe20000100a00 */
[----:B-1----:R-:W-:Y:S01]  /*599f0*/  IMAD.U32 R3, RZ, RZ, UR4 ;  /* 0x00000004ff037e24 */ /* 0x002fe2000f8e00ff */
[----:B--2---:R-:W-:-:S05]  /*59a00*/  IADD3 R118, P1, R104, R5, RZ ;  /* 0x0000000568767210 */ /* 0x004fca0007f3e0ff */
[----:B------:R-:W-:Y:S01]  /*59a10*/  IMAD.X R119, R105, 0x1, R2, P1 ;  /* 0x0000000169777824 */ /* 0x000fe200008e0602 */
[----:B------:R-:W-:-:S05]  /*59a20*/  IADD3 R104, P1, R116, R5, RZ ;  /* 0x0000000574687210 */ /* 0x000fca0007f3e0ff */
[----:B------:R-:W-:Y:S01]  /*59a30*/  IMAD.X R105, R117, 0x1, R2, P1 ;  /* 0x0000000175697824 */ /* 0x000fe200008e0602 */
[----:B------:R-:W-:-:S05]  /*59a40*/  IADD3 R116, P1, R114, R5, RZ ;  /* 0x0000000572747210 */ /* 0x000fca0007f3e0ff */
[----:B------:R-:W-:Y:S01]  /*59a50*/  IMAD.X R117, R115, 0x1, R2, P1 ;  /* 0x0000000173757824 */ /* 0x000fe200008e0602 */
[----:B------:R-:W-:-:S05]  /*59a60*/  IADD3 R114, P1, R112, R5, RZ ;  /* 0x0000000570727210 */ /* 0x000fca0007f3e0ff */
[----:B------:R-:W-:Y:S01]  /*59a70*/  IMAD.X R115, R113, 0x1, R2, P1 ;  /* 0x0000000171737824 */ /* 0x000fe200008e0602 */
[----:B---3--:R-:W-:-:S04]  /*59a80*/  IADD3 R112, P1, R102, R5, RZ ;  /* 0x0000000566707210 */ /* 0x008fc80007f3e0ff */
[----:B------:R-:W-:Y:S02]  /*59a90*/  IADD3.X R113, R103, R2, RZ, P1, !PT ;  /* 0x0000000267717210 */ /* 0x000fe40000ffe4ff */
[----:B------:R-:W-:-:S05]  /*59aa0*/  IADD3 R158, P1, R204, R5, RZ ;  /* 0x00000005cc9e7210 */ /* 0x000fca0007f3e0ff */
[----:B------:R-:W-:Y:S01]  /*59ab0*/  IMAD.X R204, R205, 0x1, R2, P1 ;  /* 0x00000001cdcc7824 */ /* 0x000fe200008e0602 */
[----:B----4-:R-:W-:-:S05]  /*59ac0*/  IADD3 R102, P1, R110, R5, RZ ;  /* 0x000000056e667210 */ /* 0x010fca0007f3e0ff */
[----:B------:R-:W-:Y:S01]  /*59ad0*/  IMAD.X R103, R111, 0x1, R2, P1 ;  /* 0x000000016f677824 */ /* 0x000fe200008e0602 */
[----:B------:R-:W-:-:S05]  /*59ae0*/  IADD3 R110, P1, R108, R5, RZ ;  /* 0x000000056c6e7210 */ /* 0x000fca0007f3e0ff */
[----:B------:R-:W-:Y:S01]  /*59af0*/  IMAD.X R111, R109, 0x1, R2, P1 ;  /* 0x000000016d6f7824 */ /* 0x000fe200008e0602 */
[----:B------:R-:W-:Y:S01]  /*59b00*/  IADD3 R108, P1, R148, R5, RZ ;  /* 0x00000005946c7210 */ /* 0x000fe20007f3e0ff */
[----:B------:R-:W-:-:S04]  /*59b10*/  IMAD.MOV.U32 R148, RZ, RZ, R145 ;  /* 0x000000ffff947224 */ /* 0x000fc800078e0091 */
[----:B------:R-:W-:Y:S02]  /*59b20*/  IMAD.X R109, R149, 0x1, R2, P1 ;  /* 0x00000001956d7824 */ /* 0x000fe400008e0602 */
[----:B------:R-:W-:Y:S02]  /*59b30*/  IMAD.MOV.U32 R149, RZ, RZ, R154 ;  /* 0x000000ffff957224 */ /* 0x000fe400078e009a */
[----:B------:R-:W-:Y:S01]  /*59b40*/  IMAD.MOV.U32 R145, RZ, RZ, R159 ;  /* 0x000000ffff917224 */ /* 0x000fe200078e009f */
[----:B------:R-:W-:Y:S02]  /*59b50*/  LOP3.LUT R205, R6, 0x30, RZ, 0x3c, !PT ;  /* 0x0000003006cd7812 */ /* 0x000fe400078e3cff */
[----:B------:R-:W-:Y:S04]  /*59b60*/  STL.64 [R1+0x13f0], R148 ;  /* 0x0013f09401007387 */ /* 0x000fe80000100a00 */
        /* <DEDUP_REMOVED lines=38> */
[----:B------:R-:W-:Y:S04]  /*59dd0*/  LDGSTS.E [R3+-0x3c680], desc[UR60][R106.64], P0 ;  /* 0xc39800006a037fae */ /* 0x000fe8000812187c */
[----:B------:R-:W-:Y:S04]  /*59de0*/  LDGSTS.E [R3+-0x3c280], desc[UR60][R122.64], P0 ;  /* 0xc3d800007a037fae */ /* 0x000fe8000812187c */
[----:B-1----:R-:W4:Y:S04]  /*59df0*/  LDL.LU.64 R124, [R1+0x1428] ;  /* 0x00142800017c7983 */ /* 0x002f280000300a00 */
[----:B---3--:R-:W3:Y:S04]  /*59e00*/  LDL.LU.64 R106, [R1+0x13e8] ;  /* 0x0013e800016a7983 */ /* 0x008ee80000300a00 */
[----:B--2---:R-:W2:Y:S04]  /*59e10*/  LDL.LU.64 R122, [R1+0x13a8] ;  /* 0x0013a800017a7983 */ /* 0x004ea80000300a00 */
[----:B------:R-:W-:Y:S04]  /*59e20*/  LDGSTS.E [R3+-0x3be80], desc[UR60][R120.64], P0 ;  /* 0xc418000078037fae */ /* 0x000fe8000812187c */
[----:B------:R-:W-:Y:S04]  /*59e30*/  LDGSTS.E [R3+-0x3ba80], desc[UR60][R118.64], P0 ;  /* 0xc458000076037fae */ /* 0x000fe8000812187c */
[----:B------:R1:W-:Y:S04]  /*59e40*/  LDGSTS.E [R3+-0x3b680], desc[UR60][R104.64], P0 ;  /* 0xc498000068037fae */ /* 0x0003e8000812187c */
[----:B----4-:R-:W4:Y:S04]  /*59e50*/  LDL.LU.64 R120, [R1+0x1368] ;  /* 0x0013680001787983 */ /* 0x010f280000300a00 */
[----:B------:R-:W-:Y:S04]  /*59e60*/  LDGSTS.E [R3+-0x3b280], desc[UR60][R116.64], P0 ;  /* 0xc4d8000074037fae */ /* 0x000fe8000812187c */
[----:B------:R-:W4:Y:S04]  /*59e70*/  LDL.LU.64 R104, [R1+0x1328] ;  /* 0x0013280001687983 */ /* 0x000f280000300a00 */
[----:B------:R-:W4:Y:S04]  /*59e80*/  LDL.LU.64 R118, [R1+0x12e8] ;  /* 0x0012e80001767983 */ /* 0x000f280000300a00 */
[----:B------:R-:W4:Y:S04]  /*59e90*/  LDL.LU.64 R116, [R1+0x12a8] ;  /* 0x0012a80001747983 */ /* 0x000f280000300a00 */
[----:B------:R-:W-:Y:S04]  /*59ea0*/  LDGSTS.E [R3+-0x3ae80], desc[UR60][R114.64], P0 ;  /* 0xc518000072037fae */ /* 0x000fe8000812187c */
[----:B------:R-:W-:Y:S04]  /*59eb0*/  LDGSTS.E [R3+-0x3aa80], desc[UR60][R112.64], P0 ;  /* 0xc558000070037fae */ /* 0x000fe8000812187c */
        /* <DEDUP_REMOVED lines=24> */
[-C--:B--2---:R-:W-:Y:S01]  /*5a040*/  IADD3 R144, P1, R122, R5.reuse, RZ ;  /* 0x000000057a907210 */ /* 0x084fe20007f3e0ff */
[----:B------:R-:W2:Y:S04]  /*5a050*/  LDL.LU.64 R106, [R1+0x1128] ;  /* 0x00112800016a7983 */ /* 0x000ea80000300a00 */
[----:B------:R-:W-:Y:S01]  /*5a060*/  IMAD.X R156, R123, 0x1, R2, P1 ;  /* 0x000000017b9c7824 */ /* 0x000fe200008e0602 */
[----:B----4-:R-:W-:-:S05]  /*5a070*/  IADD3 R143, P1, R120, R5, RZ ;  /* 0x00000005788f7210 */ /* 0x010fca0007f3e0ff */
        /* <DEDUP_REMOVED lines=8> */
[----:B------:R-:W-:-:S04]  /*5a100*/  IADD3 R136, P1, R102, R5, RZ ;  /* 0x0000000566887210 */ /* 0x000fc80007f3e0ff */
[----:B------:R-:W-:Y:S02]  /*5a110*/  IADD3.X R137, R103, R2, RZ, P1, !PT ;  /* 0x0000000267897210 */ /* 0x000fe40000ffe4ff */
[-C--:B------:R-:W-:Y:S01]  /*5a120*/  IADD3 R134, P1, R114, R5.reuse, RZ ;  /* 0x0000000572867210 */ /* 0x080fe20007f3e0ff */
[----:B------:R-:W1:Y:S04]  /*5a130*/  LDL.LU.64 R102, [R1+0x10a8] ;  /* 0x0010a80001667983 */ /* 0x000e680000300a00 */
[----:B------:R-:W-:Y:S01]  /*5a140*/  IMAD.X R135, R115, 0x1, R2, P1 ;  /* 0x0000000173877824 */ /* 0x000fe200008e0602 */
[----:B------:R-:W-:-:S05]  /*5a150*/  IADD3 R132, P1, R112, R5, RZ ;  /* 0x0000000570847210 */ /* 0x000fca0007f3e0ff */
[----:B------:R-:W-:Y:S01]  /*5a160*/  IMAD.X R133, R113, 0x1, R2, P1 ;  /* 0x0000000171857824 */ /* 0x000fe200008e0602 */
[----:B------:R-:W-:-:S05]  /*5a170*/  IADD3 R130, P1, R108, R5, RZ ;  /* 0x000000056c827210 */ /* 0x000fca0007f3e0ff */
[----:B------:R-:W-:Y:S02]  /*5a180*/  IMAD.X R131, R109, 0x1, R2, P1 ;  /* 0x000000016d837824 */ /* 0x000fe400008e0602 */
[----:B------:R-:W4:Y:S01]  /*5a190*/  LDL.LU.64 R108, [R1+0x1068] ;  /* 0x00106800016c7983 */ /* 0x000f220000300a00 */
[----:B------:R-:W-:-:S03]  /*5a1a0*/  IADD3 R128, P1, R110, R5, RZ ;  /* 0x000000056e807210 */ /* 0x000fc60007f3e0ff */
[----:B------:R-:W4:Y:S02]  /*5a1b0*/  LDL.LU.64 R118, [R1+0x1028] ;  /* 0x0010280001767983 */ /* 0x000f240000300a00 */
[----:B------:R-:W-:Y:S01]  /*5a1c0*/  IMAD.X R129, R111, 0x1, R2, P1 ;  /* 0x000000016f817824 */ /* 0x000fe200008e0602 */
[----:B--2---:R-:W-:-:S05]  /*5a1d0*/  IADD3 R126, P1, R106, R5, RZ ;  /* 0x000000056a7e7210 */ /* 0x004fca0007f3e0ff */
[----:B------:R-:W-:Y:S02]  /*5a1e0*/  IMAD.X R127, R107, 0x1, R2, P1 ;  /* 0x000000016b7f7824 */ /* 0x000fe400008e0602 */
[----:B------:R-:W2:Y:S04]  /*5a1f0*/  LDL.LU.64 R106, [R1+0xfe8] ;  /* 0x000fe800016a7983 */ /* 0x000ea80000300a00 */
[----:B------:R-:W2:Y:S04]  /*5a200*/  LDL.LU.64 R116, [R1+0xfa8] ;  /* 0x000fa80001747983 */ /* 0x000ea80000300a00 */
[----:B------:R-:W2:Y:S04]  /*5a210*/  LDL.LU.64 R114, [R1+0xf68] ;  /* 0x000f680001727983 */ /* 0x000ea80000300a00 */
[----:B------:R-:W2:Y:S01]  /*5a220*/  LDL.LU.64 R112, [R1+0xf28] ;  /* 0x000f280001707983 */ /* 0x000ea20000300a00 */
[----:B---3--:R-:W-:-:S04]  /*5a230*/  IADD3 R124, P1, R104, R5, RZ ;  /* 0x00000005687c7210 */ /* 0x008fc80007f3e0ff */
[----:B------:R-:W-:Y:S02]  /*5a240*/  IADD3.X R125, R105, R2, RZ, P1, !PT ;  /* 0x00000002697d7210 */ /* 0x000fe40000ffe4ff */
[----:B-1----:R-:W-:-:S05]  /*5a250*/  IADD3 R104, P1, R102, R5, RZ ;  /* 0x0000000566687210 */ /* 0x002fca0007f3e0ff */
[----:B------:R-:W-:Y:S02]  /*5a260*/  IMAD.X R105, R103, 0x1, R2, P1 ;  /* 0x0000000167697824 */ /* 0x000fe400008e0602 */
[----:B------:R-:W3:Y:S04]  /*5a270*/  LDL.LU.64 R102, [R1+0xee8] ;  /* 0x000ee80001667983 */ /* 0x000ee80000300a00 */
[----:B------:R-:W3:Y:S01]  /*5a280*/  LDL.LU.64 R110, [R1+0xea8] ;  /* 0x000ea800016e7983 */ /* 0x000ee20000300a00 */
[----:B----4-:R-:W-:-:S05]  /*5a290*/  IADD3 R122, P1, R108, R5, RZ ;  /* 0x000000056c7a7210 */ /* 0x010fca0007f3e0ff */
[----:B------:R-:W-:Y:S02]  /*5a2a0*/  IMAD.X R123, R109, 0x1, R2, P1 ;  /* 0x000000016d7b7824 */ /* 0x000fe400008e0602 */
[----:B------:R-:W4:Y:S04]  /*5a2b0*/  LDL.LU.64 R108, [R1+0xe68] ;  /* 0x000e6800016c7983 */ /* 0x000f280000300a00 */
[----:B------:R-:W4:Y:S01]  /*5a2c0*/  LDL.LU.64 R148, [R1+0xe28] ;  /* 0x000e280001947983 */ /* 0x000f220000300a00 */
[----:B------:R-:W-:-:S05]  /*5a2d0*/  IADD3 R120, P1, R118, R5, RZ ;  /* 0x0000000576787210 */ /* 0x000fca0007f3e0ff */
[----:B------:R-:W-:Y:S02]  /*5a2e0*/  IMAD.X R121, R119, 0x1, R2, P1 ;  /* 0x0000000177797824 */ /* 0x000fe400008e0602 */
[----:B------:R-:W-:Y:S02]  /*5a2f0*/  IMAD.MOV.U32 R205, RZ, RZ, R204 ;  /* 0x000000ffffcd7224 */ /* 0x000fe400078e00cc */
[----:B------:R-:W-:Y:S02]  /*5a300*/  IMAD.MOV.U32 R204, RZ, RZ, R158 ;  /* 0x000000ffffcc7224 */ /* 0x000fe400078e009e */
[----:B------:R-:W-:Y:S01]  /*5a310*/  IMAD.MOV.U32 R217, RZ, RZ, R216 ;  /* 0x000000ffffd97224 */ /* 0x000fe200078e00d8 */
[----:B------:R-:W-:Y:S01]  /*5a320*/  MOV R216, R157 ;  /* 0x0000009d00d87202 */ /* 0x000fe20000000f00 */
[----:B------:R-:W-:Y:S02]  /*5a330*/  IMAD.MOV.U32 R215, RZ, RZ, R214 ;  /* 0x000000ffffd77224 */ /* 0x000fe400078e00d6 */
        /* <DEDUP_REMOVED lines=19> */
[----:B------:R-:W-:Y:S01]  /*5a470*/  IMAD.MOV.U32 R143, RZ, RZ, R252 ;  /* 0x000000ffff8f7224 */ /* 0x000fe200078e00fc */
        /* <DEDUP_REMOVED lines=13> */
[----:B------:R-:W-:Y:S01]  /*5a550*/  IMAD.X R113, R103, 0x1, R2, P1 ;  /* 0x0000000167717824 */ /* 0x000fe200008e0602 */
[----:B------:R-:W-:-:S05]  /*5a560*/  IADD3 R102, P1, R110, R5, RZ ;  /* 0x000000056e667210 */ /* 0x000fca0007f3e0ff */
[----:B------:R-:W-:Y:S01]  /*5a570*/  IMAD.X R103, R111, 0x1, R2, P1 ;  /* 0x000000016f677824 */ /* 0x000fe200008e0602 */
[----:B----4-:R-:W-:-:S05]  /*5a580*/  IADD3 R110, P1, R108, R5, RZ ;  /* 0x000000056c6e7210 */ /* 0x010fca0007f3e0ff */
[----:B------:R-:W-:Y:S01]  /*5a590*/  IMAD.X R111, R109, 0x1, R2, P1 ;  /* 0x000000016d6f7824 */ /* 0x000fe200008e0602 */
[----:B------:R-:W-:-:S05]  /*5a5a0*/  IADD3 R108, P1, R148, R5, RZ ;  /* 0x00000005946c7210 */ /* 0x000fca0007f3e0ff */
        /* <DEDUP_REMOVED lines=11> */
[-C--:B------:R-:W-:Y:S01]  /*5a660*/  IADD3 R9, P1, R192, R5.reuse, RZ ;  /* 0x00000005c0097210 */ /* 0x080fe20007f3e0ff */
[----:B------:R-:W-:Y:S02]  /*5a670*/  IMAD.MOV.U32 R148, RZ, RZ, R145 ;  /* 0x000000ffff947224 */ /* 0x000fe400078e0091 */
[----:B------:R-:W-:Y:S02]  /*5a680*/  IMAD.MOV.U32 R149, RZ, RZ, R154 ;  /* 0x000000ffff957224 */ /* 0x000fe400078e009a */
[----:B------:R-:W-:Y:S01]  /*5a690*/  IMAD.X R192, R193, 0x1, R2, P1 ;  /* 0x00000001c1c07824 */ /* 0x000fe200008e0602 */
[----:B------:R-:W-:Y:S01]  /*5a6a0*/  IADD3 R4, P1, R190, R5, RZ ;  /* 0x00000005be047210 */ /* 0x000fe20007f3e0ff */
[----:B------:R-:W-:Y:S01]  /*5a6b0*/  IMAD.MOV.U32 R145, RZ, RZ, R159 ;  /* 0x000000ffff917224 */ /* 0x000fe200078e009f */
[----:B------:R-:W-:Y:S02]  /*5a6c0*/  STL.64 [R1+0x13e8], R148 ;  /* 0x0013e89401007387 */ /* 0x000fe40000100a00 */
[----:B------:R-:W-:-:S02]  /*5a6d0*/  IADD3.X R190, R191, R2, RZ, P1, !PT ;  /* 0x00000002bfbe7210 */ /* 0x000fc40000ffe4ff */
[----:B------:R-:W-:Y:S01]  /*5a6e0*/  LOP3.LUT R191, R6, 0x40, RZ, 0x3c, !PT ;  /* 0x0000004006bf7812 */ /* 0x000fe200078e3cff */
        /* <DEDUP_REMOVED lines=39> */
[----:B------:R4:W-:Y:S04]  /*5a960*/  LDGSTS.E [R3+-0x3c200], desc[UR60][R122.64], P0 ;  /* 0xc3e000007a037fae */ /* 0x0009e8000812187c */
        /* <DEDUP_REMOVED lines=19> */
[----:B------:R-:W4:Y:S04]  /*5aaa0*/  LDL.LU.64 R108, [R1+0x11a0] ;  /* 0x0011a000016c7983 */ /* 0x000f280000300a00 */
[----:B------:R-:W4:Y:S01]  /*5aab0*/  LDL.LU.64 R110, [R1+0x1160] ;  /* 0x00116000016e7983 */ /* 0x000f220000300a00 */
[----:B------:R-:W-:-:S05]  /*5aac0*/  IADD3 R146, P1, R124, R5, RZ ;  /* 0x000000057c927210 */ /* 0x000fca0007f3e0ff */
[----:B------:R-:W-:Y:S01]  /*5aad0*/  IMAD.X R7, R125, 0x1, R2, P1 ;  /* 0x000000017d077824 */ /* 0x000fe200008e0602 */
[----:B---3--:R-:W-:-:S05]  /*5aae0*/  IADD3 R145, P1, R104, R5, RZ ;  /* 0x0000000568917210 */ /* 0x008fca0007f3e0ff */
[--C-:B------:R-:W-:Y:S01]  /*5aaf0*/  IMAD.X R154, R105, 0x1, R2.reuse, P1 ;  /* 0x00000001699a7824 */ /* 0x100fe200008e0602 */
[-C--:B--2---:R-:W-:Y:S01]  /*5ab00*/  IADD3 R144, P1, R122, R5.reuse, RZ ;  /* 0x000000057a907210 */ /* 0x084fe20007f3e0ff */
[----:B------:R-:W2:Y:S04]  /*5ab10*/  LDL.LU.64 R104, [R1+0x1120] ;  /* 0x0011200001687983 */ /* 0x000ea80000300a00 */
[----:B------:R-:W-:Y:S01]  /*5ab20*/  IMAD.X R156, R123, 0x1, R2, P1 ;  /* 0x000000017b9c7824 */ /* 0x000fe200008e0602 */
[----:B----4-:R-:W-:-:S05]  /*5ab30*/  IADD3 R143, P1, R120, R5, RZ ;  /* 0x00000005788f7210 */ /* 0x010fca0007f3e0ff */
[----:B------:R-:W-:Y:S01]  /*5ab40*/  IMAD.X R159, R121, 0x1, R2, P1 ;  /* 0x00000001799f7824 */ /* 0x000fe200008e0602 */
[----:B------:R-:W-:-:S05]  /*5ab50*/  IADD3 R142, P1, R106, R5, RZ ;  /* 0x000000056a8e7210 */ /* 0x000fca0007f3e0ff */
[----:B------:R-:W-:Y:S01]  /*5ab60*/  IMAD.X R252, R107, 0x1, R2, P1 ;  /* 0x000000016bfc7824 */ /* 0x000fe200008e0602 */
[-C--:B------:R-:W-:Y:S01]  /*5ab70*/  IADD3 R140, P1, R118, R5.reuse, RZ ;  /* 0x00000005768c7210 */ /* 0x080fe20007f3e0ff */
[----:B------:R-:W3:Y:S03]  /*5ab80*/  LDL.LU.64 R106, [R1+0x10e0] ;  /* 0x0010e000016a7983 */ /* 0x000ee60000300a00 */
[----:B------:R-:W-:Y:S02]  /*5ab90*/  IADD3.X R141, R119, R2, RZ, P1, !PT ;  /* 0x00000002778d7210 */ /* 0x000fe40000ffe4ff */
[----:B------:R-:W-:-:S05]  /*5aba0*/  IADD3 R138, P1, R116, R5, RZ ;  /* 0x00000005748a7210 */ /* 0x000fca0007f3e0ff */
[----:B------:R-:W-:Y:S01]  /*5abb0*/  IMAD.X R139, R117, 0x1, R2, P1 ;  /* 0x00000001758b7824 */ /* 0x000fe200008e0602 */
[----:B------:R-:W-:-:S05]  /*5abc0*/  IADD3 R136, P1, R102, R5, RZ ;  /* 0x0000000566887210 */ /* 0x000fca0007f3e0ff */
[--C-:B------:R-:W-:Y:S01]  /*5abd0*/  IMAD.X R137, R103, 0x1, R2.reuse, P1 ;  /* 0x0000000167897824 */ /* 0x100fe200008e0602 */
[-C--:B------:R-:W-:Y:S01]  /*5abe0*/  IADD3 R134, P1, R114, R5.reuse, RZ ;  /* 0x0000000572867210 */ /* 0x080fe20007f3e0ff */
[----:B------:R-:W4:Y:S04]  /*5abf0*/  LDL.LU.64 R102, [R1+0x10a0] ;  /* 0x0010a00001667983 */ /* 0x000f280000300a00 */
[----:B------:R-:W-:Y:S01]  /*5ac00*/  IMAD.X R135, R115, 0x1, R2, P1 ;  /* 0x0000000173877824 */ /* 0x000fe200008e0602 */
[----:B------:R-:W-:-:S05]  /*5ac10*/  IADD3 R132, P1, R112, R5, RZ ;  /* 0x0000000570847210 */ /* 0x000fca0007f3e0ff */
[----:B------:R-:W-:Y:S01]  /*5ac20*/  IMAD.X R133, R113, 0x1, R2, P1 ;  /* 0x0000000171857824 */ /* 0x000fe200008e0602 */
[----:B------:R-:W-:-:S05]  /*5ac30*/  IADD3 R130, P1, R108, R5, RZ ;  /* 0x000000056c827210 */ /* 0x000fca0007f3e0ff */
[----:B------:R-:W-:Y:S02]  /*5ac40*/  IMAD.X R131, R109, 0x1, R2, P1 ;  /* 0x000000016d837824 */ /* 0x000fe400008e0602 */
[----:B------:R-:W1:Y:S01]  /*5ac50*/  LDL.LU.64 R108, [R1+0x1060] ;  /* 0x00106000016c7983 */ /* 0x000e620000300a00 */
[----:B------:R-:W-:-:S03]  /*5ac60*/  IADD3 R128, P1, R110, R5, RZ ;  /* 0x000000056e807210 */ /* 0x000fc60007f3e0ff */
[----:B------:R-:W4:Y:S01]  /*5ac70*/  LDL.LU.64 R118, [R1+0x1020] ;  /* 0x0010200001767983 */ /* 0x000f220000300a00 */
[----:B------:R-:W-:-:S03]  /*5ac80*/  IADD3.X R129, R111, R2, RZ, P1, !PT ;  /* 0x000000026f817210 */ /* 0x000fc60000ffe4ff */
[----:B------:R-:W4:Y:S01]  /*5ac90*/  LDL.LU.64 R116, [R1+0xfe0] ;  /* 0x000fe00001747983 */ /* 0x000f220000300a00 */
[----:B--2---:R-:W-:-:S05]  /*5aca0*/  IADD3 R126, P1, R104, R5, RZ ;  /* 0x00000005687e7210 */ /* 0x004fca0007f3e0ff */
[----:B------:R-:W-:Y:S02]  /*5acb0*/  IMAD.X R127, R105, 0x1, R2, P1 ;  /* 0x00000001697f7824 */ /* 0x000fe400008e0602 */
[----:B------:R-:W2:Y:S04]  /*5acc0*/  LDL.LU.64 R104, [R1+0xfa0] ;  /* 0x000fa00001687983 */ /* 0x000ea80000300a00 */
[----:B------:R-:W2:Y:S04]  /*5acd0*/  LDL.LU.64 R114, [R1+0xf60] ;  /* 0x000f600001727983 */ /* 0x000ea80000300a00 */
[----:B------:R-:W2:Y:S04]  /*5ace0*/  LDL.LU.64 R112, [R1+0xf20] ;  /* 0x000f200001707983 */ /* 0x000ea80000300a00 */
[----:B------:R-:W2:Y:S01]  /*5acf0*/  LDL.LU.64 R110, [R1+0xee0] ;  /* 0x000ee000016e7983 */ /* 0x000ea20000300a00 */
[----:B---3--:R-:W-:-:S05]  /*5ad00*/  IADD3 R124, P1, R106, R5, RZ ;  /* 0x000000056a7c7210 */ /* 0x008fca0007f3e0ff */
[----:B------:R-:W-:Y:S01]  /*5ad10*/  IMAD.X R125, R107, 0x1, R2, P1 ;  /* 0x000000016b7d7824 */ /* 0x000fe200008e0602 */
[----:B----4-:R-:W-:-:S05]  /*5ad20*/  IADD3 R122, P1, R102, R5, RZ ;  /* 0x00000005667a7210 */ /* 0x010fca0007f3e0ff */
[----:B------:R-:W-:Y:S02]  /*5ad30*/  IMAD.X R123, R103, 0x1, R2, P1 ;  /* 0x00000001677b7824 */ /* 0x000fe400008e0602 */
[----:B------:R-:W3:Y:S01]  /*5ad40*/  LDL.LU.64 R102, [R1+0xea0] ;  /* 0x000ea00001667983 */ /* 0x000ee20000300a00 */
[----:B-1----:R-:W-:-:S05]  /*5ad50*/  IADD3 R106, P1, R108, R5, RZ ;  /* 0x000000056c6a7210 */ /* 0x002fca0007f3e0ff */
[----:B------:R-:W-:Y:S02]  /*5ad60*/  IMAD.X R107, R109, 0x1, R2, P1 ;  /* 0x000000016d6b7824 */ /* 0x000fe400008e0602 */
[----:B------:R-:W4:Y:S04]  /*5ad70*/  LDL.LU.64 R108, [R1+0xe60] ;  /* 0x000e6000016c7983 */ /* 0x000f280000300a00 */
[----:B------:R-:W4:Y:S01]  /*5ad80*/  LDL.LU.64 R148, [R1+0xe20] ;  /* 0x000e200001947983 */ /* 0x000f220000300a00 */
[----:B------:R-:W-:-:S05]  /*5ad90*/  IADD3 R120, P1, R118, R5, RZ ;  /* 0x0000000576787210 */ /* 0x000fca0007f3e0ff */
[----:B------:R-:W-:Y:S01]  /*5ada0*/  IMAD.X R121, R119, 0x1, R2, P1 ;  /* 0x0000000177797824 */ /* 0x000fe200008e0602 */
[----:B------:R-:W-:-:S04]  /*5adb0*/  IADD3 R118, P1, R116, R5, RZ ;  /* 0x0000000574767210 */ /* 0x000fc80007f3e0ff */
[----:B------:R-:W-:Y:S01]  /*5adc0*/  IADD3.X R119, R117, R2, RZ, P1, !PT ;  /* 0x0000000275777210 */ /* 0x000fe20000ffe4ff */
[----:B------:R-:W-:Y:S01]  /*5add0*/  IMAD.MOV.U32 R203, RZ, RZ, R202 ;  /* 0x000000ffffcb7224 */ /* 0x000fe200078e00ca */
[----:B------:R-:W-:Y:S01]  /*5ade0*/  MOV R202, R158 ;  /* 0x0000009e00ca7202 */ /* 0x000fe20000000f00 */
[----:B------:R-:W-:Y:S02]  /*5adf0*/  IMAD.MOV.U32 R193, RZ, RZ, R192 ;  /* 0x000000ffffc17224 */ /* 0x000fe400078e00c0 */
[----:B------:R-:W-:Y:S02]  /*5ae00*/  IMAD.MOV.U32 R201, RZ, RZ, R200 ;  /* 0x000000ffffc97224 */ /* 0x000fe400078e00c8 */
[----:B------:R-:W-:Y:S01]  /*5ae10*/  IMAD.MOV.U32 R192, RZ, RZ, R9 ;  /* 0x000000ffffc07224 */ /* 0x000fe200078e0009 */
[----:B------:R-:W-:Y:S01]  /*5ae20*/  LDGSTS.E [R3+-0x39a00], desc[UR60][R202.64], P0 ;  /* 0xc6600000ca037fae */ /* 0x000fe2000812187c */
        /* <DEDUP_REMOVED lines=19> */
[----:B------:R-:W-:Y:S04]  /*5af60*/  LDGSTS.E [R3+-0x38600], desc[UR60][R192.64], P0 ;  /* 0xc7a00000c0037fae */ /* 0x000fe8000812187c */
[----:B------:R-:W-:Y:S04]  /*5af70*/  STL.64 [R1+0x1420], R150 ;  /* 0x0014209601007387 */ /* 0x000fe80000100a00 */
[----:B------:R1:W-:Y:S02]  /*5af80*/  LDGSTS.E [R3+-0x38200], desc[UR60][R190.64], P0 ;  /* 0xc7e00000be037fae */ /* 0x0003e4000812187c */
        /* <DEDUP_REMOVED lines=9> */
[----:B---3--:R-:W-:-:S05]  /*5b020*/  IADD3 R110, P1, R102, R5, RZ ;  /* 0x00000005666e7210 */ /* 0x008fca0007f3e0ff */
[----:B------:R-:W-:Y:S01]  /*5b030*/  IMAD.X R111, R103, 0x1, R2, P1 ;  /* 0x00000001676f7824 */ /* 0x000fe200008e0602 */
[----:B----4-:R-:W-:-:S04]  /*5b040*/  IADD3 R102, P1, R108, R5, RZ ;  /* 0x000000056c667210 */ /* 0x010fc80007f3e0ff */
[----:B------:R-:W-:Y:S02]  /*5b050*/  IADD3.X R103, R109, R2, RZ, P1, !PT ;  /* 0x000000026d677210 */ /* 0x000fe40000ffe4ff */
[----:B------:R-:W-:-:S05]  /*5b060*/  IADD3 R108, P1, R148, R5, RZ ;  /* 0x00000005946c7210 */ /* 0x000fca0007f3e0ff */
[----:B------:R-:W-:Y:S01]  /*5b070*/  IMAD.X R109, R149, 0x1, R2, P1 ;  /* 0x00000001956d7824 */ /* 0x000fe200008e0602 */
        /* <DEDUP_REMOVED lines=23> */
[----:B------:R-:W-:Y:S04]  /*5b1f0*/  LDGSTS.E [R3+-0x3f980], desc[UR60][R148.64], P0 ;  /* 0xc068000094037fae */ /* 0x000fe8000812187c */
[----:B------:R2:W-:Y:S04]  /*5b200*/  STL.64 [R1+0x10a0], R122 ;  /* 0x0010a07a01007387 */ /* 0x0005e80000100a00 */
[----:B------:R-:W-:Y:S04]  /*5b210*/  LDGSTS.E [R3+-0x3f580], desc[UR60][R146.64], P0 ;  /* 0xc0a8000092037fae */ /* 0x000fe8000812187c */
[----:B------:R3:W-:Y:S04]  /*5b220*/  STL.64 [R1+0x1060], R106 ;  /* 0x0010606a01007387 */ /* 0x0007e80000100a00 */
[----:B------:R4:W-:Y:S04]  /*5b230*/  LDGSTS.E [R3+-0x3f180], desc[UR60][R144.64], P0 ;  /* 0xc0e8000090037fae */ /* 0x0009e8000812187c */
[----:B------:R4:W-:Y:S04]  /*5b240*/  STL.64 [R1+0x1020], R120 ;  /* 0x0010207801007387 */ /* 0x0009e80000100a00 */
[----:B------:R4:W-:Y:S01]  /*5b250*/  LDGSTS.E [R3+-0x3ed80], desc[UR60][R142.64], P0 ;  /* 0xc12800008e037fae */ /* 0x0009e2000812187c */
[----:B------:R-:W-:-:S03]  /*5b260*/  IMAD.MOV.U32 R189, RZ, RZ, R188 ;  /* 0x000000ffffbd7224 */ /* 0x000fc600078e00bc */
[----:B------:R4:W-:Y:S04]  /*5b270*/  STL.64 [R1+0xfe0], R118 ;  /* 0x000fe07601007387 */ /* 0x0009e80000100a00 */
[----:B------:R4:W-:Y:S01]  /*5b280*/  LDGSTS.E [R3+-0x3e980], desc[UR60][R140.64], P0 ;  /* 0xc16800008c037fae */ /* 0x0009e2000812187c */
[----:B------:R-:W-:-:S03]  /*5b290*/  IMAD.MOV.U32 R188, RZ, RZ, R9 ;  /* 0x000000ffffbc7224 */ /* 0x000fc600078e0009 */
        /* <DEDUP_REMOVED lines=8> */
[----:B------:R-:W4:Y:S04]  /*5b320*/  LDL.LU R9, [R1+0x2c74] ;  /* 0x002c740001097983 */ /* 0x000f280000300800 */
[----:B------:R4:W-:Y:S04]  /*5b330*/  LDGSTS.E [R3+-0x3d580], desc[UR60][R130.64], P0 ;  /* 0xc2a8000082037fae */ /* 0x0009e8000812187c */
[----:B------:R-:W-:Y:S04]  /*5b340*/  STL.64 [R1+0xea0], R110 ;  /* 0x000ea06e01007387 */ /* 0x000fe80000100a00 */
[----:B------:R4:W-:Y:S04]  /*5b350*/  LDGSTS.E [R3+-0x3d180], desc[UR60][R128.64], P0 ;  /* 0xc2e8000080037fae */ /* 0x0009e8000812187c */
[----:B------:R4:W-:Y:S04]  /*5b360*/  STL.64 [R1+0xe60], R102 ;  /* 0x000e606601007387 */ /* 0x0009e80000100a00 */
[----:B------:R4:W-:Y:S04]  /*5b370*/  LDGSTS.E [R3+-0x3cd80], desc[UR60][R126.64], P0 ;  /* 0xc32800007e037fae */ /* 0x0009e8000812187c */
[----:B------:R4:W-:Y:S04]  /*5b380*/  STL.64 [R1+0xe20], R108 ;  /* 0x000e206c01007387 */ /* 0x0009e80000100a00 */
[----:B------:R-:W-:Y:S04]  /*5b390*/  LDGSTS.E [R3+-0x3c980], desc[UR60][R124.64], P0 ;  /* 0xc36800007c037fae */ /* 0x000fe8000812187c */
[----:B------:R-:W-:Y:S04]  /*5b3a0*/  LDGSTS.E [R3+-0x3c580], desc[UR60][R122.64], P0 ;  /* 0xc3a800007a037fae */ /* 0x000fe8000812187c */
[----:B------:R-:W-:Y:S04]  /*5b3b0*/  LDGSTS.E [R3+-0x3c180], desc[UR60][R106.64], P0 ;  /* 0xc3e800006a037fae */ /* 0x000fe8000812187c */
[----:B-1----:R-:W4:Y:S04]  /*5b3c0*/  LDL.LU.64 R124, [R1+0x1418] ;  /* 0x00141800017c7983 */ /* 0x002f280000300a00 */
[----:B--2---:R-:W2:Y:S04]  /*5b3d0*/  LDL.LU.64 R122, [R1+0x13d8] ;  /* 0x0013d800017a7983 */ /* 0x004ea80000300a00 */
[----:B---3--:R-:W3:Y:S04]  /*5b3e0*/  LDL.LU.64 R106, [R1+0x1398] ;  /* 0x00139800016a7983 */ /* 0x008ee80000300a00 */
[----:B------:R-:W-:Y:S04]  /*5b3f0*/  LDGSTS.E [R3+-0x3bd80], desc[UR60][R120.64], P0 ;  /* 0xc428000078037fae */ /* 0x000fe8000812187c */
[----:B------:R-:W-:Y:S04]  /*5b400*/  LDGSTS.E [R3+-0x3b980], desc[UR60][R118.64], P0 ;  /* 0xc468000076037fae */ /* 0x000fe8000812187c */
[----:B------:R-:W-:Y:S04]  /*5b410*/  LDGSTS.E [R3+-0x3b580], desc[UR60][R116.64], P0 ;  /* 0xc4a8000074037fae */ /* 0x000fe8000812187c */
[----:B----4-:R-:W4:Y:S04]  /*5b420*/  LDL.LU.64 R120, [R1+0x1358] ;  /* 0x0013580001787983 */ /* 0x010f280000300a00 */
[----:B------:R-:W4:Y:S04]  /*5b430*/  LDL.LU.64 R118, [R1+0x1318] ;  /* 0x0013180001767983 */ /* 0x000f280000300a00 */
[----:B------:R-:W-:Y:S04]  /*5b440*/  LDGSTS.E [R3+-0x3b180], desc[UR60][R104.64], P0 ;  /* 0xc4e8000068037fae */ /* 0x000fe8000812187c */
[----:B------:R-:W-:Y:S04]  /*5b450*/  LDGSTS.E [R3+-0x3ad80], desc[UR60][R114.64], P0 ;  /* 0xc528000072037fae */ /* 0x000fe8000812187c */
[----:B------:R-:W-:Y:S04]  /*5b460*/  LDGSTS.E [R3+-0x3a980], desc[UR60][R112.64], P0 ;  /* 0xc568000070037fae */ /* 0x000fe8000812187c */
[----:B------:R-:W4:Y:S04]  /*5b470*/  LDL.LU.64 R104, [R1+0x12d8] ;  /* 0x0012d80001687983 */ /* 0x000f280000300a00 */
[----:B------:R-:W4:Y:S04]  /*5b480*/  LDL.LU.64 R116, [R1+0x1298] ;  /* 0x0012980001747983 */ /* 0x000f280000300a00 */
[----:B------:R-:W4:Y:S04]  /*5b490*/  LDL.LU.64 R114, [R1+0x1258] ;  /* 0x0012580001727983 */ /* 0x000f280000300a00 */
[----:B------:R-:W-:Y:S04]  /*5b4a0*/  LDGSTS.E [R3+-0x3a580], desc[UR60][R110.64], P0 ;  /* 0xc5a800006e037fae */ /* 0x000fe8000812187c */
[----:B------:R-:W-:Y:S01]  /*5b4b0*/  LDGSTS.E [R3+-0x3a180], desc[UR60][R102.64], P0 ;  /* 0xc5e8000066037fae */ /* 0x000fe2000812187c */
[----:B------:R-:W-:-:S03]  /*5b4c0*/  IADD3 R157, P1, R186, R5, RZ ;  /* 0x00000005ba9d7210 */ /* 0x000fc60007f3e0ff */
[----:B------:R1:W-:Y:S04]  /*5b4d0*/  LDGSTS.E [R3+-0x39d80], desc[UR60][R108.64], P0 ;  /* 0xc62800006c037fae */ /* 0x0003e8000812187c */
[----:B------:R-:W4:Y:S01]  /*5b4e0*/  LDL.LU.64 R102, [R1+0x1218] ;  /* 0x0012180001667983 */ /* 0x000f220000300a00 */
[--C-:B------:R-:W-:Y:S01]  /*5b4f0*/  IMAD.X R186, R187, 0x1, R2.reuse, P1 ;  /* 0x00000001bbba7824 */ /* 0x100fe200008e0602 */
[-C--:B------:R-:W-:Y:S02]  /*5b500*/  IADD3 R155, P1, R184, R5.reuse, RZ ;  /* 0x00000005b89b7210 */ /* 0x080fe40007f3e0ff */
[----:B------:R-:W4:Y:S03]  /*5b510*/  LDL.LU.64 R112, [R1+0x11d8] ;  /* 0x0011d80001707983 */ /* 0x000f260000300a00 */
[----:B------:R-:W-:Y:S01]  /*5b520*/  IMAD.X R184, R185, 0x1, R2, P1 ;  /* 0x00000001b9b87824 */ /* 0x000fe200008e0602 */
[-C--:B------:R-:W-:Y:S01]  /*5b530*/  IADD3 R153, P1, R182, R5.reuse, RZ ;  /* 0x00000005b6997210 */ /* 0x080fe20007f3e0ff */
[----:B------:R-:W4:Y:S03]  /*5b540*/  LDL.LU.64 R110, [R1+0x1198] ;  /* 0x00119800016e7983 */ /* 0x000f260000300a00 */
[----:B------:R-:W-:Y:S01]  /*5b550*/  IADD3.X R182, R183, R2, RZ, P1, !PT ;  /* 0x00000002b7b67210 */ /* 0x000fe20000ffe4ff */
[----:B------:R-:W4:Y:S01]  /*5b560*/  LDL.LU.64 R108, [R1+0x1158] ;  /* 0x00115800016c7983 */ /* 0x000f220000300a00 */
[----:B------:R-:W-:Y:S01]  /*5b570*/  IADD3 R152, P1, R180, R5, RZ ;  /* 0x00000005b4987210 */ /* 0x000fe20007f3e0ff */
[----:B------:R-:W-:-:S02]  /*5b580*/  IMAD.MOV.U32 R177, RZ, RZ, R176 ;  /* 0x000000ffffb17224 */ /* 0x000fc400078e00b0 */
[----:B------:R-:W-:Y:S02]  /*5b590*/  LDGSTS.E [R3+-0x39980], desc[UR60][R188.64], P0 ;  /* 0xc6680000bc037fae */ /* 0x000fe4000812187c */
        /* <DEDUP_REMOVED lines=8> */
[----:B------:R-:W-:Y:S02]  /*5b620*/  IMAD.X R156, R107, 0x1, R2, P1 ;  /* 0x000000016b9c7824 */ /* 0x000fe400008e0602 */
[----:B------:R-:W1:Y:S01]  /*5b630*/  LDL.LU.64 R106, [R1+0x1118] ;  /* 0x00111800016a7983 */ /* 0x000e620000300a00 */
[----:B----4-:R-:W-:-:S04]  /*5b640*/  IADD3 R141, P1, R120, R5, RZ ;  /* 0x00000005788d7210 */ /* 0x010fc80007f3e0ff */
[----:B------:R-:W-:Y:S02]  /*5b650*/  IADD3.X R159, R121, R2, RZ, P1, !PT ;  /* 0x00000002799f7210 */ /* 0x000fe40000ffe4ff */
[----:B------:R-:W-:-:S05]  /*5b660*/  IADD3 R140, P1, R118, R5, RZ ;  /* 0x00000005768c7210 */ /* 0x000fca0007f3e0ff */
[----:B------:R-:W-:Y:S01]  /*5b670*/  IMAD.X R252, R119, 0x1, R2, P1 ;  /* 0x0000000177fc7824 */ /* 0x000fe200008e0602 */
[----:B------:R-:W-:-:S05]  /*5b680*/  IADD3 R138, P1, R104, R5, RZ ;  /* 0x00000005688a7210 */ /* 0x000fca0007f3e0ff */
[--C-:B------:R-:W-:Y:S01]  /*5b690*/  IMAD.X R139, R105, 0x1, R2.reuse, P1 ;  /* 0x00000001698b7824 */ /* 0x100fe200008e0602 */
[-C--:B------:R-:W-:Y:S01]  /*5b6a0*/  IADD3 R136, P1, R116, R5.reuse, RZ ;  /* 0x0000000574887210 */ /* 0x080fe20007f3e0ff */
[----:B------:R-:W2:Y:S04]  /*5b6b0*/  LDL.LU.64 R104, [R1+0x10d8] ;  /* 0x0010d80001687983 */ /* 0x000ea80000300a00 */
[----:B------:R-:W-:Y:S01]  /*5b6c0*/  IMAD.X R137, R117, 0x1, R2, P1 ;  /* 0x0000000175897824 */ /* 0x000fe200008e0602 */
[----:B------:R-:W-:-:S05]  /*5b6d0*/  IADD3 R134, P1, R114, R5, RZ ;  /* 0x0000000572867210 */ /* 0x000fca0007f3e0ff */
[----:B------:R-:W-:Y:S01]  /*5b6e0*/  IMAD.X R135, R115, 0x1, R2, P1 ;  /* 0x0000000173877824 */ /* 0x000fe200008e0602 */
[----:B------:R-:W-:-:S05]  /*5b6f0*/  IADD3 R132, P1, R102, R5, RZ ;  /* 0x0000000566847210 */ /* 0x000fca0007f3e0ff */
[----:B------:R-:W-:Y:S02]  /*5b700*/  IMAD.X R133, R103, 0x1, R2, P1 ;  /* 0x0000000167857824 */ /* 0x000fe400008e0602 */
[----:B------:R-:W3:Y:S01]  /*5b710*/  LDL.LU.64 R102, [R1+0x1098] ;  /* 0x0010980001667983 */ /* 0x000ee20000300a00 */
[----:B------:R-:W-:-:S03]  /*5b720*/  IADD3 R130, P1, R112, R5, RZ ;  /* 0x0000000570827210 */ /* 0x000fc60007f3e0ff */
[----:B------:R-:W4:Y:S01]  /*5b730*/  LDL.LU.64 R114, [R1+0x1058] ;  /* 0x0010580001727983 */ /* 0x000f220000300a00 */
[----:B------:R-:W-:Y:S02]  /*5b740*/  IADD3.X R131, R113, R2, RZ, P1, !PT ;  /* 0x0000000271837210 */ /* 0x000fe40000ffe4ff */
[-C--:B------:R-:W-:Y:S01]  /*5b750*/  IADD3 R128, P1, R110, R5.reuse, RZ ;  /* 0x000000056e807210 */ /* 0x080fe20007f3e0ff */
[----:B------:R-:W4:Y:S04]  /*5b760*/  LDL.LU.64 R116, [R1+0x1018] ;  /* 0x0010180001747983 */ /* 0x000f280000300a00 */
[--C-:B------:R-:W-:Y:S01]  /*5b770*/  IMAD.X R129, R111, 0x1, R2.reuse, P1 ;  /* 0x000000016f817824 */ /* 0x100fe200008e0602 */
[-C--:B------:R-:W-:Y:S01]  /*5b780*/  IADD3 R126, P1, R108, R5.reuse, RZ ;  /* 0x000000056c7e7210 */ /* 0x080fe20007f3e0ff */
[----:B------:R-:W4:Y:S04]  /*5b790*/  LDL.LU.64 R122, [R1+0xfd8] ;  /* 0x000fd800017a7983 */ /* 0x000f280000300a00 */
[----:B------:R-:W-:Y:S01]  /*5b7a0*/  IMAD.X R127, R109, 0x1, R2, P1 ;  /* 0x000000016d7f7824 */ /* 0x000fe200008e0602 */
[----:B------:R-:W4:Y:S04]  /*5b7b0*/  LDL.LU.64 R118, [R1+0xf98] ;  /* 0x000f980001767983 */ /* 0x000f280000300a00 */
[----:B------:R-:W4:Y:S01]  /*5b7c0*/  LDL.LU.64 R120, [R1+0xf58] ;  /* 0x000f580001787983 */ /* 0x000f220000300a00 */
[----:B-1----:R-:W-:-:S05]  /*5b7d0*/  IADD3 R108, P1, R106, R5, RZ ;  /* 0x000000056a6c7210 */ /* 0x002fca0007f3e0ff */
[----:B------:R-:W-:Y:S01]  /*5b7e0*/  IMAD.X R109, R107, 0x1, R2, P1 ;  /* 0x000000016b6d7824 */ /* 0x000fe200008e0602 */
[----:B--2---:R-:W-:-:S05]  /*5b7f0*/  IADD3 R110, P1, R104, R5, RZ ;  /* 0x00000005686e7210 */ /* 0x004fca0007f3e0ff */
[----:B------:R-:W-:Y:S02]  /*5b800*/  IMAD.X R111, R105, 0x1, R2, P1 ;  /* 0x00000001696f7824 */ /* 0x000fe400008e0602 */
[----:B------:R-:W2:Y:S04]  /*5b810*/  LDL.LU.64 R104, [R1+0xf18] ;  /* 0x000f180001687983 */ /* 0x000ea80000300a00 */
[----:B------:R-:W2:Y:S01]  /*5b820*/  LDL.LU.64 R106, [R1+0xed8] ;  /* 0x000ed800016a7983 */ /* 0x000ea20000300a00 */
[----:B---3--:R-:W-:-:S05]  /*5b830*/  IADD3 R124, P1, R102, R5, RZ ;  /* 0x00000005667c7210 */ /* 0x008fca0007f3e0ff */
[----:B------:R-:W-:Y:S02]  /*5b840*/  IMAD.X R125, R103, 0x1, R2, P1 ;  /* 0x00000001677d7824 */ /* 0x000fe400008e0602 */
[----:B------:R-:W3:Y:S04]  /*5b850*/  LDL.LU.64 R102, [R1+0xe98] ;  /* 0x000e980001667983 */ /* 0x000ee80000300a00 */
[----:B------:R-:W3:Y:S01]  /*5b860*/  LDL.LU.64 R146, [R1+0xe58] ;  /* 0x000e580001927983 */ /* 0x000ee20000300a00 */
        /* <DEDUP_REMOVED lines=11> */
[----:B------:R-:W-:Y:S01]  /*5b920*/  IMAD.MOV.U32 R187, RZ, RZ, R186 ;  /* 0x000000ffffbb7224 */ /* 0x000fe200078e00ba */
[----:B------:R-:W-:Y:S01]  /*5b930*/  MOV R186, R157 ;  /* 0x0000009d00ba7202 */ /* 0x000fe20000000f00 */
[----:B------:R-:W-:Y:S02]  /*5b940*/  IMAD.MOV.U32 R185, RZ, RZ, R184 ;  /* 0x000000ffffb97224 */ /* 0x000fe400078e00b8 */
[----:B------:R-:W-:Y:S02]  /*5b950*/  IMAD.MOV.U32 R184, RZ, RZ, R155 ;  /* 0x000000ffffb87224 */ /* 0x000fe400078e009b */
[----:B------:R-:W-:Y:S01]  /*5b960*/  IMAD.MOV.U32 R183, RZ, RZ, R182 ;  /* 0x000000ffffb77224 */ /* 0x000fe200078e00b6 */
[----:B------:R-:W-:Y:S01]  /*5b970*/  LDGSTS.E [R3+-0x39580], desc[UR60][R186.64], P0 ;  /* 0xc6a80000ba037fae */ /* 0x000fe2000812187c */
[----:B------:R-:W-:-:S02]  /*5b980*/  IMAD.MOV.U32 R182, RZ, RZ, R153 ;  /* 0x000000ffffb67224 */ /* 0x000fc400078e0099 */
[----:B------:R-:W-:Y:S01]  /*5b990*/  IMAD.MOV.U32 R181, RZ, RZ, R180 ;  /* 0x000000ffffb57224 */ /* 0x000fe200078e00b4 */
[----:B------:R-:W-:Y:S01]  /*5b9a0*/  MOV R180, R152 ;  /* 0x0000009800b47202 */ /* 0x000fe20000000f00 */
[----:B------:R-:W-:Y:S01]  /*5b9b0*/  IMAD.MOV.U32 R179, RZ, RZ, R178 ;  /* 0x000000ffffb37224 */ /* 0x000fe200078e00b2 */
[----:B------:R-:W-:Y:S01]  /*5b9c0*/  MOV R148, R144 ;  /* 0x0000009000947202 */ /* 0x000fe20000000f00 */
[----:B------:R-:W-:Y:S01]  /*5b9d0*/  IMAD.MOV.U32 R178, RZ, RZ, R4 ;  /* 0x000000ffffb27224 */ /* 0x000fe200078e0004 */
[----:B------:R-:W-:Y:S01]  /*5b9e0*/  LDGSTS.E [R3+-0x39180], desc[UR60][R184.64], P0 ;  /* 0xc6e80000b8037fae */ /* 0x000fe2000812187c */
[----:B------:R-:W-:Y:S02]  /*5b9f0*/  IMAD.MOV.U32 R149, RZ, RZ, R7 ;  /* 0x000000ffff957224 */ /* 0x000fe400078e0007 */
[----:B------:R-:W-:Y:S01]  /*5ba00*/  IMAD.MOV.U32 R144, RZ, RZ, R142 ;  /* 0x000000ffff907224 */ /* 0x000fe200078e008e */
[----:B------:R-:W-:Y:S01]  /*5ba10*/  LDGSTS.E [R3+-0x38d80], desc[UR60][R182.64], P0 ;  /* 0xc7280000b6037fae */ /* 0x000fe2000812187c */
[----:B------:R-:W-:Y:S01]  /*5ba20*/  IMAD.MOV.U32 R145, RZ, RZ, R156 ;  /* 0x000000ffff917224 */ /* 0x000fe200078e009c */
[----:B------:R-:W-:Y:S01]  /*5ba30*/  MOV R142, R141 ;  /* 0x0000008d008e7202 */ /* 0x000fe20000000f00 */
[----:B------:R-:W-:Y:S01]  /*5ba40*/  IMAD.MOV.U32 R141, RZ, RZ, R252 ;  /* 0x000000ffff8d7224 */ /* 0x000fe200078e00fc */
[----:B------:R-:W-:Y:S04]  /*5ba50*/  LDGSTS.E [R3+-0x38980], desc[UR60][R180.64], P0 ;  /* 0xc7680000b4037fae */ /* 0x000fe8000812187c */
[----:B------:R-:W-:Y:S04]  /*5ba60*/  LDGSTS.E [R3+-0x38580], desc[UR60][R178.64], P0 ;  /* 0xc7a80000b2037fae */ /* 0x000fe8000812187c */
[----:B------:R1:W-:Y:S04]  /*5ba70*/  LDGSTS.E [R3+-0x38180], desc[UR60][R176.64], P0 ;  /* 0xc7e80000b0037fae */ /* 0x0003e8000812187c */
[----:B------:R-:W-:Y:S01]  /*5ba80*/  STL.64 [R1+0x1418], R148 ;  /* 0x0014189401007387 */ /* 0x000fe20000100a00 */
[----:B-1----:R-:W-:Y:S01]  /*5ba90*/  IMAD.U32 R3, RZ, RZ, UR4 ;  /* 0x00000004ff037e24 */ /* 0x002fe2000f8e00ff */
[----:B--2---:R-:W-:-:S05]  /*5baa0*/  IADD3 R120, P1, R104, R5, RZ ;  /* 0x0000000568787210 */ /* 0x004fca0007f3e0ff */
[----:B------:R-:W-:Y:S01]  /*5bab0*/  IMAD.X R121, R105, 0x1, R2, P1 ;  /* 0x0000000169797824 */ /* 0x000fe200008e0602 */
[----:B------:R-:W-:-:S04]  /*5bac0*/  IADD3 R104, P1, R106, R5, RZ ;  /* 0x000000056a687210 */ /* 0x000fc80007f3e0ff */
        /* <DEDUP_REMOVED lines=17> */
[-C--:B------:R-:W-:Y:S01]  /*5bbe0*/  IADD3 R150, P1, R18, R5.reuse, RZ ;  /* 0x0000000512967210 */ /* 0x080fe20007f3e0ff */
[----:B------:R-:W-:Y:S02]  /*5bbf0*/  IMAD.MOV.U32 R146, RZ, RZ, R143 ;  /* 0x000000ffff927224 */ /* 0x000fe400078e008f */
[----:B------:R-:W-:Y:S02]  /*5bc00*/  IMAD.MOV.U32 R147, RZ, RZ, R154 ;  /* 0x000000ffff937224 */ /* 0x000fe400078e009a */
[--C-:B------:R-:W-:Y:S01]  /*5bc10*/  IMAD.X R18, R19, 0x1, R2.reuse, P1 ;  /* 0x0000000113127824 */ /* 0x100fe200008e0602 */
[----:B------:R-:W-:Y:S01]  /*5bc20*/  IADD3 R4, P1, R16, R5, RZ ;  /* 0x0000000510047210 */ /* 0x000fe20007f3e0ff */
[----:B------:R-:W-:Y:S01]  /*5bc30*/  IMAD.MOV.U32 R143, RZ, RZ, R159 ;  /* 0x000000ffff8f7224 */ /* 0x000fe200078e009f */
[----:B------:R-:W-:Y:S03]  /*5bc40*/  STL.64 [R1+0x13d8], R146 ;  /* 0x0013d89201007387 */ /* 0x000fe60000100a00 */
[----:B------:R-:W-:Y:S01]  /*5bc50*/  IMAD.X R16, R17, 0x1, R2, P1 ;  /* 0x0000000111107824 */ /* 0x000fe200008e0602 */
        /* <DEDUP_REMOVED lines=38> */
[----:B------:R-:W-:Y:S04]  /*5bec0*/  LDGSTS.E [R3+-0x3c500], desc[UR60][R124.64], P0 ;  /* 0xc3b000007c037fae */ /* 0x000fe8000812187c */
[----:B-1----:R-:W4:Y:S04]  /*5bed0*/  LDL.LU.64 R108, [R1+0x1410] ;  /* 0x00141000016c7983 */ /* 0x002f280000300a00 */
[----:B--2---:R-:W2:Y:S04]  /*5bee0*/  LDL.LU.64 R110, [R1+0x13d0] ;  /* 0x0013d000016e7983 */ /* 0x004ea80000300a00 */
[----:B------:R-:W-:Y:S04]  /*5bef0*/  LDGSTS.E [R3+-0x3c100], desc[UR60][R112.64], P0 ;  /* 0xc3f0000070037fae */ /* 0x000fe8000812187c */
[----:B------:R-:W-:Y:S04]  /*5bf00*/  LDGSTS.E [R3+-0x3bd00], desc[UR60][R114.64], P0 ;  /* 0xc430000072037fae */ /* 0x000fe8000812187c */
[----:B------:R-:W-:Y:S04]  /*5bf10*/  LDGSTS.E [R3+-0x3b900], desc[UR60][R116.64], P0 ;  /* 0xc470000074037fae */ /* 0x000fe8000812187c */
[----:B---3--:R-:W3:Y:S04]  /*5bf20*/  LDL.LU.64 R112, [R1+0x1390] ;  /* 0x0013900001707983 */ /* 0x008ee80000300a00 */
[----:B----4-:R-:W4:Y:S04]  /*5bf30*/  LDL.LU.64 R114, [R1+0x1350] ;  /* 0x0013500001727983 */ /* 0x010f280000300a00 */
[----:B------:R-:W4:Y:S04]  /*5bf40*/  LDL.LU.64 R116, [R1+0x1310] ;  /* 0x0013100001747983 */ /* 0x000f280000300a00 */
        /* <DEDUP_REMOVED lines=8> */
[----:B------:R1:W-:Y:S04]  /*5bfd0*/  LDGSTS.E [R3+-0x3a500], desc[UR60][R106.64], P0 ;  /* 0xc5b000006a037fae */ /* 0x0003e8000812187c */
[----:B------:R-:W-:Y:S04]  /*5bfe0*/  LDGSTS.E [R3+-0x3a100], desc[UR60][R102.64], P0 ;  /* 0xc5f0000066037fae */ /* 0x000fe8000812187c */
[----:B------:R-:W4:Y:S04]  /*5bff0*/  LDL.LU.64 R102, [R1+0x11d0] ;  /* 0x0011d00001667983 */ /* 0x000f280000300a00 */
[----:B------:R-:W4:Y:S04]  /*5c000*/  LDL.LU.64 R128, [R1+0x1190] ;  /* 0x0011900001807983 */ /* 0x000f280000300a00 */
[----:B------:R-:W4:Y:S04]  /*5c010*/  LDL.LU.64 R130, [R1+0x1150] ;  /* 0x0011500001827983 */ /* 0x000f280000300a00 */
[----:B------:R-:W4:Y:S01]  /*5c020*/  LDL.LU.64 R132, [R1+0x1110] ;  /* 0x0011100001847983 */ /* 0x000f220000300a00 */
[----:B-1----:R-:W-:-:S05]  /*5c030*/  IADD3 R106, P1, R108, R5, RZ ;  /* 0x000000056c6a7210 */ /* 0x002fca0007f3e0ff */
[----:B------:R-:W-:Y:S01]  /*5c040*/  IMAD.X R7, R109, 0x1, R2, P1 ;  /* 0x000000016d077824 */ /* 0x000fe200008e0602 */
[----:B--2---:R-:W-:-:S05]  /*5c050*/  IADD3 R108, P1, R110, R5, RZ ;  /* 0x000000056e6c7210 */ /* 0x004fca0007f3e0ff */
[----:B------:R-:W-:Y:S01]  /*5c060*/  IMAD.X R154, R111, 0x1, R2, P1 ;  /* 0x000000016f9a7824 */ /* 0x000fe200008e0602 */
[----:B---3--:R-:W-:-:S05]  /*5c070*/  IADD3 R110, P1, R112, R5, RZ ;  /* 0x00000005706e7210 */ /* 0x008fca0007f3e0ff */
        /* <DEDUP_REMOVED lines=15> */
[----:B------:R-:W-:Y:S02]  /*5c170*/  IMAD.X R125, R103, 0x1, R2, P1 ;  /* 0x00000001677d7824 */ /* 0x000fe400008e0602 */
[----:B------:R-:W3:Y:S04]  /*5c180*/  LDL.LU.64 R102, [R1+0x1090] ;  /* 0x0010900001667983 */ /* 0x000ee80000300a00 */
[----:B------:R-:W4:Y:S04]  /*5c190*/  LDL.LU.64 R138, [R1+0x1050] ;  /* 0x00105000018a7983 */ /* 0x000f280000300a00 */
[----:B------:R-:W4:Y:S04]  /*5c1a0*/  LDL.LU.64 R140, [R1+0x1010] ;  /* 0x00101000018c7983 */ /* 0x000f280000300a00 */
[----:B------:R-:W4:Y:S01]  /*5c1b0*/  LDL.LU.64 R142, [R1+0xfd0] ;  /* 0x000fd000018e7983 */ /* 0x000f220000300a00 */
[----:B------:R-:W-:-:S03]  /*5c1c0*/  IADD3 R126, P1, R128, R5, RZ ;  /* 0x00000005807e7210 */ /* 0x000fc60007f3e0ff */
[----:B------:R-:W4:Y:S02]  /*5c1d0*/  LDL.LU.64 R144, [R1+0xf90] ;  /* 0x000f900001907983 */ /* 0x000f240000300a00 */
[----:B------:R-:W-:Y:S01]  /*5c1e0*/  IMAD.X R127, R129, 0x1, R2, P1 ;  /* 0x00000001817f7824 */ /* 0x000fe200008e0602 */
[-C--:B------:R-:W-:Y:S01]  /*5c1f0*/  IADD3 R128, P1, R130, R5.reuse, RZ ;  /* 0x0000000582807210 */ /* 0x080fe20007f3e0ff */
[----:B------:R-:W4:Y:S03]  /*5c200*/  LDL.LU.64 R146, [R1+0xf50] ;  /* 0x000f500001927983 */ /* 0x000f260000300a00 */
[----:B------:R-:W-:Y:S01]  /*5c210*/  IADD3.X R129, R131, R2, RZ, P1, !PT ;  /* 0x0000000283817210 */ /* 0x000fe20000ffe4ff */
[----:B------:R-:W4:Y:S01]  /*5c220*/  LDL.LU.64 R148, [R1+0xf10] ;  /* 0x000f100001947983 */ /* 0x000f220000300a00 */
[----:B------:R-:W-:Y:S01]  /*5c230*/  IADD3 R130, P1, R132, R5, RZ ;  /* 0x0000000584827210 */ /* 0x000fe20007f3e0ff */
[----:B------:R-:W-:-:S02]  /*5c240*/  IMAD.MOV.U32 R21, RZ, RZ, R20 ;  /* 0x000000ffff157224 */ /* 0x000fc400078e0014 */
[----:B------:R-:W-:Y:S02]  /*5c250*/  IMAD.MOV.U32 R19, RZ, RZ, R18 ;  /* 0x000000ffff137224 */ /* 0x000fe400078e0012 */
[----:B------:R-:W-:Y:S02]  /*5c260*/  IMAD.MOV.U32 R20, RZ, RZ, R151 ;  /* 0x000000ffff147224 */ /* 0x000fe400078e0097 */
[----:B------:R-:W-:Y:S02]  /*5c270*/  IMAD.MOV.U32 R18, RZ, RZ, R150 ;  /* 0x000000ffff127224 */ /* 0x000fe400078e0096 */
[----:B------:R-:W-:Y:S01]  /*5c280*/  IMAD.X R131, R133, 0x1, R2, P1 ;  /* 0x0000000185837824 */ /* 0x000fe200008e0602 */
[----:B------:R-:W4:Y:S01]  /*5c290*/  LDL.LU.64 R150, [R1+0xed0] ;  /* 0x000ed00001967983 */ /* 0x000f220000300a00 */
[----:B--2---:R-:W-:-:S05]  /*5c2a0*/  IADD3 R132, P1, R104, R5, RZ ;  /* 0x0000000568847210 */ /* 0x004fca0007f3e0ff */
[----:B------:R-:W-:Y:S02]  /*5c2b0*/  IMAD.X R133, R105, 0x1, R2, P1 ;  /* 0x0000000169857824 */ /* 0x000fe400008e0602 */
[----:B------:R-:W2:Y:S01]  /*5c2c0*/  LDL.LU.64 R104, [R1+0xe90] ;  /* 0x000e900001687983 */ /* 0x000ea20000300a00 */
[----:B---3--:R-:W-:-:S05]  /*5c2d0*/  IADD3 R134, P1, R102, R5, RZ ;  /* 0x0000000566867210 */ /* 0x008fca0007f3e0ff */
[----:B------:R-:W-:Y:S02]  /*5c2e0*/  IMAD.X R135, R103, 0x1, R2, P1 ;  /* 0x0000000167877824 */ /* 0x000fe400008e0602 */
[----:B------:R-:W3:Y:S01]  /*5c2f0*/  LDL.LU.64 R102, [R1+0xe50] ;  /* 0x000e500001667983 */ /* 0x000ee20000300a00 */
        /* <DEDUP_REMOVED lines=14> */
[----:B------:R-:W-:Y:S01]  /*5c3e0*/  IMAD.MOV.U32 R23, RZ, RZ, R22 ;  /* 0x000000ffff177224 */ /* 0x000fe200078e0016 */
[----:B------:R-:W-:Y:S01]  /*5c3f0*/  MOV R22, R152 ;  /* 0x0000009800167202 */ /* 0x000fe20000000f00 */
[----:B------:R-:W-:Y:S02]  /*5c400*/  IMAD.MOV.U32 R163, RZ, RZ, R162 ;  /* 0x000000ffffa37224 */ /* 0x000fe400078e00a2 */
[----:B------:R-:W-:Y:S02]  /*5c410*/  IMAD.MOV.U32 R162, RZ, RZ, R153 ;  /* 0x000000ffffa27224 */ /* 0x000fe400078e0099 */
[----:B------:R-:W-:Y:S01]  /*5c420*/  IMAD.MOV.U32 R107, RZ, RZ, R7 ;  /* 0x000000ffff6b7224 */ /* 0x000fe200078e0007 */
[----:B------:R-:W-:Y:S01]  /*5c430*/  MOV R111, R156 ;  /* 0x0000009c006f7202 */ /* 0x000fe20000000f00 */
[----:B------:R-:W-:-:S02]  /*5c440*/  IMAD.MOV.U32 R165, RZ, RZ, R164 ;  /* 0x000000ffffa57224 */ /* 0x000fc400078e00a4 */
[----:B------:R-:W-:Y:S02]  /*5c450*/  IMAD.MOV.U32 R109, RZ, RZ, R154 ;  /* 0x000000ffff6d7224 */ /* 0x000fe400078e009a */
[----:B------:R-:W-:Y:S02]  /*5c460*/  IMAD.MOV.U32 R164, RZ, RZ, R158 ;  /* 0x000000ffffa47224 */ /* 0x000fe400078e009e */
[----:B------:R-:W-:Y:S01]  /*5c470*/  IMAD.MOV.U32 R113, RZ, RZ, R159 ;  /* 0x000000ffff717224 */ /* 0x000fe200078e009f */
[----:B------:R1:W-:Y:S01]  /*5c480*/  STL.64 [R1+0x1410], R106 ;  /* 0x0014106a01007387 */ /* 0x0003e20000100a00 */
[----:B------:R-:W-:Y:S02]  /*5c490*/  IMAD.MOV.U32 R115, RZ, RZ, R252 ;  /* 0x000000ffff737224 */ /* 0x000fe400078e00fc */
[----:B------:R-:W-:Y:S01]  /*5c4a0*/  IMAD.MOV.U32 R173, RZ, RZ, R172 ;  /* 0x000000ffffad7224 */ /* 0x000fe200078e00ac */
[----:B------:R4:W-:Y:S01]  /*5c4b0*/  STL.64 [R1+0x13d0], R108 ;  /* 0x0013d06c01007387 */ /* 0x0009e20000100a00 */
[----:B------:R-:W-:-:S03]  /*5c4c0*/  MOV R172, R157 ;  /* 0x0000009d00ac7202 */ /* 0x000fc60000000f00 */
[----:B------:R4:W-:Y:S04]  /*5c4d0*/  STL.64 [R1+0x1390], R110 ;  /* 0x0013906e01007387 */ /* 0x0009e80000100a00 */
[----:B------:R4:W-:Y:S01]  /*5c4e0*/  STL.64 [R1+0x1350], R112 ;  /* 0x0013507001007387 */ /* 0x0009e20000100a00 */
[----:B------:R-:W-:-:S03]  /*5c4f0*/  IMAD.MOV.U32 R169, RZ, RZ, R168 ;  /* 0x000000ffffa97224 */ /* 0x000fc600078e00a8 */
[----:B------:R4:W-:Y:S01]  /*5c500*/  STL.64 [R1+0x1310], R114 ;  /* 0x0013107201007387 */ /* 0x0009e20000100a00 */
[----:B------:R-:W-:-:S03]  /*5c510*/  IMAD.MOV.U32 R168, RZ, RZ, R155 ;  /* 0x000000ffffa87224 */ /* 0x000fc600078e009b */
[----:B------:R4:W-:Y:S04]  /*5c520*/  STL.64 [R1+0x12d0], R116 ;  /* 0x0012d07401007387 */ /* 0x0009e80000100a00 */
[----:B------:R4:W-:Y:S04]  /*5c530*/  STL.64 [R1+0x1290], R118 ;  /* 0x0012907601007387 */ /* 0x0009e80000100a00 */
[----:B------:R4:W-:Y:S04]  /*5c540*/  STL.64 [R1+0x1250], R120 ;  /* 0x0012507801007387 */ /* 0x0009e80000100a00 */
[----:B------:R4:W-:Y:S04]  /*5c550*/  STL.64 [R1+0x1210], R122 ;  /* 0x0012107a01007387 */ /* 0x0009e80000100a00 */
[----:B------:R4:W-:Y:S01]  /*5c560*/  STL.64 [R1+0x11d0], R124 ;  /* 0x0011d07c01007387 */ /* 0x0009e20000100a00 */
[----:B------:R-:W-:-:S03]  /*5c570*/  IMAD.MOV.U32 R17, RZ, RZ, R16 ;  /* 0x000000ffff117224 */ /* 0x000fc600078e0010 */
[----:B------:R4:W-:Y:S01]  /*5c580*/  STL.64 [R1+0x1190], R126 ;  /* 0x0011907e01007387 */ /* 0x0009e20000100a00 */
[----:B------:R-:W-:-:S03]  /*5c590*/  MOV R16, R4 ;  /* 0x0000000400107202 */ /* 0x000fc60000000f00 */
        /* <DEDUP_REMOVED lines=17> */
[----:B------:R4:W-:Y:S01]  /*5c6b0*/  STL.64 [R1+0xf10], R146 ;  /* 0x000f109201007387 */ /* 0x0009e20000100a00 */
[----:B-1----:R-:W-:Y:S01]  /*5c6c0*/  IMAD.U32 R3, RZ, RZ, UR4 ;  /* 0x00000004ff037e24 */ /* 0x002fe2000f8e00ff */
[----:B--2---:R-:W-:-:S05]  /*5c6d0*/  IADD3 R150, P1, R104, R5, RZ ;  /* 0x0000000568967210 */ /* 0x004fca0007f3e0ff */
[----:B------:R-:W-:Y:S01]  /*5c6e0*/  IMAD.X R151, R105, 0x1, R2, P1 ;  /* 0x0000000169977824 */ /* 0x000fe200008e0602 */
[----:B---3--:R-:W-:-:S04]  /*5c6f0*/  IADD3 R152, P1, R102, R5, RZ ;  /* 0x0000000566987210 */ /* 0x008fc80007f3e0ff */
        /* <DEDUP_REMOVED lines=15> */
[----:B------:R-:W-:Y:S01]  /*5c7f0*/  IADD3 R4, P1, R8, R5, RZ ;  /* 0x0000000508047210 */ /* 0x000fe20007f3e0ff */
[----:B------:R-:W-:Y:S02]  /*5c800*/  IMAD.MOV.U32 R175, RZ, RZ, R174 ;  /* 0x000000ffffaf7224 */ /* 0x000fe400078e00ae */
[----:B------:R-:W-:Y:S02]  /*5c810*/  IMAD.MOV.U32 R174, RZ, RZ, R102 ;  /* 0x000000ffffae7224 */ /* 0x000fe400078e0066 */
[----:B------:R-:W-:Y:S01]  /*5c820*/  IMAD.X R8, R9, 0x1, R2, P1 ;  /* 0x0000000109087824 */ /* 0x000fe200008e0602 */
[----:B------:R-:W-:Y:S01]  /*5c830*/  LOP3.LUT R9, R6, 0x70, RZ, 0x3c, !PT ;  /* 0x0000007006097812 */ /* 0x000fe200078e3cff */
[----:B------:R-:W5:Y:S01]  /*5c840*/  LDL.LU R102, [R1+0x2c70] ;  /* 0x002c700001667983 */ /* 0x000f620000300800 */
[----:B------:R-:W-:Y:S01]  /*5c850*/  IMAD.MOV.U32 R171, RZ, RZ, R170 ;  /* 0x000000ffffab7224 */ /* 0x000fe200078e00aa */
[----:B------:R-:W-:Y:S01]  /*5c860*/  MOV R170, R103 ;  /* 0x0000006700aa7202 */ /* 0x000fe20000000f00 */
[----:B------:R-:W-:Y:S01]  /*5c870*/  IMAD.MOV.U32 R167, RZ, RZ, R166 ;  /* 0x000000ffffa77224 */ /* 0x000fe200078e00a6 */
[----:B------:R1:W-:Y:S01]  /*5c880*/  STL.64 [R1+0xed0], R148 ;  /* 0x000ed09401007387 */ /* 0x0003e20000100a00 */
[----:B------:R-:W-:Y:S01]  /*5c890*/  IMAD.MOV.U32 R166, RZ, RZ, R104 ;  /* 0x000000ffffa67224 */ /* 0x000fe200078e0068 */
[----:B------:R-:W-:-:S02]  /*5c8a0*/  IADD3 R3, R9, 0x100000, R3 ;  /* 0x0010000009037810 */ /* 0x000fc40007ffe003 */
[----:B------:R-:W5:Y:S01]  /*5c8b0*/  LDL.LU R103, [R1+0x2c6c] ;  /* 0x002c6c0001677983 */ /* 0x000f620000300800 */
[----:B------:R-:W-:-:S03]  /*5c8c0*/  IMAD.MOV.U32 R161, RZ, RZ, R160 ;  /* 0x000000ffffa17224 */ /* 0x000fc600078e00a0 */
[----:B------:R2:W-:Y:S01]  /*5c8d0*/  STL.64 [R1+0xe90], R150 ;  /* 0x000e909601007387 */ /* 0x0005e20000100a00 */
[----:B------:R-:W-:Y:S02]  /*5c8e0*/  IMAD.MOV.U32 R160, RZ, RZ, R105 ;  /* 0x000000ffffa07224 */ /* 0x000fe400078e0069 */
[----:B------:R-:W-:Y:S01]  /*5c8f0*/  IMAD.MOV.U32 R15, RZ, RZ, R14 ;  /* 0x000000ffff0f7224 */ /* 0x000fe200078e000e */
[----:B------:R-:W5:Y:S01]  /*5c900*/  LDL.LU R104, [R1+0x2c68] ;  /* 0x002c680001687983 */ /* 0x000f620000300800 */
[----:B------:R-:W-:Y:S01]  /*5c910*/  MOV R14, R158 ;  /* 0x0000009e000e7202 */ /* 0x000fe20000000f00 */
[----:B------:R-:W-:Y:S02]  /*5c920*/  IMAD.MOV.U32 R13, RZ, RZ, R12 ;  /* 0x000000ffff0d7224 */ /* 0x000fe400078e000c */
[----:B------:R3:W-:Y:S01]  /*5c930*/  STL.64 [R1+0xe50], R152 ;  /* 0x000e509801007387 */ /* 0x0007e20000100a00 */
[----:B------:R-:W-:Y:S02]  /*5c940*/  IMAD.MOV.U32 R12, RZ, RZ, R157 ;  /* 0x000000ffff0c7224 */ /* 0x000fe400078e009d */
[----:B------:R-:W-:Y:S01]  /*5c950*/  IMAD.MOV.U32 R11, RZ, RZ, R10 ;  /* 0x000000ffff0b7224 */ /* 0x000fe200078e000a */
[----:B------:R-:W5:Y:S01]  /*5c960*/  LDL.LU R105, [R1+0x2c64] ;  /* 0x002c640001697983 */ /* 0x000f620000300800 */
[----:B------:R-:W-:-:S03]  /*5c970*/  IMAD.MOV.U32 R10, RZ, RZ, R155 ;  /* 0x000000ffff0a7224 */ /* 0x000fc600078e009b */
[----:B------:R-:W5:Y:S04]  /*5c980*/  LDL.LU R158, [R1+0x2c60] ;  /* 0x002c6000019e7983 */ /* 0x000f680000300800 */
[----:B------:R-:W5:Y:S04]  /*5c990*/  LDL.LU R157, [R1+0x2c5c] ;  /* 0x002c5c00019d7983 */ /* 0x000f680000300800 */
[----:B------:R-:W5:Y:S04]  /*5c9a0*/  LDL.LU R155, [R1+0x2c58] ;  /* 0x002c5800019b7983 */ /* 0x000f680000300800 */
[----:B------:R-:W-:Y:S04]  /*5c9b0*/  LDGSTS.E [R3+-0x3fc80], desc[UR60][R106.64], P0 ;  /* 0xc03800006a037fae */ /* 0x000fe8000812187c */
[----:B------:R-:W-:Y:S04]  /*5c9c0*/  LDGSTS.E [R3+-0x3f880], desc[UR60][R108.64], P0 ;  /* 0xc07800006c037fae */ /* 0x000fe8000812187c */
[----:B------:R-:W-:Y:S04]  /*5c9d0*/  LDGSTS.E [R3+-0x3f480], desc[UR60][R110.64], P0 ;  /* 0xc0b800006e037fae */ /* 0x000fe8000812187c */
[----:B------:R-:W5:Y:S04]  /*5c9e0*/  LDL.LU.64 R106, [R1+0x2c50] ;  /* 0x002c5000016a7983 */ /* 0x000f680000300a00 */
[----:B----4-:R-:W5:Y:S04]  /*5c9f0*/  LDL.LU.64 R108, [R1+0x2c48] ;  /* 0x002c4800016c7983 */ /* 0x010f680000300a00 */
[----:B------:R-:W5:Y:S04]  /*5ca00*/  LDL.LU.64 R110, [R1+0x2c40] ;  /* 0x002c4000016e7983 */ /* 0x000f680000300a00 */
[----:B------:R-:W-:Y:S04]  /*5ca10*/  LDGSTS.E [R3+-0x3f080], desc[UR60][R112.64], P0 ;  /* 0xc0f8000070037fae */ /* 0x000fe8000812187c */
[----:B------:R-:W-:Y:S04]  /*5ca20*/  LDGSTS.E [R3+-0x3ec80], desc[UR60][R114.64], P0 ;  /* 0xc138000072037fae */ /* 0x000fe8000812187c */
[----:B------:R-:W-:Y:S04]  /*5ca30*/  LDGSTS.E [R3+-0x3e880], desc[UR60][R116.64], P0 ;  /* 0xc178000074037fae */ /* 0x000fe8000812187c */
[----:B------:R-:W5:Y:S04]  /*5ca40*/  LDL.LU.64 R112, [R1+0x2c38] ;  /* 0x002c380001707983 */ /* 0x000f680000300a00 */
[----:B------:R-:W5:Y:S04]  /*5ca50*/  LDL.LU.64 R114, [R1+0x2c30] ;  /* 0x002c300001727983 */ /* 0x000f680000300a00 */
        /* <DEDUP_REMOVED lines=34> */
[----:B-1----:R-:W5:Y:S04]  /*5cc80*/  LDL.LU.64 R148, [R1+0x2ba8] ;  /* 0x002ba80001947983 */ /* 0x002f680000300a00 */
[----:B--2---:R-:W5:Y:S04]  /*5cc90*/  LDL.LU.64 R150, [R1+0x2ba0] ;  /* 0x002ba00001967983 */ /* 0x004f680000300a00 */
[----:B---3--:R-:W5:Y:S01]  /*5cca0*/  LDL.LU.64 R152, [R1+0x2b98] ;  /* 0x002b980001987983 */ /* 0x008f620000300a00 */
[----:B------:R-:W-:Y:S01]  /*5ccb0*/  IMAD.MOV.U32 R9, RZ, RZ, R8 ;  /* 0x000000ffff097224 */ /* 0x000fe200078e0008 */
[----:B------:R-:W-:-:S02]  /*5ccc0*/  MOV R8, R4 ;  /* 0x0000000400087202 */ /* 0x000fc40000000f00 */
[----:B------:R-:W1:Y:S01]  /*5ccd0*/  LDC R4, c[0x0][0x238] ;  /* 0x00008e00ff047b82 */ /* 0x000e620000000800 */
[----:B------:R-:W-:Y:S01]  /*5cce0*/  UIADD3 UR10, UR10, 0x1, URZ ;  /* 0x000000010a0a7890 */ /* 0x000fe2000fffe03f */
[----:B------:R-:W-:Y:S03]  /*5ccf0*/  LDGSTS.E [R3+-0x39c80], desc[UR60][R174.64], P0 ;  /* 0xc6380000ae037fae */ /* 0x000fe6000812187c */
[----:B------:R-:W-:Y:S01]  /*5cd00*/  UISETP.NE.U32.AND UP0, UPT, UR10, UR11, UPT ;  /* 0x0000000b0a00728c */ /* 0x000fe2000bf05070 */
[----:B------:R-:W-:Y:S04]  /*5cd10*/  LDGSTS.E [R3+-0x39880], desc[UR60][R170.64], P0 ;  /* 0xc6780000aa037fae */ /* 0x000fe8000812187c */
[----:B------:R-:W-:Y:S04]  /*5cd20*/  LDGSTS.E [R3+-0x39480], desc[UR60][R166.64], P0 ;  /* 0xc6b80000a6037fae */ /* 0x000fe8000812187c */
[----:B------:R-:W-:Y:S04]  /*5cd30*/  LDGSTS.E [R3+-0x39080], desc[UR60][R160.64], P0 ;  /* 0xc6f80000a0037fae */ /* 0x000fe8000812187c */
[----:B------:R-:W-:Y:S04]  /*5cd40*/  LDGSTS.E [R3+-0x38c80], desc[UR60][R14.64], P0 ;  /* 0xc73800000e037fae */ /* 0x000fe8000812187c */
[----:B------:R-:W-:Y:S04]  /*5cd50*/  LDGSTS.E [R3+-0x38880], desc[UR60][R12.64], P0 ;  /* 0xc77800000c037fae */ /* 0x000fe8000812187c */
[----:B------:R-:W-:Y:S04]  /*5cd60*/  LDGSTS.E [R3+-0x38480], desc[UR60][R10.64], P0 ;  /* 0xc7b800000a037fae */ /* 0x000fe8000812187c */
[----:B------:R2:W-:Y:S01]  /*5cd70*/  LDGSTS.E [R3+-0x38080], desc[UR60][R8.64], P0 ;  /* 0xc7f8000008037fae */ /* 0x0005e2000812187c */
[----:B------:R-:W-:Y:S01]  /*5cd80*/  PLOP3.LUT P0, PT, PT, PT, UP0, 0x80, 0x0 ;  /* 0x000000000000781c */ /* 0x000fe20003f0f008 */
[----:B-1----:R-:W-:-:S02]  /*5cd90*/  IMAD.SHL.U32 R4, R4, 0x80, RZ ;  /* 0x0000008004047824 */ /* 0x002fc400078e00ff */
[----:B------:R-:W0:Y:S02]  /*5cda0*/  LDGDEPBAR ;  /* 0x00000000000079af */ /* 0x000e240000000000 */
[----:B------:R-:W-:Y:S02]  /*5cdb0*/  IMAD.SHL.U32 R4, R4, 0x4, RZ ;  /* 0x0000000404047824 */ /* 0x000fe400078e00ff */
[----:B--2---:R-:W-:-:S06]  /*5cdc0*/  IMAD.U32 R3, RZ, RZ, UR10 ;  /* 0x0000000aff037e24 */ /* 0x004fcc000f8e00ff */
[----:B------:R-:W-:Y:S05]  /*5cdd0*/  @P0 BRA `(.L_x_1) ;  /* 0xfffffde0009c0947 */ /* 0x000fea000383ffff */
.L_x_0:
[----:B------:R-:W2:Y:S01]  /*5cde0*/  LDL.LU R159, [R1+0x24cc] ;  /* 0x0024cc00019f7983 */ /* 0x000ea20000300800 */
[----:B------:R-:W-:-:S04]  /*5cdf0*/  DEPBAR.LE SB0, 0x0 ;  /* 0x000080000000791a */ /* 0x000fc80000000000 */
[----:B------:R-:W1:Y:S01]  /*5ce00*/  S2R R154, SR_TID.X ;  /* 0x00000000009a7919 */ /* 0x000e620000002100 */
[----:B------:R-:W3:Y:S01]  /*5ce10*/  S2R R156, SR_TID.X ;  /* 0x00000000009c7919 */ /* 0x000ee20000002100 */
[C---:B-----5:R-:W-:Y:S01]  /*5ce20*/  IADD3 R2, R152.reuse, 0x81, RZ ;  /* 0x0000008198027810 */ /* 0x060fe20007ffe0ff */
[----:B------:R-:W-:Y:S01]  /*5ce30*/  ULDC.64 UR4, c[0x0][0x228] ;  /* 0x00008a0000047ab9 */ /* 0x000fe20000000a00 */
[----:B------:R-:W-:Y:S01]  /*5ce40*/  ULDC UR50, c[0x0][0x248] ;  /* 0x0000920000327ab9 */ /* 0x000fe20000000800 */
[----:B------:R-:W-:Y:S01]  /*5ce50*/  VIADD R3, R152, 0x80 ;  /* 0x0000008098037836 */ /* 0x000fe20000000000 */
[----:B------:R-:W-:Y:S01]  /*5ce60*/  ULDC.64 UR6, c[0x0][0x228] ;  /* 0x00008a0000067ab9 */ /* 0x000fe20000000a00 */
[----:B------:R-:W-:Y:S01]  /*5ce70*/  ULDC UR45, c[0x0][0x228] ;  /* 0x00008a00002d7ab9 */ /* 0x000fe20000000800 */
        /* <DEDUP_REMOVED lines=21> */
[C---:B-1----:R-:W-:Y:S01]  /*5cfd0*/  IMAD.SHL.U32 R7, R154.reuse, 0x40, RZ ;  /* 0x000000409a077824 */ /* 0x042fe200078e00ff */
[----:B------:R-:W-:Y:S01]  /*5cfe0*/  ULDC UR22, c[0x0][0x228] ;  /* 0x00008a0000167ab9 */ /* 0x000fe20000000800 */
[----:B------:R-:W-:Y:S01]  /*5cff0*/  IMAD.SHL.U32 R154, R154, 0x10, RZ ;  /* 0x000000109a9a7824 */ /* 0x000fe200078e00ff */
[----:B------:R-:W-:Y:S01]  /*5d000*/  ULDC UR21, c[0x0][0x228] ;  /* 0x00008a0000157ab9 */ /* 0x000fe20000000800 */
[----:B------:R-:W-:Y:S01]  /*5d010*/  ULDC UR18, c[0x0][0x228] ;  /* 0x00008a0000127ab9 */ /* 0x000fe20000000800 */
[----:B------:R-:W-:Y:S01]  /*5d020*/  LOP3.LUT R7, R7, 0x400, RZ, 0xc0, !PT ;  /* 0x0000040007077812 */ /* 0x000fe200078ec0ff */
[----:B------:R-:W-:Y:S01]  /*5d030*/  ULDC UR23, c[0x0][0x22c] ;  /* 0x00008b0000177ab9 */ /* 0x000fe20000000800 */
[----:B------:R-:W-:Y:S01]  /*5d040*/  LOP3.LUT R154, R154, 0xf0, RZ, 0xc0, !PT ;  /* 0x000000f09a9a7812 */ /* 0x000fe200078ec0ff */
[----:B------:R-:W-:Y:S01]  /*5d050*/  ULDC UR24, c[0x0][0x228] ;  /* 0x00008a0000187ab9 */ /* 0x000fe20000000800 */
[----:B---3--:R-:W-:Y:S01]  /*5d060*/  LOP3.LUT R4, R156, 0x60, RZ, 0xc0, !PT ;  /* 0x000000609c047812 */ /* 0x008fe200078ec0ff */
        /* <DEDUP_REMOVED lines=22> */
[----:B------:R-:W-:Y:S01]  /*5d1d0*/  BAR.SYNC.DEFER_BLOCKING 0x0 ;  /* 0x0000000000007b1d */ /* 0x000fe20000010000 */
[----:B--2---:R-:W-:-:S13]  /*5d1e0*/  R2UR UR8, R159 ;  /* 0x000000009f0872ca */ /* 0x004fda00000e0000 */
[----:B------:R-:W-:-:S05]  /*5d1f0*/  IADD3 R156, R7, UR8, R154 ;  /* 0x00000008079c7c10 */ /* 0x000fca000fffe09a */
[----:B------:R-:W-:Y:S02]  /*5d200*/  IMAD R156, R4, 0x8, R156 ;  /* 0x00000008049c7824 */ /* 0x000fe400078e029c */
[----:B------:R-:W2:Y:S04]  /*5d210*/  LDL.LU R4, [R1+0xc00] ;  /* 0x000c000001047983 */ /* 0x000ea80000300800 */
[----:B------:R-:W2:Y:S04]  /*5d220*/  LDL.LU R5, [R1+0xc08] ;  /* 0x000c080001057983 */ /* 0x000ea80000300800 */
[----:B------:R-:W2:Y:S04]  /*5d230*/  LDL.LU R6, [R1+0xa00] ;  /* 0x000a000001067983 */ /* 0x000ea80000300800 */
[----:B------:R-:W2:Y:S01]  /*5d240*/  LDL.LU R7, [R1+0xa08] ;  /* 0x000a080001077983 */ /* 0x000ea20000300800 */
[----:B------:R-:W1:Y:S03]  /*5d250*/  S2R R154, SR_TID.X ;  /* 0x00000000009a7919 */ /* 0x000e660000002100 */
[----:B--2---:R2:W-:Y:S04]  /*5d260*/  STSM.16.M88.4 [R156], R4 ;  /* 0x000000049c007844 */ /* 0x0045e80000000200 */
[----:B--2---:R-:W2:Y:S04]  /*5d270*/  LDL.LU R4, [R1+0x800] ;  /* 0x0008000001047983 */ /* 0x004ea80000300800 */
[----:B------:R-:W2:Y:S04]  /*5d280*/  LDL.LU R5, [R1+0x808] ;  /* 0x0008080001057983 */ /* 0x000ea80000300800 */
[----:B------:R-:W2:Y:S04]  /*5d290*/  LDL.LU R6, [R1+0x600] ;  /* 0x0006000001067983 */ /* 0x000ea80000300800 */
[----:B------:R-:W2:Y:S01]  /*5d2a0*/  LDL.LU R7, [R1+0x608] ;  /* 0x0006080001077983 */ /* 0x000ea20000300800 */
[----:B------:R-:W-:Y:S01]  /*5d2b0*/  BAR.SYNC.DEFER_BLOCKING 0x0 ;  /* 0x0000000000007b1d */ /* 0x000fe20000010000 */
[----:B-1----:R-:W-:-:S04]  /*5d2c0*/  LOP3.LUT R154, R154, 0x7f, RZ, 0xc0, !PT ;  /* 0x0000007f9a9a7812 */ /* 0x002fc800078ec0ff */
[----:B------:R-:W-:Y:S01]  /*5d2d0*/  LEA R154, R154, UR8, 0x4 ;  /* 0x000000089a9a7c11 */ /* 0x000fe2000f8e20ff */
[----:B------:R-:W-:Y:S01]  /*5d2e0*/  ULDC.64 UR8, c[0x0][0x220] ;  /* 0x0000880000087ab9 */ /* 0x000fe20000000a00 */
[----:B------:R-:W3:Y:S04]  /*5d2f0*/  LDL.LU R160, [R1+0x400] ;  /* 0x0004000001a07983 */ /* 0x000ee80000300800 */
[----:B------:R-:W3:Y:S04]  /*5d300*/  LDL.LU R161, [R1+0x408] ;  /* 0x0004080001a17983 */ /* 0x000ee80000300800 */
[----:B------:R-:W3:Y:S04]  /*5d310*/  LDL.LU R162, [R1+0x200] ;  /* 0x0002000001a27983 */ /* 0x000ee80000300800 */
[----:B------:R-:W3:Y:S04]  /*5d320*/  LDL.LU R163, [R1+0x208] ;  /* 0x0002080001a37983 */ /* 0x000ee80000300800 */
[----:B------:R-:W1:Y:S01]  /*5d330*/  LDS.128 R164, [R154] ;  /* 0x000000009aa47984 */ /* 0x000e620000000c00 */
[----:B------:R-:W-:Y:S06]  /*5d340*/  BAR.SYNC.DEFER_BLOCKING 0x0 ;  /* 0x0000000000007b1d */ /* 0x000fec0000010000 */
[----:B-1----:R-:W-:Y:S04]  /*5d350*/  STL.64 [R1+0xe10], R164 ;  /* 0x000e10a401007387 */ /* 0x002fe80000100a00 */
[----:B------:R-:W-:Y:S04]  /*5d360*/  STL.64 [R1+0xe18], R166 ;  /* 0x000e18a601007387 */ /* 0x000fe80000100a00 */
[----:B--2---:R-:W-:Y:S01]  /*5d370*/  STSM.16.M88.4 [R156], R4 ;  /* 0x000000049c007844 */ /* 0x004fe20000000200 */
[----:B------:R-:W-:Y:S06]  /*5d380*/  BAR.SYNC.DEFER_BLOCKING 0x0 ;  /* 0x0000000000007b1d */ /* 0x000fec0000010000 */
[----:B------:R-:W1:Y:S02]  /*5d390*/  LDS.128 R4, [R154] ;  /* 0x000000009a047984 */ /* 0x000e640000000c00 */
[----:B------:R-:W-:Y:S06]  /*5d3a0*/  BAR.SYNC.DEFER_BLOCKING 0x0 ;  /* 0x0000000000007b1d */ /* 0x000fec0000010000 */
[----:B-1----:R1:W-:Y:S04]  /*5d3b0*/  STL.64 [R1+0xe00], R4 ;  /* 0x000e000401007387 */ /* 0x0023e80000100a00 */
[----:B------:R2:W-:Y:S04]  /*5d3c0*/  STL.64 [R1+0xe08], R6 ;  /* 0x000e080601007387 */ /* 0x0005e80000100a00 */
[----:B------:R-:W4:Y:S04]  /*5d3d0*/  LDL.LU R164, [R1] ;  /* 0x0000000001a47983 */ /* 0x000f280000300800 */
[----:B------:R-:W4:Y:S04]  /*5d3e0*/  LDL.LU R165, [R1+0x8] ;  /* 0x0000080001a57983 */ /* 0x000f280000300800 */
[----:B---3--:R-:W-:Y:S01]  /*5d3f0*/  STSM.16.M88.4 [R156], R160 ;  /* 0x000000a09c007844 */ /* 0x008fe20000000200 */
[----:B------:R-:W-:Y:S01]  /*5d400*/  BAR.SYNC.DEFER_BLOCKING 0x0 ;  /* 0x0000000000007b1d */ /* 0x000fe20000010000 */
[----:B------:R-:W-:-:S02]  /*5d410*/  IMAD.MOV.U32 R166, RZ, RZ, R24 ;  /* 0x000000ffffa67224 */ /* 0x000fc400078e0018 */
[----:B------:R-:W-:-:S03]  /*5d420*/  IMAD.MOV.U32 R167, RZ, RZ, R26 ;  /* 0x000000ffffa77224 */ /* 0x000fc600078e001a */
[----:B-1----:R-:W3:Y:S04]  /*5d430*/  LDL.LU R4, [R1+0xc04] ;  /* 0x000c040001047983 */ /* 0x002ee80000300800 */
[----:B------:R-:W3:Y:S04]  /*5d440*/  LDL.LU R5, [R1+0xc0c] ;  /* 0x000c0c0001057983 */ /* 0x000ee80000300800 */
[----:B--2---:R-:W3:Y:S04]  /*5d450*/  LDL.LU R6, [R1+0xa04] ;  /* 0x000a040001067983 */ /* 0x004ee80000300800 */
[----:B------:R-:W3:Y:S04]  /*5d460*/  LDL.LU R7, [R1+0xa0c] ;  /* 0x000a0c0001077983 */ /* 0x000ee80000300800 */
[----:B------:R-:W1:Y:S01]  /*5d470*/  LDS.128 R160, [R154] ;  /* 0x000000009aa07984 */ /* 0x000e620000000c00 */
[----:B------:R-:W-:Y:S06]  /*5d480*/  BAR.SYNC.DEFER_BLOCKING 0x0 ;  /* 0x0000000000007b1d */ /* 0x000fec0000010000 */
[----:B-1----:R-:W-:Y:S04]  /*5d490*/  STL.64 [R1+0xc00], R160 ;  /* 0x000c00a001007387 */ /* 0x002fe80000100a00 */
[----:B------:R-:W-:Y:S04]  /*5d4a0*/  STL.64 [R1+0xc08], R162 ;  /* 0x000c08a201007387 */ /* 0x000fe80000100a00 */
[----:B----4-:R-:W-:Y:S01]  /*5d4b0*/  STSM.16.M88.4 [R156], R164 ;  /* 0x000000a49c007844 */ /* 0x010fe20000000200 */
[----:B------:R-:W-:Y:S06]  /*5d4c0*/  BAR.SYNC.DEFER_BLOCKING 0x0 ;  /* 0x0000000000007b1d */ /* 0x000fec0000010000 */
[----:B------:R-:W1:Y:S02]  /*5d4d0*/  LDS.128 R160, [R154] ;  /* 0x000000009aa07984 */ /* 0x000e640000000c00 */
[----:B------:R-:W-:Y:S06]  /*5d4e0*/  BAR.SYNC.DEFER_BLOCKING 0x0 ;  /* 0x0000000000007b1d */ /* 0x000fec0000010000 */
[----:B-1----:R1:W-:Y:S04]  /*5d4f0*/  STL.64 [R1+0xa00], R160 ;  /* 0x000a00a001007387 */ /* 0x0023e80000100a00 */
[----:B------:R2:W-:Y:S04]  /*5d500*/  STL.64 [R1+0xa08], R162 ;  /* 0x000a08a201007387 */ /* 0x0005e80000100a00 */
[----:B-1----:R-:W4:Y:S04]  /*5d510*/  LDL.LU R160, [R1+0x804] ;  /* 0x0008040001a07983 */ /* 0x002f280000300800 */
[----:B------:R-:W4:Y:S04]  /*5d520*/  LDL.LU R161, [R1+0x80c] ;  /* 0x00080c0001a17983 */ /* 0x000f280000300800 */
[----:B--2---:R-:W4:Y:S04]  /*5d530*/  LDL.LU R162, [R1+0x604] ;  /* 0x0006040001a27983 */ /* 0x004f280000300800 */
[----:B------:R-:W4:Y:S04]  /*5d540*/  LDL.LU R163, [R1+0x60c] ;  /* 0x00060c0001a37983 */ /* 0x000f280000300800 */
[----:B---3--:R1:W-:Y:S01]  /*5d550*/  STSM.16.M88.4 [R156], R4 ;  /* 0x000000049c007844 */ /* 0x0083e20000000200 */
[----:B------:R-:W-:Y:S06]  /*5d560*/  BAR.SYNC.DEFER_BLOCKING 0x0 ;  /* 0x0000000000007b1d */ /* 0x000fec0000010000 */
[----:B-1----:R-:W2:Y:S04]  /*5d570*/  LDL.LU R4, [R1+0x404] ;  /* 0x0004040001047983 */ /* 0x002ea80000300800 */
[----:B------:R-:W2:Y:S04]  /*5d580*/  LDL.LU R5, [R1+0x40c] ;  /* 0x00040c0001057983 */ /* 0x000ea80000300800 */
[----:B------:R-:W2:Y:S04]  /*5d590*/  LDL.LU R6, [R1+0x204] ;  /* 0x0002040001067983 */ /* 0x000ea80000300800 */
[----:B------:R-:W1:Y:S01]  /*5d5a0*/  LDS.128 R164, [R154] ;  /* 0x000000009aa47984 */ /* 0x000e620000000c00 */
[----:B------:R-:W-:Y:S06]  /*5d5b0*/  BAR.SYNC.DEFER_BLOCKING 0x0 ;  /* 0x0000000000007b1d */ /* 0x000fec0000010000 */
[----:B------:R-:W2:Y:S04]  /*5d5c0*/  LDL.LU R7, [R1+0x20c] ;  /* 0x00020c0001077983 */ /* 0x000ea80000300800 */
        /* <DEDUP_REMOVED lines=10> */
[----:B--2---:R1:W-:Y:S01]  /*5d670*/  STSM.16.M88.4 [R156], R4 ;  /* 0x000000049c007844 */ /* 0x0043e20000000200 */
[----:B------:R-:W-:Y:S01]  /*5d680*/  BAR.SYNC.DEFER_BLOCKING 0x0 ;  /* 0x0000000000007b1d */ /* 0x000fe20000010000 */
[----:B---3--:R-:W-:Y:S01]  /*5d690*/  IMAD.MOV.U32 R162, RZ, RZ, R25 ;  /* 0x000000ffffa27224 */ /* 0x008fe200078e0019 */
[----:B------:R-:W-:-:S02]  /*5d6a0*/  MOV R163, R27 ;  /* 0x0000001b00a37202 */ /* 0x000fc40000000f00 */
[----:B------:R-:W-:Y:S02]  /*5d6b0*/  ISETP.GE.AND P1, PT, R2, UR5, PT ;  /* 0x0000000502007c0c */ /* 0x000fe4000bf26270 */
[----:B-1----:R-:W2:Y:S04]  /*5d6c0*/  LDL.LU R4, [R1+0xc10] ;  /* 0x000c100001047983 */ /* 0x002ea80000300800 */
[----:B------:R-:W1:Y:S01]  /*5d6d0*/  LDS.128 R164, [R154] ;  /* 0x000000009aa47984 */ /* 0x000e620000000c00 */
[----:B------:R-:W-:Y:S01]  /*5d6e0*/  IMAD R2, R152, UR50, RZ ;  /* 0x0000003298027c24 */ /* 0x000fe2000f8e02ff */
[----:B------:R-:W3:Y:S01]  /*5d6f0*/  LDC R27, c[0x0][0x244] ;  /* 0x00009100ff1b7b82 */ /* 0x000ee20000000800 */
[----:B------:R-:W-:-:S07]  /*5d700*/  ISETP.GE.AND P0, PT, R3, UR7, PT ;  /* 0x0000000703007c0c */ /* 0x000fce000bf06270 */
[----:B------:R-:W-:Y:S01]  /*5d710*/  BAR.SYNC.DEFER_BLOCKING 0x0 ;  /* 0x0000000000007b1d */ /* 0x000fe20000010000 */
[----:B------:R-:W-:Y:S02]  /*5d720*/  LOP3.LUT R23, R23, 0xffffdfff, RZ, 0xc0, !PT ;  /* 0xffffdfff17177812 */ /* 0x000fe400078ec0ff */
[----:B------:R-:W-:-:S03]  /*5d730*/  LOP3.LUT R22, R22, 0x7fffffff, RZ, 0xc0, !PT ;  /* 0x7fffffff16167812 */ /* 0x000fc600078ec0ff */
[----:B------:R-:W-:Y:S01]  /*5d740*/  ULDC UR5, c[0x0][0x22c] ;  /* 0x00008b0000057ab9 */ /* 0x000fe20000000800 */
[----:B------:R-:W-:Y:S01]  /*5d750*/  ULDC UR7, c[0x0][0x228] ;  /* 0x00008a0000077ab9 */ /* 0x000fe20000000800 */
[----:B------:R-:W2:Y:S04]  /*5d760*/  LDL.LU R5, [R1+0xc18] ;  /* 0x000c180001057983 */ /* 0x000ea80000300800 */
[----:B------:R-:W2:Y:S04]  /*5d770*/  LDL.LU R6, [R1+0xa10] ;  /* 0x000a100001067983 */ /* 0x000ea80000300800 */
        /* <DEDUP_REMOVED lines=9> */
[----:B-1----:R-:W3:Y:S04]  /*5d810*/  LDL.LU R160, [R1+0x810] ;  /* 0x0008100001a07983 */ /* 0x002ee80000300800 */
[----:B------:R-:W3:Y:S04]  /*5d820*/  LDL.LU R161, [R1+0x818] ;  /* 0x0008180001a17983 */ /* 0x000ee80000300800 */
[----:B----4-:R-:W3:Y:S04]  /*5d830*/  LDL.LU R162, [R1+0x610] ;  /* 0x0006100001a27983 */ /* 0x010ee80000300800 */
[----:B------:R-:W3:Y:S04]  /*5d840*/  LDL.LU R163, [R1+0x618] ;  /* 0x0006180001a37983 */ /* 0x000ee80000300800 */
[----:B--2---:R1:W-:Y:S01]  /*5d850*/  STSM.16.M88.4 [R156], R4 ;  /* 0x000000049c007844 */ /* 0x0043e20000000200 */
        /* <DEDUP_REMOVED lines=9> */
[----:B---3--:R-:W-:Y:S01]  /*5d8f0*/  STSM.16.M88.4 [R156], R160 ;  /* 0x000000a09c007844 */ /* 0x008fe20000000200 */
        /* <DEDUP_REMOVED lines=9> */
[----:B---3--:R-:W-:-:S02]  /*5d990*/  IMAD.MOV.U32 R162, RZ, RZ, R28 ;  /* 0x000000ffffa27224 */ /* 0x008fc400078e001c */
[----:B------:R-:W-:-:S03]  /*5d9a0*/  IMAD.MOV.U32 R163, RZ, RZ, R30 ;  /* 0x000000ffffa37224 */ /* 0x000fc600078e001e */
        /* <DEDUP_REMOVED lines=16> */
[----:B---3--:R-:W4:Y:S04]  /*5dab0*/  LDL.LU R162, [R1+0x614] ;  /* 0x0006140001a27983 */ /* 0x008f280000300800 */
[----:B------:R-:W4:Y:S04]  /*5dac0*/  LDL.LU R163, [R1+0x61c] ;  /* 0x00061c0001a37983 */ /* 0x000f280000300800 */
        /* <DEDUP_REMOVED lines=19> */
[----:B---3--:R-:W-:-:S02]  /*5dc00*/  IMAD.MOV.U32 R162, RZ, RZ, R29 ;  /* 0x000000ffffa27224 */ /* 0x008fc400078e001d */
[----:B------:R-:W-:Y:S01]  /*5dc10*/  IMAD.MOV.U32 R163, RZ, RZ, R31 ;  /* 0x000000ffffa37224 */ /* 0x000fe200078e001f */
        /* <DEDUP_REMOVED lines=40> */
[----:B------:R-:W-:-:S04]  /*5dea0*/  MOV R31, R34 ;  /* 0x00000022001f7202 */ /* 0x000fc80000000f00 */
        /* <DEDUP_REMOVED lines=1193> */
[----:B------:R-:W-:Y:S04]  /*62940*/  STL.64 [R1+0xd08], R30 ;  /* 0x000d081e01007387 */ /* 0x000fe80000100a00 */
[----:B-1----:R-:W3:Y:S04]  /*62950*/  LDL.LU R28, [R1+0x110] ;  /* 0x00011000011c7983 */ /* 0x002ee80000300800 */
[----:B------:R-:W3:Y:S04]  /*62960*/  LDL.LU R29, [R1+0x118] ;  /* 0x00011800011d7983 */ /* 0x000ee80000300800 */
[----:B--2---:R1:W-:Y:S01]  /*62970*/  STSM.16.M88.4 [R156], R4 ;  /* 0x000000049c007844 */ /* 0x0043e20000000200 */
[----:B------:R-:W-:Y:S06]  /*62980*/  BAR.SYNC.DEFER_BLOCKING 0x0 ;  /* 0x0000000000007b1d */ /* 0x000fec0000010000 */
[----:B-1----:R-:W2:Y:S04]  /*62990*/  LDL.LU R4, [R1+0xd14] ;  /* 0x000d140001047983 */ /* 0x002ea80000300800 */
[----:B------:R-:W2:Y:S04]  /*629a0*/  LDL.LU R5, [R1+0xd1c] ;  /* 0x000d1c0001057983 */ /* 0x000ea80000300800 */
[----:B------:R-:W2:Y:S04]  /*629b0*/  LDL.LU R6, [R1+0xb14] ;  /* 0x000b140001067983 */ /* 0x000ea80000300800 */
[----:B------:R-:W2:Y:S04]  /*629c0*/  LDL.LU R7, [R1+0xb1c] ;  /* 0x000b1c0001077983 */ /* 0x000ea80000300800 */
[----:B------:R-:W1:Y:S01]  /*629d0*/  LDS.128 R32, [R154] ;  /* 0x000000009a207984 */ /* 0x000e620000000c00 */
[----:B------:R-:W-:Y:S01]  /*629e0*/  IMAD.MOV.U32 R30, RZ, RZ, R92 ;  /* 0x000000ffff1e7224 */ /* 0x000fe200078e005c */
[----:B------:R-:W-:Y:S01]  /*629f0*/  MOV R31, R94 ;  /* 0x0000005e001f7202 */ /* 0x000fe20000000f00 */
[----:B------:R-:W-:Y:S06]  /*62a00*/  BAR.SYNC.DEFER_BLOCKING 0x0 ;  /* 0x0000000000007b1d */ /* 0x000fec0000010000 */
        /* <DEDUP_REMOVED lines=17> */
[----:B------:R-:W2:Y:S04]  /*62b20*/  LDL.LU R7, [R1+0x31c] ;  /* 0x00031c0001077983 */ /* 0x000ea80000300800 */
        /* <DEDUP_REMOVED lines=19> */
[----:B------:R-:W-:-:S02]  /*62c60*/  IMAD.MOV.U32 R30, RZ, RZ, R93 ;  /* 0x000000ffff1e7224 */ /* 0x000fc400078e005d */
[----:B------:R-:W-:Y:S01]  /*62c70*/  IMAD.MOV.U32 R31, RZ, RZ, R95 ;  /* 0x000000ffff1f7224 */ /* 0x000fe200078e005f */
        /* <DEDUP_REMOVED lines=27> */
[----:B--2---:R2:W-:Y:S04]  /*62e30*/  STSM.16.M88.4 [R156], R4 ;  /* 0x000000049c007844 */ /* 0x0045e80000000200 */
[----:B-1----:R-:W-:Y:S04]  /*62e40*/  STL.64 [R1+0xf90], R28 ;  /* 0x000f901c01007387 */ /* 0x002fe80000100a00 */
[----:B------:R-:W-:Y:S04]  /*62e50*/  STL.64 [R1+0xf98], R30 ;  /* 0x000f981e01007387 */ /* 0x000fe80000100a00 */
[----:B--2---:R-:W2:Y:S04]  /*62e60*/  LDL.LU R4, [R1+0x120] ;  /* 0x0001200001047983 */ /* 0x004ea80000300800 */
[----:B------:R-:W2:Y:S01]  /*62e70*/  LDL.LU R5, [R1+0x128] ;  /* 0x0001280001057983 */ /* 0x000ea20000300800 */
[----:B------:R-:W-:Y:S06]  /*62e80*/  BAR.SYNC.DEFER_BLOCKING 0x0 ;  /* 0x0000000000007b1d */ /* 0x000fec0000010000 */
[----:B------:R-:W1:Y:S01]  /*62e90*/  LDS.128 R28, [R154] ;  /* 0x000000009a1c7984 */ /* 0x000e620000000c00 */
[----:B------:R-:W-:-:S02]  /*62ea0*/  IMAD.MOV.U32 R6, RZ, RZ, R96 ;  /* 0x000000ffff067224 */ /* 0x000fc400078e0060 */
[----:B------:R-:W-:Y:S01]  /*62eb0*/  IMAD.MOV.U32 R7, RZ, RZ, R98 ;  /* 0x000000ffff077224 */ /* 0x000fe200078e0062 */
[----:B------:R-:W-:Y:S06]  /*62ec0*/  BAR.SYNC.DEFER_BLOCKING 0x0 ;  /* 0x0000000000007b1d */ /* 0x000fec0000010000 */
[----:B-1----:R-:W-:Y:S04]  /*62ed0*/  STL.64 [R1+0xd10], R28 ;  /* 0x000d101c01007387 */ /* 0x002fe80000100a00 */
[----:B------:R-:W-:Y:S04]  /*62ee0*/  STL.64 [R1+0xd18], R30 ;  /* 0x000d181e01007387 */ /* 0x000fe80000100a00 */
[----:B--2---:R1:W-:Y:S01]  /*62ef0*/  STSM.16.M88.4 [R156], R4 ;  /* 0x000000049c007844 */ /* 0x0043e20000000200 */
[----:B------:R-:W-:Y:S06]  /*62f00*/  BAR.SYNC.DEFER_BLOCKING 0x0 ;  /* 0x0000000000007b1d */ /* 0x000fec0000010000 */
[----:B-1----:R-:W2:Y:S04]  /*62f10*/  LDL.LU R4, [R1+0xd24] ;  /* 0x000d240001047983 */ /* 0x002ea80000300800 */
[----:B------:R-:W2:Y:S04]  /*62f20*/  LDL.LU R5, [R1+0xd2c] ;  /* 0x000d2c0001057983 */ /* 0x000ea80000300800 */
[----:B------:R-:W2:Y:S04]  /*62f30*/  LDL.LU R6, [R1+0xb24] ;  /* 0x000b240001067983 */ /* 0x000ea80000300800 */
[----:B------:R1:W-:Y:S04]  /*62f40*/  STL [R1+0x1400], R2 ;  /* 0x0014000201007387 */ /* 0x0003e80000100800 */
[----:B------:R-:W2:Y:S04]  /*62f50*/  LDL.LU R7, [R1+0xb2c] ;  /* 0x000b2c0001077983 */ /* 0x000ea80000300800 */
[----:B------:R-:W3:Y:S01]  /*62f60*/  LDS.128 R28, [R154] ;  /* 0x000000009a1c7984 */ /* 0x000ee20000000c00 */
[----:B------:R-:W-:Y:S01]  /*62f70*/  BAR.SYNC.DEFER_BLOCKING 0x0 ;  /* 0x0000000000007b1d */ /* 0x000fe20000010000 */
[----:B-1----:R-:W-:-:S05]  /*62f80*/  VIADD R2, R2, UR50 ;  /* 0x0000003202027c36 */ /* 0x002fca0008000000 */
[----:B------:R-:W-:Y:S04]  /*62f90*/  STL [R1+0x13f8], R2 ;  /* 0x0013f80201007387 */ /* 0x000fe80000100800 */
[----:B---3--:R-:W-:Y:S04]  /*62fa0*/  STL.64 [R1+0x910], R28 ;  /* 0x0009101c01007387 */ /* 0x008fe80000100a00 */
[----:B------:R-:W-:Y:S04]  /*62fb0*/  STL.64 [R1+0x918], R30 ;  /* 0x0009181e01007387 */ /* 0x000fe80000100a00 */
[----:B--2---:R1:W-:Y:S01]  /*62fc0*/  STSM.16.M88.4 [R156], R4 ;  /* 0x000000049c007844 */ /* 0x0043e20000000200 */
[----:B------:R-:W-:Y:S06]  /*62fd0*/  BAR.SYNC.DEFER_BLOCKING 0x0 ;  /* 0x0000000000007b1d */ /* 0x000fec0000010000 */
[----:B-1----:R-:W2:Y:S04]  /*62fe0*/  LDL.LU R4, [R1+0x924] ;  /* 0x0009240001047983 */ /* 0x002ea80000300800 */
[----:B------:R-:W2:Y:S04]  /*62ff0*/  LDL.LU R5, [R1+0x92c] ;  /* 0x00092c0001057983 */ /* 0x000ea80000300800 */
[----:B------:R-:W2:Y:S04]  /*63000*/  LDL.LU R6, [R1+0x724] ;  /* 0x0007240001067983 */ /* 0x000ea80000300800 */
[----:B------:R-:W2:Y:S04]  /*63010*/  LDL.LU R7, [R1+0x72c] ;  /* 0x00072c0001077983 */ /* 0x000ea80000300800 */
[----:B------:R-:W1:Y:S01]  /*63020*/  LDS.128 R28, [R154] ;  /* 0x000000009a1c7984 */ /* 0x000e620000000c00 */
[----:B------:R-:W-:Y:S01]  /*63030*/  BAR.SYNC.DEFER_BLOCKING 0x0 ;  /* 0x0000000000007b1d */ /* 0x000fe20000010000 */
[----:B------:R-:W-:-:S05]  /*63040*/  IADD3 R2, R2, UR50, RZ ;  /* 0x0000003202027c10 */ /* 0x000fca000fffe0ff */
[----:B------:R3:W-:Y:S02]  /*63050*/  STL [R1+0x12a4], R2 ;  /* 0x0012a40201007387 */ /* 0x0007e40000100800 */
[----:B---3--:R-:W-:-:S05]  /*63060*/  VIADD R2, R2, UR50 ;  /* 0x0000003202027c36 */ /* 0x008fca0008000000 */
[----:B------:R-:W-:Y:S04]  /*63070*/  STL [R1+0x11bc], R2 ;  /* 0x0011bc0201007387 */ /* 0x000fe80000100800 */
[----:B-1----:R-:W-:Y:S04]  /*63080*/  STL.64 [R1+0x720], R28 ;  /* 0x0007201c01007387 */ /* 0x002fe80000100a00 */
        /* <DEDUP_REMOVED lines=9> */
[----:B------:R-:W-:-:S05]  /*63120*/  VIADD R2, R2, UR50 ;  /* 0x0000003202027c36 */ /* 0x000fca0008000000 */
[----:B------:R-:W-:Y:S04]  /*63130*/  STL [R1+0x10fc], R2 ;  /* 0x0010fc0201007387 */ /* 0x000fe80000100800 */
[----:B-1----:R-:W-:Y:S04]  /*63140*/  STL.64 [R1+0x520], R28 ;  /* 0x0005201c01007387 */ /* 0x002fe80000100a00 */
[----:B------:R-:W-:Y:S04]  /*63150*/  STL.64 [R1+0x528], R30 ;  /* 0x0005281e01007387 */ /* 0x000fe80000100a00 */
[----:B--2---:R1:W-:Y:S01]  /*63160*/  STSM.16.M88.4 [R156], R4 ;  /* 0x000000049c007844 */ /* 0x0043e20000000200 */
[----:B------:R-:W-:Y:S06]  /*63170*/  BAR.SYNC.DEFER_BLOCKING 0x0 ;  /* 0x0000000000007b1d */ /* 0x000fec0000010000 */
[----:B-1----:R-:W2:Y:S04]  /*63180*/  LDL.LU R4, [R1+0x124] ;  /* 0x0001240001047983 */ /* 0x002ea80000300800 */
[----:B------:R-:W2:Y:S04]  /*63190*/  LDL.LU R5, [R1+0x12c] ;  /* 0x00012c0001057983 */ /* 0x000ea80000300800 */
[----:B------:R-:W1:Y:S01]  /*631a0*/  LDS.128 R28, [R154] ;  /* 0x000000009a1c7984 */ /* 0x000e620000000c00 */
[----:B------:R-:W-:Y:S01]  /*631b0*/  IMAD.MOV.U32 R6, RZ, RZ, R97 ;  /* 0x000000ffff067224 */ /* 0x000fe200078e0061 */
[----:B------:R-:W-:Y:S01]  /*631c0*/  MOV R7, R99 ;  /* 0x0000006300077202 */ /* 0x000fe20000000f00 */
        /* <DEDUP_REMOVED lines=10> */
[----:B------:R-:W-:Y:S01]  /*63270*/  VIADD R25, R2, UR50 ;  /* 0x0000003202197c36 */ /* 0x000fe20008000000 */
[----:B------:R-:W-:Y:S03]  /*63280*/  BAR.SYNC.DEFER_BLOCKING 0x0 ;  /* 0x0000000000007b1d */ /* 0x000fe60000010000 */
[----:B------:R-:W-:-:S04]  /*63290*/  VIADD R159, R25, UR50 ;  /* 0x00000032199f7c36 */ /* 0x000fc80008000000 */
[----:B------:R-:W-:-:S04]  /*632a0*/  VIADD R252, R159, UR50 ;  /* 0x000000329ffc7c36 */ /* 0x000fc80008000000 */
[----:B------:R-:W-:-:S05]  /*632b0*/  VIADD R2, R252, UR50 ;  /* 0x00000032fc027c36 */ /* 0x000fca0008000000 */
        /* <DEDUP_REMOVED lines=38> */
[----:B------:R-:W-:-:S02]  /*63520*/  VIADD R2, R2, UR50 ;  /* 0x0000003202027c36 */ /* 0x000fc40008000000 */
[----:B------:R-:W-:-:S03]  /*63530*/  IMAD.MOV.U32 R6, RZ, RZ, R100 ;  /* 0x000000ffff067224 */ /* 0x000fc600078e0064 */
[----:B------:R3:W-:Y:S01]  /*63540*/  STL [R1+0x1028], R2 ;  /* 0x0010280201007387 */ /* 0x0007e20000100800 */
[----:B------:R-:W-:Y:S01]  /*63550*/  IMAD.MOV.U32 R7, RZ, RZ, R102 ;  /* 0x000000ffff077224 */ /* 0x000fe200078e0066 */
[----:B------:R-:W-:Y:S01]  /*63560*/  BAR.SYNC.DEFER_BLOCKING 0x0 ;  /* 0x0000000000007b1d */ /* 0x000fe20000010000 */
        /* <DEDUP_REMOVED lines=51> */
[----:B------:R-:W-:Y:S01]  /*638a0*/  IADD3 R2, R2, UR50, RZ ;  /* 0x0000003202027c10 */ /* 0x000fe2000fffe0ff */
[----:B------:R-:W-:-:S04]  /*638b0*/  IMAD.MOV.U32 R6, RZ, RZ, R101 ;  /* 0x000000ffff067224 */ /* 0x000fc800078e0065 */
        /* <DEDUP_REMOVED lines=54> */
[----:B------:R-:W-:Y:S01]  /*63c20*/  VIADD R2, R2, UR50 ;  /* 0x0000003202027c36 */ /* 0x000fe20008000000 */
[----:B------:R-:W-:Y:S01]  /*63c30*/  MOV R7, R106 ;  /* 0x0000006a00077202 */ /* 0x000fe20000000f00 */
[----:B------:R-:W-:Y:S01]  /*63c40*/  IMAD.MOV.U32 R6, RZ, RZ, R104 ;  /* 0x000000ffff067224 */ /* 0x000fe200078e0068 */
[----:B------:R-:W-:Y:S06]  /*63c50*/  BAR.SYNC.DEFER_BLOCKING 0x0 ;  /* 0x0000000000007b1d */ /* 0x000fec0000010000 */
        /* <DEDUP_REMOVED lines=321> */
[----:B------:R-:W-:-:S02]  /*65070*/  IMAD R3, R153, R27, RZ ;  /* 0x0000001b99037224 */ /* 0x000fc400078e02ff */
[----:B------:R-:W-:-:S03]  /*65080*/  VIADD R2, R2, UR50 ;  /* 0x0000003202027c36 */ /* 0x000fc60008000000 */
[----:B------:R-:W-:Y:S02]  /*65090*/  LEA R26, R27, R3, 0x7 ;  /* 0x000000031b1a7211 */ /* 0x000fe400078e38ff */
[----:B------:R3:W-:Y:S02]  /*650a0*/  STL [R1+0x1124], R2 ;  /* 0x0011240201007387 */ /* 0x0007e40000100800 */
[----:B---3--:R-:W-:-:S05]  /*650b0*/  VIADD R2, R2, UR50 ;  /* 0x0000003202027c36 */ /* 0x008fca0008000000 */
[----:B------:R3:W-:Y:S01]  /*650c0*/  STL [R1+0x1128], R2 ;  /* 0x0011280201007387 */ /* 0x0007e20000100800 */
[----:B------:R-:W-:Y:S02]  /*650d0*/  IADD3 R8, R2, UR50, RZ ;  /* 0x0000003202087c10 */ /* 0x000fe4000fffe0ff */
[----:B---3--:R-:W-:-:S04]  /*650e0*/  LEA R2, P2, R3, UR8, 0x2 ;  /* 0x0000000803027c11 */ /* 0x008fc8000f8410ff */
[----:B------:R-:W-:Y:S02]  /*650f0*/  LEA.HI.X.SX32 R3, R3, UR9, 0x2, P2 ;  /* 0x0000000903037c11 */ /* 0x000fe400090f16ff */
[----:B------:R-:W-:Y:S01]  /*65100*/  ISETP.LT.AND P2, PT, R157, UR43, !P1 ;  /* 0x0000002b9d007c0c */ /* 0x000fe2000cf41270 */
[C---:B------:R-:W-:Y:S01]  /*65110*/  IMAD R9, R27.reuse, 0x80, R26 ;  /* 0x000000801b097824 */ /* 0x040fe200078e021a */
[----:B-1----:R1:W-:Y:S01]  /*65120*/  STL.64 [R1+0xb60], R28 ;  /* 0x000b601c01007387 */ /* 0x0023e20000100a00 */
[C---:B------:R-:W-:Y:S02]  /*65130*/  VIADD R32, R152.reuse, 0x79 ;  /* 0x0000007998207836 */ /* 0x040fe40000000000 */
[C---:B------:R-:W-:Y:S01]  /*65140*/  VIADD R33, R152.reuse, 0x78 ;  /* 0x0000007898217836 */ /* 0x040fe20000000000 */
[C---:B------:R-:W-:Y:S01]  /*65150*/  IADD3 R35, R152.reuse, 0x76, RZ ;  /* 0x0000007698237810 */ /* 0x040fe20007ffe0ff */
[----:B------:R-:W-:Y:S01]  /*65160*/  IMAD R27, R27, 0x80, R9 ;  /* 0x000000801b1b7824 */ /* 0x000fe200078e0209 */
[----:B------:R-:W-:Y:S01]  /*65170*/  STL.64 [R1+0xb68], R30 ;  /* 0x000b681e01007387 */ /* 0x000fe20000100a00 */
[----:B------:R-:W-:Y:S01]  /*65180*/  LOP3.LUT R21, R21, 0x7fffffff, RZ, 0xc0, !PT ;  /* 0x7fffffff15157812 */ /* 0x000fe200078ec0ff */
[----:B------:R-:W-:Y:S01]  /*65190*/  VIADD R36, R152, 0x75 ;  /* 0x0000007598247836 */ /* 0x000fe20000000000 */
[----:B------:R-:W-:Y:S01]  /*651a0*/  ULDC UR43, c[0x0][0x228] ;  /* 0x00008a00002b7ab9 */ /* 0x000fe20000000800 */
[----:B------:R3:W-:Y:S01]  /*651b0*/  STL [R1+0x112c], R8 ;  /* 0x00112c0801007387 */ /* 0x0007e20000100800 */
[----:B-1----:R-:W-:Y:S01]  /*651c0*/  VIADD R28, R8, UR50 ;  /* 0x00000032081c7c36 */ /* 0x002fe20008000000 */
[----:B---3--:R-:W-:-:S04]  /*651d0*/  LEA R8, P5, R27, UR8, 0x2 ;  /* 0x000000081b087c11 */ /* 0x008fc8000f8a10ff */
[----:B------:R1:W-:Y:S02]  /*651e0*/  STL [R1+0x1130], R28 ;  /* 0x0011301c01007387 */ /* 0x0003e40000100800 */
[----:B-1----:R-:W-:-:S05]  /*651f0*/  VIADD R28, R28, UR50 ;  /* 0x000000321c1c7c36 */ /* 0x002fca0008000000 */
[----:B------:R1:W-:Y:S02]  /*65200*/  STL [R1+0x1134], R28 ;  /* 0x0011341c01007387 */ /* 0x0003e40000100800 */
[----:B-1----:R-:W-:-:S04]  /*65210*/  VIADD R28, R28, UR50 ;  /* 0x000000321c1c7c36 */ /* 0x002fc80008000000 */
[----:B------:R-:W-:Y:S01]  /*65220*/  VIADD R31, R28, UR50 ;  /* 0x000000321c1f7c36 */ /* 0x000fe20008000000 */
[----:B------:R1:W-:Y:S02]  /*65230*/  STL [R1+0x1138], R28 ;  /* 0x0011381c01007387 */ /* 0x0003e40000100800 */
[----:B-1----:R-:W-:Y:S02]  /*65240*/  VIADD R28, R152, 0x7d ;  /* 0x0000007d981c7836 */ /* 0x002fe40000000000 */
[----:B--2---:R1:W-:Y:S02]  /*65250*/  STSM.16.M88.4 [R156], R4 ;  /* 0x000000049c007844 */ /* 0x0043e40000000200 */
[----:B-1----:R-:W-:-:S04]  /*65260*/  LEA R4, P3, R26, UR8, 0x2 ;  /* 0x000000081a047c11 */ /* 0x002fc8000f8610ff */
[----:B------:R-:W-:Y:S02]  /*65270*/  LEA.HI.X.SX32 R5, R26, UR9, 0x2, P3 ;  /* 0x000000091a057c11 */ /* 0x000fe400098f16ff */
[----:B------:R-:W-:Y:S01]  /*65280*/  ISETP.LT.AND P3, PT, R158, UR45, !P1 ;  /* 0x0000002d9e007c0c */ /* 0x000fe2000cf61270 */
[C---:B------:R-:W-:Y:S01]  /*65290*/  VIADD R29, R152.reuse, 0x7c ;  /* 0x0000007c981d7836 */ /* 0x040fe20000000000 */
[----:B------:R-:W-:Y:S01]  /*652a0*/  LEA R6, P4, R9, UR8, 0x2 ;  /* 0x0000000809067c11 */ /* 0x000fe2000f8810ff */
[----:B------:R-:W-:Y:S01]  /*652b0*/  ULDC UR8, c[0x0][0x228] ;  /* 0x00008a0000087ab9 */ /* 0x000fe20000000800 */
[C---:B------:R-:W-:Y:S01]  /*652c0*/  IADD3 R26, R152.reuse, 0x7f, RZ ;  /* 0x0000007f981a7810 */ /* 0x040fe20007ffe0ff */
[----:B------:R-:W-:Y:S01]  /*652d0*/  VIADD R30, R152, 0x7b ;  /* 0x0000007b981e7836 */ /* 0x000fe20000000000 */
[----:B------:R1:W-:Y:S01]  /*652e0*/  STL [R1+0x113c], R31 ;  /* 0x00113c1f01007387 */ /* 0x0003e20000100800 */
[----:B------:R-:W-:Y:S01]  /*652f0*/  IADD3 R34, R31, UR50, RZ ;  /* 0x000000321f227c10 */ /* 0x000fe2000fffe0ff */
[----:B------:R-:W-:-:S05]  /*65300*/  ULDC UR45, c[0x0][0x228] ;  /* 0x00008a00002d7ab9 */ /* 0x000fca0000000800 */
[----:B------:R-:W-:-:S04]  /*65310*/  @P3 LOP3.LUT R23, R23, 0x2000, RZ, 0xfc, !PT ;  /* 0x0000200017173812 */ /* 0x000fc800078efcff */
[----:B------:R-:W-:-:S04]  /*65320*/  LOP3.LUT R23, R23, 0xffffefff, RZ, 0xc0, !PT ;  /* 0xffffefff17177812 */ /* 0x000fc800078ec0ff */
[----:B------:R-:W-:Y:S02]  /*65330*/  @P2 LOP3.LUT R23, R23, 0x1000, RZ, 0xfc, !PT ;  /* 0x0000100017172812 */ /* 0x000fe400078efcff */
[----:B------:R-:W-:Y:S02]  /*65340*/  ISETP.LT.AND P2, PT, R155, UR44, !P1 ;  /* 0x0000002c9b007c0c */ /* 0x000fe4000cf41270 */
[----:B------:R-:W-:Y:S01]  /*65350*/  LEA.HI.X.SX32 R7, R9, UR9, 0x2, P4 ;  /* 0x0000000909077c11 */ /* 0x000fe2000a0f16ff */
[----:B-1----:R-:W-:Y:S01]  /*65360*/  VIADD R31, R152, 0x7a ;  /* 0x0000007a981f7836 */ /* 0x002fe20000000000 */
[----:B------:R-:W-:Y:S01]  /*65370*/  LOP3.LUT R23, R23, 0xfffff7ff, RZ, 0xc0, !PT ;  /* 0xfffff7ff17177812 */ /* 0x000fe200078ec0ff */
[----:B------:R1:W-:Y:S01]  /*65380*/  STL [R1+0x1140], R34 ;  /* 0x0011402201007387 */ /* 0x0003e20000100800 */
[----:B------:R-:W-:Y:S01]  /*65390*/  VIADD R37, R34, UR50 ;  /* 0x0000003222257c36 */ /* 0x000fe20008000000 */
[----:B------:R-:W-:-:S06]  /*653a0*/  ULDC UR44, c[0x0][0x228] ;  /* 0x00008a00002c7ab9 */ /* 0x000fcc0000000800 */
[----:B------:R-:W-:Y:S02]  /*653b0*/  @P2 LOP3.LUT R23, R23, 0x800, RZ, 0xfc, !PT ;  /* 0x0000080017172812 */ /* 0x000fe400078efcff */
[----:B------:R-:W-:Y:S02]  /*653c0*/  ISETP.LT.AND P2, PT, R153, UR40, !P1 ;  /* 0x0000002899007c0c */ /* 0x000fe4000cf41270 */
[----:B------:R-:W-:Y:S01]  /*653d0*/  LEA.HI.X.SX32 R9, R27, UR9, 0x2, P5 ;  /* 0x000000091b097c11 */ /* 0x000fe2000a8f16ff */
[----:B------:R-:W-:Y:S01]  /*653e0*/  ULDC UR9, c[0x0][0x22c] ;  /* 0x00008b0000097ab9 */ /* 0x000fe20000000800 */
[----:B------:R-:W-:Y:S02]  /*653f0*/  ISETP.LT.AND P1, PT, R158, UR41, !P0 ;  /* 0x000000299e007c0c */ /* 0x000fe4000c721270 */
[----:B------:R-:W-:Y:S01]  /*65400*/  LOP3.LUT R23, R23, 0xfffffbff, RZ, 0xc0, !PT ;  /* 0xfffffbff17177812 */ /* 0x000fe200078ec0ff */
[C---:B------:R-:W-:Y:S02]  /*65410*/  VIADD R27, R152.reuse, 0x7e ;  /* 0x0000007e981b7836 */ /* 0x040fe40000000000 */
[C---:B-1----:R-:W-:Y:S01]  /*65420*/  VIADD R34, R152.reuse, 0x77 ;  /* 0x0000007798227836 */ /* 0x042fe20000000000 */
[----:B------:R1:W-:Y:S01]  /*65430*/  STL [R1+0x1144], R37 ;  /* 0x0011442501007387 */ /* 0x0003e20000100800 */
[----:B------:R-:W-:Y:S01]  /*65440*/  VIADD R40, R37, UR50 ;  /* 0x0000003225287c36 */ /* 0x000fe20008000000 */
[----:B------:R-:W-:Y:S01]  /*65450*/  ULDC UR40, c[0x0][0x228] ;  /* 0x00008a0000287ab9 */ /* 0x000fe20000000800 */
[----:B------:R-:W-:Y:S01]  /*65460*/  @P2 LOP3.LUT R23, R23, 0x400, RZ, 0xfc, !PT ;  /* 0x0000040017172812 */ /* 0x000fe200078efcff */
[----:B------:R-:W-:Y:S01]  /*65470*/  VIADD R38, R152, 0x73 ;  /* 0x0000007398267836 */ /* 0x000fe20000000000 */
[----:B------:R-:W-:-:S02]  /*65480*/  ULDC UR41, c[0x0][0x228] ;  /* 0x00008a0000297ab9 */ /* 0x000fc40000000800 */
[----:B------:R-:W-:-:S04]  /*65490*/  LOP3.LUT R23, R23, 0xfffffdff, RZ, 0xc0, !PT ;  /* 0xfffffdff17177812 */ /* 0x000fc800078ec0ff */
[----:B------:R-:W-:Y:S02]  /*654a0*/  @P1 LOP3.LUT R23, R23, 0x200, RZ, 0xfc, !PT ;  /* 0x0000020017171812 */ /* 0x000fe400078efcff */
[----:B------:R-:W-:Y:S01]  /*654b0*/  ISETP.LT.AND P1, PT, R157, UR42, !P0 ;  /* 0x0000002a9d007c0c */ /* 0x000fe2000c721270 */
[----:B-1----:R-:W-:Y:S01]  /*654c0*/  VIADD R37, R152, 0x74 ;  /* 0x0000007498257836 */ /* 0x002fe20000000000 */
[----:B------:R-:W-:Y:S01]  /*654d0*/  LOP3.LUT R23, R23, 0xfffffeff, RZ, 0xc0, !PT ;  /* 0xfffffeff17177812 */ /* 0x000fe200078ec0ff */
[----:B------:R-:W-:-:S10]  /*654e0*/  ULDC UR42, c[0x0][0x228] ;  /* 0x00008a00002a7ab9 */ /* 0x000fd40000000800 */
[----:B------:R-:W-:Y:S02]  /*654f0*/  @P1 LOP3.LUT R23, R23, 0x100, RZ, 0xfc, !PT ;  /* 0x0000010017171812 */ /* 0x000fe400078efcff */
[----:B------:R-:W-:Y:S01]  /*65500*/  ISETP.LT.AND P1, PT, R155, UR39, !P0 ;  /* 0x000000279b007c0c */ /* 0x000fe2000c721270 */
[----:B------:R-:W-:Y:S01]  /*65510*/  VIADD R39, R152, 0x72 ;  /* 0x0000007298277836 */ /* 0x000fe20000000000 */
[----:B------:R-:W-:Y:S01]  /*65520*/  ISETP.LT.AND P0, PT, R153, UR38, !P0 ;  /* 0x0000002699007c0c */ /* 0x000fe2000c701270 */
[----:B------:R-:W-:Y:S01]  /*65530*/  ULDC UR38, c[0x0][0x228] ;  /* 0x00008a0000267ab9 */ /* 0x000fe20000000800 */
[----:B------:R-:W-:Y:S01]  /*65540*/  LOP3.LUT R23, R23, 0xffffff7f, RZ, 0xc0, !PT ;  /* 0xffffff7f17177812 */ /* 0x000fe200078ec0ff */
[----:B------:R-:W-:-:S08]  /*65550*/  ULDC UR39, c[0x0][0x228] ;  /* 0x00008a0000277ab9 */ /* 0x000fd00000000800 */
[----:B------:R-:W-:-:S04]  /*65560*/  @P1 LOP3.LUT R23, R23, 0x80, RZ, 0xfc, !PT ;  /* 0x0000008017171812 */ /* 0x000fc800078efcff */
[----:B------:R-:W-:-:S04]  /*65570*/  LOP3.LUT R23, R23, 0xffffffbf, RZ, 0xc0, !PT ;  /* 0xffffffbf17177812 */ /* 0x000fc800078ec0ff */
[----:B------:R-:W-:Y:S02]  /*65580*/  @P0 LOP3.LUT R23, R23, 0x40, RZ, 0xfc, !PT ;  /* 0x0000004017170812 */ /* 0x000fe400078efcff */
[----:B------:R-:W-:-:S04]  /*65590*/  ISETP.GE.AND P0, PT, R26, UR9, PT ;  /* 0x000000091a007c0c */ /* 0x000fc8000bf06270 */
[----:B------:R-:W-:Y:S01]  /*655a0*/  ISETP.LT.AND P3, PT, R158, UR35, !P0 ;  /* 0x000000239e007c0c */ /* 0x000fe2000c761270 */
[----:B------:R1:W-:Y:S01]  /*655b0*/  STL [R1+0x1148], R40 ;  /* 0x0011482801007387 */ /* 0x0003e20000100800 */
[----:B------:R-:W-:Y:S01]  /*655c0*/  ISETP.LT.AND P2, PT, R157, UR8, !P0 ;  /* 0x000000089d007c0c */ /* 0x000fe2000c741270 */
[----:B------:R-:W-:Y:S01]  /*655d0*/  ULDC.64 UR8, c[0x0][0x228] ;  /* 0x00008a0000087ab9 */ /* 0x000fe20000000a00 */
[----:B------:R-:W-:Y:S01]  /*655e0*/  LOP3.LUT R23, R23, 0xffffffdf, RZ, 0xc0, !PT ;  /* 0xffffffdf17177812 */ /* 0x000fe200078ec0ff */
[----:B------:R-:W-:Y:S01]  /*655f0*/  VIADD R41, R152, 0x70 ;  /* 0x0000007098297836 */ /* 0x000fe20000000000 */
[----:B------:R-:W-:Y:S01]  /*65600*/  ISETP.LT.AND P1, PT, R155, UR37, !P0 ;  /* 0x000000259b007c0c */ /* 0x000fe2000c721270 */
[----:B------:R-:W-:Y:S01]  /*65610*/  ULDC UR37, c[0x0][0x228] ;  /* 0x00008a0000257ab9 */ /* 0x000fe20000000800 */
[----:B------:R-:W-:Y:S01]  /*65620*/  IADD3 R43, R40, UR50, RZ ;  /* 0x00000032282b7c10 */ /* 0x000fe2000fffe0ff */
[----:B------:R-:W-:-:S04]  /*65630*/  ULDC UR35, c[0x0][0x228] ;  /* 0x00008a0000237ab9 */ /* 0x000fc80000000800 */
[----:B------:R-:W-:-:S04]  /*65640*/  @P3 LOP3.LUT R23, R23, 0x20, RZ, 0xfc, !PT ;  /* 0x0000002017173812 */ /* 0x000fc800078efcff */
[----:B------:R-:W-:-:S04]  /*65650*/  LOP3.LUT R23, R23, 0xffffffef, RZ, 0xc0, !PT ;  /* 0xffffffef17177812 */ /* 0x000fc800078ec0ff */
[----:B------:R-:W-:Y:S02]  /*65660*/  @P2 LOP3.LUT R23, R23, 0x10, RZ, 0xfc, !PT ;  /* 0x0000001017172812 */ /* 0x000fe400078efcff */
[----:B------:R-:W-:Y:S01]  /*65670*/  ISETP.LT.AND P0, PT, R153, UR36, !P0 ;  /* 0x0000002499007c0c */ /* 0x000fe2000c701270 */
[----:B-1----:R-:W-:Y:S01]  /*65680*/  VIADD R40, R152, 0x71 ;  /* 0x0000007198287836 */ /* 0x002fe20000000000 */
[----:B------:R-:W-:Y:S01]  /*65690*/  LOP3.LUT R23, R23, 0xfffffff7, RZ, 0xc0, !PT ;  /* 0xfffffff717177812 */ /* 0x000fe200078ec0ff */
[----:B------:R-:W-:-:S03]  /*656a0*/  ULDC UR36, c[0x0][0x228] ;  /* 0x00008a0000247ab9 */ /* 0x000fc60000000800 */
[----:B------:R-:W-:-:S04]  /*656b0*/  @P1 LOP3.LUT R23, R23, 0x8, RZ, 0xfc, !PT ;  /* 0x0000000817171812 */ /* 0x000fc800078efcff */
[----:B------:R-:W-:-:S04]  /*656c0*/  LOP3.LUT R23, R23, 0xfffffffb, RZ, 0xc0, !PT ;  /* 0xfffffffb17177812 */ /* 0x000fc800078ec0ff */
[----:B------:R-:W-:Y:S02]  /*656d0*/  @P0 LOP3.LUT R23, R23, 0x4, RZ, 0xfc, !PT ;  /* 0x0000000417170812 */ /* 0x000fe400078efcff */
[----:B------:R-:W-:-:S04]  /*656e0*/  ISETP.GE.AND P0, PT, R27, UR9, PT ;  /* 0x000000091b007c0c */ /* 0x000fc8000bf06270 */
[----:B------:R-:W-:Y:S01]  /*656f0*/  ISETP.LT.AND P1, PT, R155, UR33, !P0 ;  /* 0x000000219b007c0c */ /* 0x000fe2000c721270 */
[----:B------:R-:W-:Y:S01]  /*65700*/  ULDC UR33, c[0x0][0x228] ;  /* 0x00008a0000217ab9 */ /* 0x000fe20000000800 */
[----:B------:R-:W-:Y:S01]  /*65710*/  ISETP.LT.AND P3, PT, R158, UR8, !P0 ;  /* 0x000000089e007c0c */ /* 0x000fe2000c761270 */
[----:B------:R-:W-:Y:S01]  /*65720*/  ULDC.64 UR8, c[0x0][0x228] ;  /* 0x00008a0000087ab9 */ /* 0x000fe20000000a00 */
[----:B------:R-:W-:Y:S01]  /*65730*/  ISETP.LT.AND P2, PT, R157, UR20, !P0 ;  /* 0x000000149d007c0c */ /* 0x000fe2000c741270 */
[----:B------:R-:W-:Y:S01]  /*65740*/  ULDC UR20, c[0x0][0x228] ;  /* 0x00008a0000147ab9 */ /* 0x000fe20000000800 */
[----:B------:R-:W-:Y:S01]  /*65750*/  ISETP.LT.AND P0, PT, R153, UR34, !P0 ;  /* 0x0000002299007c0c */ /* 0x000fe2000c701270 */
[----:B------:R-:W-:-:S06]  /*65760*/  ULDC UR34, c[0x0][0x228] ;  /* 0x00008a0000227ab9 */ /* 0x000fcc0000000800 */
[----:B------:R-:W-:-:S04]  /*65770*/  @P1 LOP3.LUT R22, R22, 0x80000000, RZ, 0xfc, !PT ;  /* 0x8000000016161812 */ /* 0x000fc800078efcff */
[----:B------:R-:W-:Y:S02]  /*65780*/  LOP3.LUT R22, R22, 0xbfffffff, RZ, 0xc0, !PT ;  /* 0xbfffffff16167812 */ /* 0x000fe400078ec0ff */
[----:B------:R-:W-:Y:S02]  /*65790*/  LOP3.LUT R23, R23, 0xfffffffd, RZ, 0xc0, !PT ;  /* 0xfffffffd17177812 */ /* 0x000fe400078ec0ff */
[----:B------:R-:W-:Y:S02]  /*657a0*/  @P0 LOP3.LUT R22, R22, 0x40000000, RZ, 0xfc, !PT ;  /* 0x4000000016160812 */ /* 0x000fe400078efcff */
[----:B------:R-:W-:Y:S01]  /*657b0*/  ISETP.GE.AND P0, PT, R28, UR15, PT ;  /* 0x0000000f1c007c0c */ /* 0x000fe2000bf06270 */
[----:B------:R-:W-:Y:S01]  /*657c0*/  VIADD R42, R152, 0x6f ;  /* 0x0000006f982a7836 */ /* 0x000fe20000000000 */
[----:B------:R-:W-:Y:S01]  /*657d0*/  @P3 LOP3.LUT R23, R23, 0x2, RZ, 0xfc, !PT ;  /* 0x0000000217173812 */ /* 0x000fe200078efcff */
[----:B------:R-:W-:Y:S01]  /*657e0*/  ULDC UR15, c[0x0][0x228] ;  /* 0x00008a00000f7ab9 */ /* 0x000fe20000000800 */
[----:B------:R-:W-:Y:S01]  /*657f0*/  ISETP.LT.AND P3, PT, R158, UR16, !P0 ;  /* 0x000000109e007c0c */ /* 0x000fe2000c761270 */
[----:B------:R-:W-:Y:S01]  /*65800*/  ULDC UR16, c[0x0][0x228] ;  /* 0x00008a0000107ab9 */ /* 0x000fe20000000800 */
[----:B------:R-:W-:-:S02]  /*65810*/  LOP3.LUT R23, R23, 0xfffffffe, RZ, 0xc0, !PT ;  /* 0xfffffffe17177812 */ /* 0x000fc400078ec0ff */
[----:B------:R-:W-:Y:S02]  /*65820*/  LOP3.LUT R22, R22, 0xdfffffff, RZ, 0xc0, !PT ;  /* 0xdfffffff16167812 */ /* 0x000fe400078ec0ff */
[----:B------:R-:W-:Y:S02]  /*65830*/  @P2 LOP3.LUT R23, R23, 0x1, RZ, 0xfc, !PT ;  /* 0x0000000117172812 */ /* 0x000fe400078efcff */
[----:B------:R-:W-:Y:S01]  /*65840*/  ISETP.LT.AND P2, PT, R157, UR17, !P0 ;  /* 0x000000119d007c0c */ /* 0x000fe2000c741270 */
[----:B------:R-:W-:Y:S01]  /*65850*/  ULDC UR17, c[0x0][0x228] ;  /* 0x00008a0000117ab9 */ /* 0x000fe20000000800 */
[----:B------:R-:W-:Y:S01]  /*65860*/  ISETP.LT.AND P1, PT, R155, UR58, !P0 ;  /* 0x0000003a9b007c0c */ /* 0x000fe2000c721270 */
[----:B------:R1:W-:Y:S02]  /*65870*/  STL [R1+0x114c], R43 ;  /* 0x00114c2b01007387 */ /* 0x0003e40000100800 */
[----:B------:R-:W-:Y:S01]  /*65880*/  @P3 LOP3.LUT R22, R22, 0x20000000, RZ, 0xfc, !PT ;  /* 0x2000000016163812 */ /* 0x000fe200078efcff */
[----:B------:R-:W-:Y:S01]  /*65890*/  VIADD R46, R43, UR50 ;  /* 0x000000322b2e7c36 */ /* 0x000fe20008000000 */
[----:B------:R-:W-:-:S02]  /*658a0*/  ULDC UR58, c[0x0][0x228] ;  /* 0x00008a00003a7ab9 */ /* 0x000fc40000000800 */
        /* <DEDUP_REMOVED lines=11> */
[----:B------:R-:W-:Y:S01]  /*65960*/  ULDC.64 UR8, c[0x0][0x228] ;  /* 0x00008a0000087ab9 */ /* 0x000fe20000000a00 */
[----:B------:R-:W-:Y:S01]  /*65970*/  ISETP.LT.AND P2, PT, R157, UR19, !P0 ;  /* 0x000000139d007c0c */ /* 0x000fe2000c741270 */
[----:B------:R-:W-:Y:S01]  /*65980*/  ULDC UR19, c[0x0][0x228] ;  /* 0x00008a0000137ab9 */ /* 0x000fe20000000800 */
[----:B------:R-:W-:Y:S02]  /*65990*/  LOP3.LUT R22, R22, 0xfdffffff, RZ, 0xc0, !PT ;  /* 0xfdffffff16167812 */ /* 0x000fe400078ec0ff */
[----:B------:R-:W-:Y:S01]  /*659a0*/  ISETP.LT.AND P1, PT, R155, UR56, !P0 ;  /* 0x000000389b007c0c */ /* 0x000fe2000c721270 */
[----:B------:R-:W-:-:S06]  /*659b0*/  ULDC UR56, c[0x0][0x228] ;  /* 0x00008a0000387ab9 */ /* 0x000fcc0000000800 */
[----:B------:R-:W-:-:S04]  /*659c0*/  @P3 LOP3.LUT R22, R22, 0x2000000, RZ, 0xfc, !PT ;  /* 0x0200000016163812 */ /* 0x000fc800078efcff */
[----:B------:R-:W-:-:S04]  /*659d0*/  LOP3.LUT R22, R22, 0xfeffffff, RZ, 0xc0, !PT ;  /* 0xfeffffff16167812 */ /* 0x000fc800078ec0ff */
[----:B------:R-:W-:Y:S02]  /*659e0*/  @P2 LOP3.LUT R22, R22, 0x1000000, RZ, 0xfc, !PT ;  /* 0x0100000016162812 */ /* 0x000fe400078efcff */
[----:B------:R-:W-:Y:S01]  /*659f0*/  ISETP.LT.AND P0, PT, R153, UR57, !P0 ;  /* 0x0000003999007c0c */ /* 0x000fe2000c701270 */
[----:B------:R-:W-:Y:S01]  /*65a00*/  ULDC UR57, c[0x0][0x22c] ;  /* 0x00008b0000397ab9 */ /* 0x000fe20000000800 */
[----:B------:R-:W-:-:S04]  /*65a10*/  LOP3.LUT R22, R22, 0xff7fffff, RZ, 0xc0, !PT ;  /* 0xff7fffff16167812 */ /* 0x000fc800078ec0ff */
        /* <DEDUP_REMOVED lines=20> */
[----:B------:R-:W-:Y:S01]  /*65b60*/  ISETP.GE.AND P0, PT, R31, UR23, PT ;  /* 0x000000171f007c0c */ /* 0x000fe2000bf06270 */
[----:B------:R-:W-:Y:S01]  /*65b70*/  ULDC UR23, c[0x0][0x228] ;  /* 0x00008a0000177ab9 */ /* 0x000fe20000000800 */
[----:B------:R-:W-:Y:S02]  /*65b80*/  LOP3.LUT R20, R20, 0x7fffffff, RZ, 0xc0, !PT ;  /* 0x7fffffff14147812 */ /* 0x000fe400078ec0ff */
[C---:B------:R-:W-:Y:S01]  /*65b90*/  IADD3 R44, R152.reuse, 0x6d, RZ ;  /* 0x0000006d982c7810 */ /* 0x040fe20007ffe0ff */
[----:B------:R-:W-:Y:S01]  /*65ba0*/  VIADD R45, R152, 0x6c ;  /* 0x0000006c982d7836 */ /* 0x000fe20000000000 */
[----:B------:R-:W-:Y:S01]  /*65bb0*/  ISETP.LT.AND P3, PT, R158, UR24, !P0 ;  /* 0x000000189e007c0c */ /* 0x000fe2000c761270 */
[----:B------:R-:W-:Y:S01]  /*65bc0*/  ULDC UR24, c[0x0][0x228] ;  /* 0x00008a0000187ab9 */ /* 0x000fe20000000800 */
[----:B------:R-:W-:Y:S01]  /*65bd0*/  ISETP.LT.AND P2, PT, R157, UR55, !P0 ;  /* 0x000000379d007c0c */ /* 0x000fe2000c741270 */
[----:B------:R1:W-:Y:S01]  /*65be0*/  STL [R1+0x1150], R46 ;  /* 0x0011502e01007387 */ /* 0x0003e20000100800 */
[----:B------:R-:W-:Y:S01]  /*65bf0*/  LOP3.LUT R22, R22, 0xfffdffff, RZ, 0xc0, !PT ;  /* 0xfffdffff16167812 */ /* 0x000fe200078ec0ff */
[----:B------:R-:W-:Y:S01]  /*65c00*/  VIADD R49, R46, UR50 ;  /* 0x000000322e317c36 */ /* 0x000fe20008000000 */
[----:B------:R-:W-:Y:S01]  /*65c10*/  ISETP.LT.AND P1, PT, R155, UR54, !P0 ;  /* 0x000000369b007c0c */ /* 0x000fe2000c721270 */
[----:B------:R-:W-:Y:S01]  /*65c20*/  ULDC UR55, c[0x0][0x22c] ;  /* 0x00008b0000377ab9 */ /* 0x000fe20000000800 */
[----:B------:R-:W-:-:S02]  /*65c30*/  VIADD R47, R152, 0x6a ;  /* 0x0000006a982f7836 */ /* 0x000fc40000000000 */
[C---:B------:R-:W-:Y:S02]  /*65c40*/  VIADD R48, R152.reuse, 0x69 ;  /* 0x0000006998307836 */ /* 0x040fe40000000000 */
[----:B------:R-:W-:Y:S01]  /*65c50*/  VIADD R50, R152, 0x67 ;  /* 0x0000006798327836 */ /* 0x000fe20000000000 */
[----:B------:R-:W-:Y:S01]  /*65c60*/  @P3 LOP3.LUT R22, R22, 0x20000, RZ, 0xfc, !PT ;  /* 0x0002000016163812 */ /* 0x000fe200078efcff */
[C---:B-1----:R-:W-:Y:S01]  /*65c70*/  VIADD R46, R152.reuse, 0x6b ;  /* 0x0000006b982e7836 */ /* 0x042fe20000000000 */
[----:B------:R-:W-:Y:S01]  /*65c80*/  ULDC UR54, c[0x0][0x228] ;  /* 0x00008a0000367ab9 */ /* 0x000fe20000000800 */
[----:B------:R-:W-:Y:S01]  /*65c90*/  LOP3.LUT R19, R19, 0x7fffffff, RZ, 0xc0, !PT ;  /* 0x7fffffff13137812 */ /* 0x000fe200078ec0ff */
[----:B------:R-:W-:Y:S01]  /*65ca0*/  VIADD R53, R152, 0x64 ;  /* 0x0000006498357836 */ /* 0x000fe20000000000 */
[----:B------:R-:W-:Y:S01]  /*65cb0*/  LOP3.LUT R22, R22, 0xfffeffff, RZ, 0xc0, !PT ;  /* 0xfffeffff16167812 */ /* 0x000fe200078ec0ff */
[C---:B------:R-:W-:Y:S02]  /*65cc0*/  VIADD R56, R152.reuse, 0x61 ;  /* 0x0000006198387836 */ /* 0x040fe40000000000 */
[----:B------:R-:W-:Y:S01]  /*65cd0*/  VIADD R59, R152, 0x5e ;  /* 0x0000005e983b7836 */ /* 0x000fe20000000000 */
[----:B------:R-:W-:-:S02]  /*65ce0*/  @P2 LOP3.LUT R22, R22, 0x10000, RZ, 0xfc, !PT ;  /* 0x0001000016162812 */ /* 0x000fc400078efcff */
[----:B------:R-:W-:Y:S01]  /*65cf0*/  LOP3.LUT R18, R18, 0x7fffffff, RZ, 0xc0, !PT ;  /* 0x7fffffff12127812 */ /* 0x000fe200078ec0ff */
[----:B------:R-:W-:Y:S01]  /*65d00*/  VIADD R62, R152, 0x5b ;  /* 0x0000005b983e7836 */ /* 0x000fe20000000000 */
[----:B------:R-:W-:Y:S01]  /*65d10*/  ISETP.LT.AND P0, PT, R153, UR26, !P0 ;  /* 0x0000001a99007c0c */ /* 0x000fe2000c701270 */
[----:B------:R-:W-:Y:S01]  /*65d20*/  ULDC UR26, c[0x0][0x228] ;  /* 0x00008a00001a7ab9 */ /* 0x000fe20000000800 */
[----:B------:R-:W-:Y:S01]  /*65d30*/  LOP3.LUT R22, R22, 0xffff7fff, RZ, 0xc0, !PT ;  /* 0xffff7fff16167812 */ /* 0x000fe200078ec0ff */
[C---:B------:R-:W-:Y:S01]  /*65d40*/  VIADD R65, R152.reuse, 0x58 ;  /* 0x0000005898417836 */ /* 0x040fe20000000000 */
[----:B------:R-:W-:Y:S01]  /*65d50*/  LOP3.LUT R17, R17, 0x7fffffff, RZ, 0xc0, !PT ;  /* 0x7fffffff11117812 */ /* 0x000fe200078ec0ff */
[----:B------:R-:W-:Y:S01]  /*65d60*/  VIADD R68, R152, 0x55 ;  /* 0x0000005598447836 */ /* 0x000fe20000000000 */
[----:B------:R-:W-:Y:S01]  /*65d70*/  @P1 LOP3.LUT R22, R22, 0x8000, RZ, 0xfc, !PT ;  /* 0x0000800016161812 */ /* 0x000fe200078efcff */
[C---:B------:R-:W-:Y:S02]  /*65d80*/  VIADD R71, R152.reuse, 0x52 ;  /* 0x0000005298477836 */ /* 0x040fe40000000000 */
[----:B------:R-:W-:Y:S01]  /*65d90*/  VIADD R74, R152, 0x4f ;  /* 0x0000004f984a7836 */ /* 0x000fe20000000000 */
[----:B------:R-:W-:-:S02]  /*65da0*/  LOP3.LUT R22, R22, 0xffffbfff, RZ, 0xc0, !PT ;  /* 0xffffbfff16167812 */ /* 0x000fc400078ec0ff */
[----:B------:R-:W-:Y:S01]  /*65db0*/  LOP3.LUT R16, R16, 0x7fffffff, RZ, 0xc0, !PT ;  /* 0x7fffffff10107812 */ /* 0x000fe200078ec0ff */
[----:B------:R-:W-:Y:S01]  /*65dc0*/  VIADD R77, R152, 0x4c ;  /* 0x0000004c984d7836 */ /* 0x000fe20000000000 */
[----:B------:R-:W-:Y:S01]  /*65dd0*/  @P0 LOP3.LUT R22, R22, 0x4000, RZ, 0xfc, !PT ;  /* 0x0000400016160812 */ /* 0x000fe200078efcff */
[----:B------:R-:W-:Y:S01]  /*65de0*/  VIADD R80, R152, 0x49 ;  /* 0x0000004998507836 */ /* 0x000fe20000000000 */
[----:B------:R-:W-:Y:S01]  /*65df0*/  ISETP.GE.AND P0, PT, R32, UR9, PT ;  /* 0x0000000920007c0c */ /* 0x000fe2000bf06270 */
[C---:B------:R-:W-:Y:S01]  /*65e00*/  VIADD R83, R152.reuse, 0x46 ;  /* 0x0000004698537836 */ /* 0x040fe20000000000 */
[----:B------:R-:W-:Y:S01]  /*65e10*/  LOP3.LUT R15, R15, 0x7fffffff, RZ, 0xc0, !PT ;  /* 0x7fffffff0f0f7812 */ /* 0x000fe200078ec0ff */
[----:B------:R-:W-:Y:S01]  /*65e20*/  VIADD R86, R152, 0x43 ;  /* 0x0000004398567836 */ /* 0x000fe20000000000 */
[----:B------:R-:W-:Y:S01]  /*65e30*/  ISETP.LT.AND P3, PT, R158, UR8, !P0 ;  /* 0x000000089e007c0c */ /* 0x000fe2000c761270 */
[----:B------:R-:W-:Y:S01]  /*65e40*/  ULDC.64 UR8, c[0x0][0x228] ;  /* 0x00008a0000087ab9 */ /* 0x000fe20000000a00 */
[----:B------:R-:W-:Y:S01]  /*65e50*/  ISETP.LT.AND P2, PT, R157, UR25, !P0 ;  /* 0x000000199d007c0c */ /* 0x000fe2000c741270 */
[----:B------:R-:W-:Y:S01]  /*65e60*/  ULDC UR25, c[0x0][0x228] ;  /* 0x00008a0000197ab9 */ /* 0x000fe20000000800 */
[----:B------:R-:W-:Y:S01]  /*65e70*/  LOP3.LUT R22, R22, 0xffffdfff, RZ, 0xc0, !PT ;  /* 0xffffdfff16167812 */ /* 0x000fe200078ec0ff */
[----:B------:R-:W-:Y:S01]  /*65e80*/  VIADD R89, R152, 0x40 ;  /* 0x0000004098597836 */ /* 0x000fe20000000000 */
[----:B------:R-:W-:Y:S01]  /*65e90*/  ISETP.LT.AND P1, PT, R155, UR27, !P0 ;  /* 0x0000001b9b007c0c */ /* 0x000fe2000c721270 */
[----:B------:R-:W-:Y:S01]  /*65ea0*/  ULDC UR27, c[0x0][0x228] ;  /* 0x00008a00001b7ab9 */ /* 0x000fe20000000800 */
[----:B------:R-:W-:Y:S01]  /*65eb0*/  LOP3.LUT R14, R14, 0x7fffffff, RZ, 0xc0, !PT ;  /* 0x7fffffff0e0e7812 */ /* 0x000fe200078ec0ff */
[----:B------:R-:W-:-:S02]  /*65ec0*/  VIADD R92, R152, 0x3d ;  /* 0x0000003d985c7836 */ /* 0x000fc40000000000 */
[C---:B------:R-:W-:Y:S02]  /*65ed0*/  VIADD R95, R152.reuse, 0x3a ;  /* 0x0000003a985f7836 */ /* 0x040fe40000000000 */
[----:B------:R-:W-:Y:S01]  /*65ee0*/  VIADD R98, R152, 0x37 ;  /* 0x0000003798627836 */ /* 0x000fe20000000000 */
[----:B------:R-:W-:Y:S02]  /*65ef0*/  @P3 LOP3.LUT R22, R22, 0x2000, RZ, 0xfc, !PT ;  /* 0x0000200016163812 */ /* 0x000fe400078efcff */
[----:B------:R-:W-:Y:S02]  /*65f00*/  LOP3.LUT R13, R13, 0x7fffffff, RZ, 0xc0, !PT ;  /* 0x7fffffff0d0d7812 */ /* 0x000fe400078ec0ff */
[C---:B------:R-:W-:Y:S01]  /*65f10*/  IADD3 R101, R152.reuse, 0x34, RZ ;  /* 0x0000003498657810 */ /* 0x040fe20007ffe0ff */
[----:B------:R-:W-:Y:S01]  /*65f20*/  VIADD R102, R152, 0x33 ;  /* 0x0000003398667836 */ /* 0x000fe20000000000 */
[----:B------:R-:W-:Y:S01]  /*65f30*/  LOP3.LUT R22, R22, 0xffffefff, RZ, 0xc0, !PT ;  /* 0xffffefff16167812 */ /* 0x000fe200078ec0ff */
[----:B------:R-:W-:-:S02]  /*65f40*/  VIADD R103, R152, 0x32 ;  /* 0x0000003298677836 */ /* 0x000fc40000000000 */
[----:B------:R-:W-:Y:S01]  /*65f50*/  VIADD R104, R152, 0x31 ;  /* 0x0000003198687836 */ /* 0x000fe20000000000 */
[----:B------:R-:W-:Y:S01]  /*65f60*/  @P2 LOP3.LUT R22, R22, 0x1000, RZ, 0xfc, !PT ;  /* 0x0000100016162812 */ /* 0x000fe200078efcff */
[----:B------:R-:W-:Y:S01]  /*65f70*/  VIADD R105, R152, 0x30 ;  /* 0x0000003098697836 */ /* 0x000fe20000000000 */
[----:B------:R-:W-:Y:S01]  /*65f80*/  ISETP.LT.AND P0, PT, R153, UR28, !P0 ;  /* 0x0000001c99007c0c */ /* 0x000fe2000c701270 */
[----:B------:R-:W-:Y:S01]  /*65f90*/  ULDC UR28, c[0x0][0x228] ;  /* 0x00008a00001c7ab9 */ /* 0x000fe20000000800 */
[----:B------:R-:W-:Y:S01]  /*65fa0*/  LOP3.LUT R22, R22, 0xfffff7ff, RZ, 0xc0, !PT ;  /* 0xfffff7ff16167812 */ /* 0x000fe200078ec0ff */
[C---:B------:R-:W-:Y:S02]  /*65fb0*/  VIADD R106, R152.reuse, 0x2f ;  /* 0x0000002f986a7836 */ /* 0x040fe40000000000 */
[----:B------:R-:W-:Y:S01]  /*65fc0*/  VIADD R107, R152, 0x2e ;  /* 0x0000002e986b7836 */ /* 0x000fe20000000000 */
[----:B------:R-:W-:Y:S02]  /*65fd0*/  @P1 LOP3.LUT R22, R22, 0x800, RZ, 0xfc, !PT ;  /* 0x0000080016161812 */ /* 0x000fe400078efcff */
[----:B------:R-:W-:Y:S01]  /*65fe0*/  LOP3.LUT R12, R12, 0x7fffffff, RZ, 0xc0, !PT ;  /* 0x7fffffff0c0c7812 */ /* 0x000fe200078ec0ff */
[----:B------:R-:W-:Y:S01]  /*65ff0*/  VIADD R108, R152, 0x2d ;  /* 0x0000002d986c7836 */ /* 0x000fe20000000000 */
[----:B------:R-:W-:Y:S01]  /*66000*/  LOP3.LUT R22, R22, 0xfffffbff, RZ, 0xc0, !PT ;  /* 0xfffffbff16167812 */ /* 0x000fe200078ec0ff */
[C---:B------:R-:W-:Y:S01]  /*66010*/  VIADD R109, R152.reuse, 0x2c ;  /* 0x0000002c986d7836 */ /* 0x040fe20000000000 */
[C---:B------:R-:W-:Y:S01]  /*66020*/  IADD3 R110, R152.reuse, 0x2b, RZ ;  /* 0x0000002b986e7810 */ /* 0x040fe20007ffe0ff */
[----:B------:R-:W-:Y:S01]  /*66030*/  VIADD R111, R152, 0x2a ;  /* 0x0000002a986f7836 */ /* 0x000fe20000000000 */
[----:B------:R-:W-:Y:S01]  /*66040*/  @P0 LOP3.LUT R22, R22, 0x400, RZ, 0xfc, !PT ;  /* 0x0000040016160812 */ /* 0x000fe200078efcff */
[C---:B------:R-:W-:Y:S01]  /*66050*/  VIADD R112, R152.reuse, 0x29 ;  /* 0x0000002998707836 */ /* 0x040fe20000000000 */
[----:B------:R-:W-:Y:S01]  /*66060*/  ISETP.GE.AND P0, PT, R33, UR5, PT ;  /* 0x0000000521007c0c */ /* 0x000fe2000bf06270 */
[----:B------:R-:W-:Y:S01]  /*66070*/  ULDC UR5, c[0x0][0x228] ;  /* 0x00008a0000057ab9 */ /* 0x000fe20000000800 */
[C---:B------:R-:W-:Y:S01]  /*66080*/  VIADD R113, R152.reuse, 0x28 ;  /* 0x0000002898717836 */ /* 0x040fe20000000000 */
[----:B------:R-:W-:Y:S01]  /*66090*/  LOP3.LUT R11, R11, 0x7fffffff, RZ, 0xc0, !PT ;  /* 0x7fffffff0b0b7812 */ /* 0x000fe200078ec0ff */
[----:B------:R-:W-:Y:S01]  /*660a0*/  VIADD R114, R152, 0x27 ;  /* 0x0000002798727836 */ /* 0x000fe20000000000 */
[----:B------:R-:W-:Y:S01]  /*660b0*/  ISETP.LT.AND P3, PT, R158, UR7, !P0 ;  /* 0x000000079e007c0c */ /* 0x000fe2000c761270 */
[----:B------:R-:W-:Y:S01]  /*660c0*/  ULDC UR7, c[0x0][0x228] ;  /* 0x00008a0000077ab9 */ /* 0x000fe20000000800 */
[----:B------:R-:W-:Y:S01]  /*660d0*/  ISETP.LT.AND P2, PT, R157, UR53, !P0 ;  /* 0x000000359d007c0c */ /* 0x000fe2000c741270 */
[----:B------:R-:W-:Y:S01]  /*660e0*/  ULDC UR53, c[0x0][0x22c] ;  /* 0x00008b0000357ab9 */ /* 0x000fe20000000800 */
[----:B------:R-:W-:Y:S01]  /*660f0*/  LOP3.LUT R22, R22, 0xfffffdff, RZ, 0xc0, !PT ;  /* 0xfffffdff16167812 */ /* 0x000fe200078ec0ff */
[C---:B------:R-:W-:Y:S01]  /*66100*/  VIADD R115, R152.reuse, 0x26 ;  /* 0x0000002698737836 */ /* 0x040fe20000000000 */
[----:B------:R-:W-:Y:S01]  /*66110*/  ISETP.LT.AND P1, PT, R155, UR49, !P0 ;  /* 0x000000319b007c0c */ /* 0x000fe2000c721270 */
[----:B------:R-:W-:Y:S01]  /*66120*/  ULDC UR49, c[0x0][0x228] ;  /* 0x00008a0000317ab9 */ /* 0x000fe20000000800 */
[----:B------:R-:W-:-:S02]  /*66130*/  VIADD R160, R152, 0x25 ;  /* 0x0000002598a07836 */ /* 0x000fc40000000000 */
[C---:B------:R-:W-:Y:S02]  /*66140*/  VIADD R161, R152.reuse, 0x24 ;  /* 0x0000002498a17836 */ /* 0x040fe40000000000 */
[----:B------:R-:W-:Y:S01]  /*66150*/  VIADD R162, R152, 0x23 ;  /* 0x0000002398a27836 */ /* 0x000fe20000000000 */
[----:B------:R-:W-:Y:S01]  /*66160*/  @P3 LOP3.LUT R22, R22, 0x200, RZ, 0xfc, !PT ;  /* 0x0000020016163812 */ /* 0x000fe200078efcff */
[C---:B------:R-:W-:Y:S01]  /*66170*/  VIADD R164, R152.reuse, 0x21 ;  /* 0x0000002198a47836 */ /* 0x040fe20000000000 */
[C---:B------:R-:W-:Y:S01]  /*66180*/  IADD3 R163, R152.reuse, 0x22, RZ ;  /* 0x0000002298a37810 */ /* 0x040fe20007ffe0ff */
[----:B------:R-:W-:Y:S01]  /*66190*/  VIADD R225, R152, 0x82 ;  /* 0x0000008298e17836 */ /* 0x000fe20000000000 */
[----:B------:R-:W-:Y:S01]  /*661a0*/  LOP3.LUT R22, R22, 0xfffffeff, RZ, 0xc0, !PT ;  /* 0xfffffeff16167812 */ /* 0x000fe200078ec0ff */
[----:B------:R-:W-:Y:S01]  /*661b0*/  VIADD R165, R152, 0x1 ;  /* 0x0000000198a57836 */ /* 0x000fe20000000000 */
[----:B------:R-:W-:Y:S01]  /*661c0*/  LOP3.LUT R0, R0, 0xfffffffd, RZ, 0xc0, !PT ;  /* 0xfffffffd00007812 */ /* 0x000fe200078ec0ff */
[----:B------:R-:W-:Y:S01]  /*661d0*/  VIADD R183, R152, 0x2 ;  /* 0x0000000298b77836 */ /* 0x000fe20000000000 */
[----:B------:R-:W-:-:S02]  /*661e0*/  @P2 LOP3.LUT R22, R22, 0x100, RZ, 0xfc, !PT ;  /* 0x0000010016162812 */ /* 0x000fc400078efcff */
[----:B------:R-:W-:Y:S01]  /*661f0*/  LOP3.LUT R10, R10, 0xfffffffd, RZ, 0xc0, !PT ;  /* 0xfffffffd0a0a7812 */ /* 0x000fe200078ec0ff */
[----:B------:R-:W-:Y:S01]  /*66200*/  VIADD R182, R152, 0x3 ;  /* 0x0000000398b67836 */ /* 0x000fe20000000000 */
[----:B------:R-:W-:Y:S01]  /*66210*/  ISETP.LT.AND P0, PT, R153, UR29, !P0 ;  /* 0x0000001d99007c0c */ /* 0x000fe2000c701270 */
[----:B------:R-:W-:Y:S01]  /*66220*/  ULDC UR29, c[0x0][0x228] ;  /* 0x00008a00001d7ab9 */ /* 0x000fe20000000800 */
[----:B------:R-:W-:Y:S01]  /*66230*/  LOP3.LUT R22, R22, 0xffffff7f, RZ, 0xc0, !PT ;  /* 0xffffff7f16167812 */ /* 0x000fe200078ec0ff */
[----:B------:R-:W-:Y:S01]  /*66240*/  VIADD R181, R152, 0x4 ;  /* 0x0000000498b57836 */ /* 0x000fe20000000000 */
[----:B------:R-:W-:Y:S01]  /*66250*/  LOP3.LUT R24, R24, 0xffffbfff, RZ, 0xc0, !PT ;  /* 0xffffbfff18187812 */ /* 0x000fe200078ec0ff */
[----:B------:R-:W-:Y:S01]  /*66260*/  VIADD R180, R152, 0x5 ;  /* 0x0000000598b47836 */ /* 0x000fe20000000000 */
[----:B------:R-:W-:Y:S01]  /*66270*/  @P1 LOP3.LUT R22, R22, 0x80, RZ, 0xfc, !PT ;  /* 0x0000008016161812 */ /* 0x000fe200078efcff */
[C---:B------:R-:W-:Y:S01]  /*66280*/  VIADD R179, R152.reuse, 0x6 ;  /* 0x0000000698b37836 */ /* 0x040fe20000000000 */
[C---:B------:R-:W-:Y:S01]  /*66290*/  IADD3 R178, R152.reuse, 0x7, RZ ;  /* 0x0000000798b27810 */ /* 0x040fe20007ffe0ff */
[----:B------:R-:W-:Y:S01]  /*662a0*/  VIADD R177, R152, 0x8 ;  /* 0x0000000898b17836 */ /* 0x000fe20000000000 */
[----:B------:R-:W-:Y:S01]  /*662b0*/  LOP3.LUT R22, R22, 0xffffffbf, RZ, 0xc0, !PT ;  /* 0xffffffbf16167812 */ /* 0x000fe200078ec0ff */
[----:B------:R-:W-:-:S02]  /*662c0*/  VIADD R176, R152, 0x9 ;  /* 0x0000000998b07836 */ /* 0x000fc40000000000 */
[----:B------:R-:W-:Y:S01]  /*662d0*/  VIADD R175, R152, 0xa ;  /* 0x0000000a98af7836 */ /* 0x000fe20000000000 */
[----:B------:R-:W-:Y:S01]  /*662e0*/  @P0 LOP3.LUT R22, R22, 0x40, RZ, 0xfc, !PT ;  /* 0x0000004016160812 */ /* 0x000fe200078efcff */
[----:B------:R-:W-:Y:S01]  /*662f0*/  VIADD R174, R152, 0xb ;  /* 0x0000000b98ae7836 */ /* 0x000fe20000000000 */
[----:B------:R-:W-:Y:S01]  /*66300*/  ISETP.GE.AND P0, PT, R34, UR10, PT ;  /* 0x0000000a22007c0c */ /* 0x000fe2000bf06270 */
[----:B------:R-:W-:Y:S01]  /*66310*/  ULDC UR10, c[0x0][0x228] ;  /* 0x00008a00000a7ab9 */ /* 0x000fe20000000800 */
[C---:B------:R-:W-:Y:S02]  /*66320*/  VIADD R173, R152.reuse, 0xc ;  /* 0x0000000c98ad7836 */ /* 0x040fe40000000000 */
        /* <DEDUP_REMOVED lines=9> */
[C---:B------:R-:W-:Y:S01]  /*663c0*/  VIADD R170, R152.reuse, 0xf ;  /* 0x0000000f98aa7836 */ /* 0x040fe20000000000 */
[C---:B------:R-:W-:Y:S01]  /*663d0*/  IADD3 R169, R152.reuse, 0x10, RZ ;  /* 0x0000001098a97810 */ /* 0x040fe20007ffe0ff */
[----:B------:R-:W-:-:S02]  /*663e0*/  VIADD R168, R152, 0x11 ;  /* 0x0000001198a87836 */ /* 0x000fc40000000000 */
[----:B------:R-:W-:Y:S01]  /*663f0*/  VIADD R238, R152, 0x14 ;  /* 0x0000001498ee7836 */ /* 0x000fe20000000000 */
[----:B------:R-:W-:Y:S01]  /*66400*/  @P3 LOP3.LUT R22, R22, 0x20, RZ, 0xfc, !PT ;  /* 0x0000002016163812 */ /* 0x000fe200078efcff */
[C---:B------:R-:W-:Y:S02]  /*66410*/  VIADD R167, R152.reuse, 0x12 ;  /* 0x0000001298a77836 */ /* 0x040fe40000000000 */
[----:B------:R-:W-:Y:S01]  /*66420*/  VIADD R237, R152, 0x15 ;  /* 0x0000001598ed7836 */ /* 0x000fe20000000000 */
[----:B------:R-:W-:Y:S01]  /*66430*/  LOP3.LUT R22, R22, 0xffffffef, RZ, 0xc0, !PT ;  /* 0xffffffef16167812 */ /* 0x000fe200078ec0ff */
[C---:B------:R-:W-:Y:S02]  /*66440*/  VIADD R166, R152.reuse, 0x13 ;  /* 0x0000001398a67836 */ /* 0x040fe40000000000 */
[----:B------:R-:W-:Y:S01]  /*66450*/  VIADD R236, R152, 0x16 ;  /* 0x0000001698ec7836 */ /* 0x000fe20000000000 */
[----:B------:R-:W-:Y:S01]  /*66460*/  @P2 LOP3.LUT R22, R22, 0x10, RZ, 0xfc, !PT ;  /* 0x0000001016162812 */ /* 0x000fe200078efcff */
[----:B------:R-:W-:Y:S01]  /*66470*/  VIADD R235, R152, 0x17 ;  /* 0x0000001798eb7836 */ /* 0x000fe20000000000 */
[----:B------:R-:W-:Y:S01]  /*66480*/  ISETP.LT.AND P0, PT, R153, UR52, !P0 ;  /* 0x0000003499007c0c */ /* 0x000fe2000c701270 */
[----:B------:R-:W-:Y:S01]  /*66490*/  ULDC UR52, c[0x0][0x228] ;  /* 0x00008a0000347ab9 */ /* 0x000fe20000000800 */
[----:B------:R-:W-:Y:S01]  /*664a0*/  LOP3.LUT R22, R22, 0xfffffff7, RZ, 0xc0, !PT ;  /* 0xfffffff716167812 */ /* 0x000fe200078ec0ff */
[C---:B------:R-:W-:Y:S01]  /*664b0*/  VIADD R234, R152.reuse, 0x18 ;  /* 0x0000001898ea7836 */ /* 0x040fe20000000000 */
[C---:B------:R-:W-:Y:S01]  /*664c0*/  IADD3 R233, R152.reuse, 0x19, RZ ;  /* 0x0000001998e97810 */ /* 0x040fe20007ffe0ff */
[----:B------:R-:W-:Y:S01]  /*664d0*/  VIADD R232, R152, 0x1a ;  /* 0x0000001a98e87836 */ /* 0x000fe20000000000 */
[----:B------:R-:W-:Y:S01]  /*664e0*/  @P1 LOP3.LUT R22, R22, 0x8, RZ, 0xfc, !PT ;  /* 0x0000000816161812 */ /* 0x000fe200078efcff */
[----:B------:R-:W-:-:S02]  /*664f0*/  VIADD R231, R152, 0x1b ;  /* 0x0000001b98e77836 */ /* 0x000fc40000000000 */
[----:B------:R-:W-:Y:S01]  /*66500*/  VIADD R230, R152, 0x1c ;  /* 0x0000001c98e67836 */ /* 0x000fe20000000000 */
[----:B------:R-:W-:Y:S01]  /*66510*/  LOP3.LUT R22, R22, 0xfffffffb, RZ, 0xc0, !PT ;  /* 0xfffffffb16167812 */ /* 0x000fe200078ec0ff */
[C---:B------:R-:W-:Y:S02]  /*66520*/  VIADD R229, R152.reuse, 0x1d ;  /* 0x0000001d98e57836 */ /* 0x040fe40000000000 */
[----:B------:R-:W-:Y:S01]  /*66530*/  VIADD R228, R152, 0x1e ;  /* 0x0000001e98e47836 */ /* 0x000fe20000000000 */
[----:B------:R-:W-:Y:S01]  /*66540*/  @P0 LOP3.LUT R22, R22, 0x4, RZ, 0xfc, !PT ;  /* 0x0000000416160812 */ /* 0x000fe200078efcff */
[C---:B------:R-:W-:Y:S01]  /*66550*/  VIADD R224, R152.reuse, 0x83 ;  /* 0x0000008398e07836 */ /* 0x040fe20000000000 */
[----:B------:R-:W-:Y:S01]  /*66560*/  ISETP.GE.AND P0, PT, R35, UR9, PT ;  /* 0x0000000923007c0c */ /* 0x000fe2000bf06270 */
[C---:B------:R-:W-:Y:S02]  /*66570*/  VIADD R227, R152.reuse, 0x1f ;  /* 0x0000001f98e37836 */ /* 0x040fe40000000000 */
[----:B------:R-:W-:Y:S01]  /*66580*/  VIADD R223, R152, 0x84 ;  /* 0x0000008498df7836 */ /* 0x000fe20000000000 */
[----:B------:R-:W-:Y:S01]  /*66590*/  ISETP.LT.AND P1, PT, R155, UR13, !P0 ;  /* 0x0000000d9b007c0c */ /* 0x000fe2000c721270 */
[----:B------:R1:W-:Y:S01]  /*665a0*/  STL [R1+0x1154], R49 ;  /* 0x0011543101007387 */ /* 0x0003e20000100800 */
[----:B------:R-:W-:Y:S01]  /*665b0*/  ISETP.LT.AND P3, PT, R158, UR8, !P0 ;  /* 0x000000089e007c0c */ /* 0x000fe2000c761270 */
[----:B------:R-:W-:Y:S01]  /*665c0*/  ULDC.64 UR8, c[0x0][0x228] ;  /* 0x00008a0000087ab9 */ /* 0x000fe20000000a00 */
[----:B------:R-:W-:Y:S01]  /*665d0*/  ISETP.LT.AND P2, PT, R157, UR12, !P0 ;  /* 0x0000000c9d007c0c */ /* 0x000fe2000c741270 */
[----:B------:R-:W-:Y:S01]  /*665e0*/  ULDC UR12, c[0x0][0x228] ;  /* 0x00008a00000c7ab9 */ /* 0x000fe20000000800 */
[----:B------:R-:W-:Y:S01]  /*665f0*/  ISETP.LT.AND P0, PT, R153, UR48, !P0 ;  /* 0x0000003099007c0c */ /* 0x000fe2000c701270 */
[----:B------:R-:W-:Y:S01]  /*66600*/  ULDC UR13, c[0x0][0x228] ;  /* 0x00008a00000d7ab9 */ /* 0x000fe20000000800 */
[----:B------:R-:W-:Y:S01]  /*66610*/  LOP3.LUT R22, R22, 0xfffffffd, RZ, 0xc0, !PT ;  /* 0xfffffffd16167812 */ /* 0x000fe200078ec0ff */
[----:B------:R-:W-:Y:S01]  /*66620*/  ULDC UR48, c[0x0][0x228] ;  /* 0x00008a0000307ab9 */ /* 0x000fe20000000800 */
[----:B------:R-:W-:-:S02]  /*66630*/  VIADD R226, R152, 0x20 ;  /* 0x0000002098e27836 */ /* 0x000fc40000000000 */
[C---:B------:R-:W-:Y:S01]  /*66640*/  VIADD R222, R152.reuse, 0x85 ;  /* 0x0000008598de7836 */ /* 0x040fe20000000000 */
[----:B------:R-:W-:Y:S01]  /*66650*/  @P1 LOP3.LUT R21, R21, 0x80000000, RZ, 0xfc, !PT ;  /* 0x8000000015151812 */ /* 0x000fe200078efcff */
[C---:B------:R-:W-:Y:S02]  /*66660*/  VIADD R221, R152.reuse, 0x86 ;  /* 0x0000008698dd7836 */ /* 0x040fe40000000000 */
[C---:B------:R-:W-:Y:S01]  /*66670*/  VIADD R220, R152.reuse, 0x87 ;  /* 0x0000008798dc7836 */ /* 0x040fe20000000000 */
[----:B------:R-:W-:Y:S01]  /*66680*/  LOP3.LUT R21, R21, 0xbfffffff, RZ, 0xc0, !PT ;  /* 0xbfffffff15157812 */ /* 0x000fe200078ec0ff */
[C---:B------:R-:W-:Y:S02]  /*66690*/  VIADD R219, R152.reuse, 0x88 ;  /* 0x0000008898db7836 */ /* 0x040fe40000000000 */
[C---:B------:R-:W-:Y:S01]  /*666a0*/  VIADD R218, R152.reuse, 0x89 ;  /* 0x0000008998da7836 */ /* 0x040fe20000000000 */
[----:B------:R-:W-:Y:S01]  /*666b0*/  @P0 LOP3.LUT R21, R21, 0x40000000, RZ, 0xfc, !PT ;  /* 0x4000000015150812 */ /* 0x000fe200078efcff */
[----:B------:R-:W-:Y:S01]  /*666c0*/  VIADD R217, R152, 0x8a ;  /* 0x0000008a98d97836 */ /* 0x000fe20000000000 */
[----:B------:R-:W-:Y:S01]  /*666d0*/  ISETP.GE.AND P0, PT, R36, UR14, PT ;  /* 0x0000000e24007c0c */ /* 0x000fe2000bf06270 */
[----:B------:R-:W-:Y:S01]  /*666e0*/  ULDC UR14, c[0x0][0x228] ;  /* 0x00008a00000e7ab9 */ /* 0x000fe20000000800 */
[----:B------:R-:W-:-:S02]  /*666f0*/  @P3 LOP3.LUT R22, R22, 0x2, RZ, 0xfc, !PT ;  /* 0x0000000216163812 */ /* 0x000fc400078efcff */
[C---:B------:R-:W-:Y:S01]  /*66700*/  IADD3 R216, R152.reuse, 0x8b, RZ ;  /* 0x0000008b98d87810 */ /* 0x040fe20007ffe0ff */
        /* <DEDUP_REMOVED lines=8> */
[C---:B------:R-:W-:Y:S01]  /*66790*/  VIADD R212, R152.reuse, 0x8f ;  /* 0x0000008f98d47836 */ /* 0x040fe20000000000 */
[----:B------:R-:W-:Y:S01]  /*667a0*/  ISETP.LT.AND P2, PT, R157, UR31, !P0 ;  /* 0x0000001f9d007c0c */ /* 0x000fe2000c741270 */
[----:B------:R-:W-:Y:S01]  /*667b0*/  ULDC UR31, c[0x0][0x228] ;  /* 0x00008a00001f7ab9 */ /* 0x000fe20000000800 */
[----:B------:R-:W-:Y:S01]  /*667c0*/  ISETP.LT.AND P1, PT, R155, UR46, !P0 ;  /* 0x0000002e9b007c0c */ /* 0x000fe2000c721270 */
[----:B------:R-:W-:Y:S01]  /*667d0*/  ULDC UR46, c[0x0][0x228] ;  /* 0x00008a00002e7ab9 */ /* 0x000fe20000000800 */
[C---:B------:R-:W-:Y:S01]  /*667e0*/  VIADD R211, R152.reuse, 0x90 ;  /* 0x0000009098d37836 */ /* 0x040fe20000000000 */
[----:B------:R-:W-:Y:S01]  /*667f0*/  @P3 LOP3.LUT R21, R21, 0x20000000, RZ, 0xfc, !PT ;  /* 0x2000000015153812 */ /* 0x000fe200078efcff */
[----:B------:R-:W-:-:S02]  /*66800*/  VIADD R210, R152, 0x91 ;  /* 0x0000009198d27836 */ /* 0x000fc40000000000 */
[C---:B------:R-:W-:Y:S01]  /*66810*/  VIADD R209, R152.reuse, 0x92 ;  /* 0x0000009298d17836 */ /* 0x040fe20000000000 */
[----:B------:R-:W-:Y:S01]  /*66820*/  LOP3.LUT R21, R21, 0xefffffff, RZ, 0xc0, !PT ;  /* 0xefffffff15157812 */ /* 0x000fe200078ec0ff */
[C---:B------:R-:W-:Y:S01]  /*66830*/  VIADD R208, R152.reuse, 0x93 ;  /* 0x0000009398d07836 */ /* 0x040fe20000000000 */
[C---:B------:R-:W-:Y:S01]  /*66840*/  IADD3 R207, R152.reuse, 0x94, RZ ;  /* 0x0000009498cf7810 */ /* 0x040fe20007ffe0ff */
[C---:B------:R-:W-:Y:S01]  /*66850*/  VIADD R206, R152.reuse, 0x95 ;  /* 0x0000009598ce7836 */ /* 0x040fe20000000000 */
[----:B------:R-:W-:Y:S01]  /*66860*/  @P2 LOP3.LUT R21, R21, 0x10000000, RZ, 0xfc, !PT ;  /* 0x1000000015152812 */ /* 0x000fe200078efcff */
[C---:B------:R-:W-:Y:S01]  /*66870*/  VIADD R205, R152.reuse, 0x96 ;  /* 0x0000009698cd7836 */ /* 0x040fe20000000000 */
[----:B------:R-:W-:Y:S01]  /*66880*/  ISETP.LT.AND P0, PT, R153, UR47, !P0 ;  /* 0x0000002f99007c0c */ /* 0x000fe2000c701270 */
[----:B------:R-:W-:Y:S01]  /*66890*/  ULDC UR47, c[0x0][0x228] ;  /* 0x00008a00002f7ab9 */ /* 0x000fe20000000800 */
[----:B------:R-:W-:Y:S01]  /*668a0*/  LOP3.LUT R21, R21, 0xf7ffffff, RZ, 0xc0, !PT ;  /* 0xf7ffffff15157812 */ /* 0x000fe200078ec0ff */
        /* <DEDUP_REMOVED lines=8> */
[----:B------:R-:W-:Y:S02]  /*66930*/  @P0 LOP3.LUT R21, R21, 0x4000000, RZ, 0xfc, !PT ;  /* 0x0400000015150812 */ /* 0x000fe400078efcff */
[C---:B------:R-:W-:Y:S01]  /*66940*/  IADD3 R198, R152.reuse, 0x9d, RZ ;  /* 0x0000009d98c67810 */ /* 0x040fe20007ffe0ff */
[C---:B------:R-:W-:Y:S01]  /*66950*/  VIADD R197, R152.reuse, 0x9e ;  /* 0x0000009e98c57836 */ /* 0x040fe20000000000 */
[----:B------:R-:W-:Y:S01]  /*66960*/  ISETP.GE.AND P0, PT, R37, UR9, PT ;  /* 0x0000000925007c0c */ /* 0x000fe2000bf06270 */
[----:B------:R-:W-:-:S02]  /*66970*/  VIADD R196, R152, 0x9f ;  /* 0x0000009f98c47836 */ /* 0x000fc40000000000 */
[----:B------:R-:W-:Y:S01]  /*66980*/  VIADD R194, R152, 0xa1 ;  /* 0x000000a198c27836 */ /* 0x000fe20000000000 */
[----:B------:R-:W-:Y:S01]  /*66990*/  ISETP.LT.AND P3, PT, R158, UR8, !P0 ;  /* 0x000000089e007c0c */ /* 0x000fe2000c761270 */
[----:B------:R-:W-:Y:S01]  /*669a0*/  ULDC.64 UR8, c[0x0][0x228] ;  /* 0x00008a0000087ab9 */ /* 0x000fe20000000a00 */
[----:B------:R-:W-:Y:S01]  /*669b0*/  ISETP.LT.AND P2, PT, R157, UR45, !P0 ;  /* 0x0000002d9d007c0c */ /* 0x000fe2000c741270 */
[----:B------:R-:W-:Y:S01]  /*669c0*/  ULDC UR45, c[0x0][0x228] ;  /* 0x00008a00002d7ab9 */ /* 0x000fe20000000800 */
[----:B------:R-:W-:Y:S01]  /*669d0*/  LOP3.LUT R21, R21, 0xfdffffff, RZ, 0xc0, !PT ;  /* 0xfdffffff15157812 */ /* 0x000fe200078ec0ff */
[C---:B------:R-:W-:Y:S01]  /*669e0*/  VIADD R195, R152.reuse, 0xa0 ;  /* 0x000000a098c37836 */ /* 0x040fe20000000000 */
[----:B------:R-:W-:Y:S01]  /*669f0*/  ISETP.LT.AND P1, PT, R155, UR43, !P0 ;  /* 0x0000002b9b007c0c */ /* 0x000fe2000c721270 */
[----:B------:R-:W-:Y:S01]  /*66a00*/  ULDC UR43, c[0x0][0x228] ;  /* 0x00008a00002b7ab9 */ /* 0x000fe20000000800 */
[C---:B------:R-:W-:Y:S02]  /*66a10*/  VIADD R193, R152.reuse, 0xa2 ;  /* 0x000000a298c17836 */ /* 0x040fe40000000000 */
[----:B------:R-:W-:-:S02]  /*66a20*/  VIADD R192, R152, 0xa3 ;  /* 0x000000a398c07836 */ /* 0x000fc40000000000 */
[C---:B------:R-:W-:Y:S01]  /*66a30*/  VIADD R191, R152.reuse, 0xa4 ;  /* 0x000000a498bf7836 */ /* 0x040fe20000000000 */
[----:B------:R-:W-:Y:S01]  /*66a40*/  @P3 LOP3.LUT R21, R21, 0x2000000, RZ, 0xfc, !PT ;  /* 0x0200000015153812 */ /* 0x000fe200078efcff */
[C---:B------:R-:W-:Y:S01]  /*66a50*/  VIADD R190, R152.reuse, 0xa5 ;  /* 0x000000a598be7836 */ /* 0x040fe20000000000 */
[C---:B------:R-:W-:Y:S01]  /*66a60*/  IADD3 R189, R152.reuse, 0xa6, RZ ;  /* 0x000000a698bd7810 */ /* 0x040fe20007ffe0ff */
[----:B------:R-:W-:Y:S01]  /*66a70*/  VIADD R188, R152, 0xa7 ;  /* 0x000000a798bc7836 */ /* 0x000fe20000000000 */
[----:B------:R-:W-:Y:S01]  /*66a80*/  LOP3.LUT R21, R21, 0xfeffffff, RZ, 0xc0, !PT ;  /* 0xfeffffff15157812 */ /* 0x000fe200078ec0ff */
[----:B------:R-:W-:Y:S03]  /*66a90*/  BAR.SYNC.DEFER_BLOCKING 0x0 ;  /* 0x0000000000007b1d */ /* 0x000fe60000010000 */
        /* <DEDUP_REMOVED lines=9> */
[----:B------:R-:W-:Y:S01]  /*66b30*/  IADD3 R51, R49, UR50, RZ ;  /* 0x0000003231337c10 */ /* 0x000fe2000fffe0ff */
[----:B------:R-:W2:Y:S01]  /*66b40*/  LDS.128 R28, [R154] ;  /* 0x000000009a1c7984 */ /* 0x000ea20000000c00 */
[----:B------:R-:W-:Y:S02]  /*66b50*/  ISETP.LT.AND P3, PT, R158, UR8, !P0 ;  /* 0x000000089e007c0c */ /* 0x000fe4000c761270 */
[----:B------:R-:W-:Y:S02]  /*66b60*/  ISETP.LT.AND P2, PT, R157, UR40, !P0 ;  /* 0x000000289d007c0c */ /* 0x000fe4000c741270 */
[----:B------:R-:W-:-:S02]  /*66b70*/  LOP3.LUT R21, R21, 0xffdfffff, RZ, 0xc0, !PT ;  /* 0xffdfffff15157812 */ /* 0x000fc400078ec0ff */
[----:B------:R-:W-:Y:S01]  /*66b80*/  ISETP.LT.AND P1, PT, R155, UR41, !P0 ;  /* 0x000000299b007c0c */ /* 0x000fe2000c721270 */
[----:B-1----:R-:W-:Y:S01]  /*66b90*/  VIADD R49, R152, 0x68 ;  /* 0x0000006898317836 */ /* 0x002fe20000000000 */
[----:B------:R1:W-:Y:S01]  /*66ba0*/  STL [R1+0x1158], R51 ;  /* 0x0011583301007387 */ /* 0x0003e20000100800 */
[----:B------:R-:W-:Y:S01]  /*66bb0*/  VIADD R52, R51, UR50 ;  /* 0x0000003233347c36 */ /* 0x000fe20008000000 */
[----:B------:R-:W-:-:S03]  /*66bc0*/  ULDC UR40, c[0x0][0x228] ;  /* 0x00008a0000287ab9 */ /* 0x000fc60000000800 */
[----:B------:R-:W-:Y:S01]  /*66bd0*/  @P3 LOP3.LUT R21, R21, 0x200000, RZ, 0xfc, !PT ;  /* 0x0020000015153812 */ /* 0x000fe200078efcff */
[----:B------:R-:W-:-:S03]  /*66be0*/  ULDC UR41, c[0x0][0x228] ;  /* 0x00008a0000297ab9 */ /* 0x000fc60000000800 */
[----:B------:R-:W-:-:S04]  /*66bf0*/  LOP3.LUT R21, R21, 0xffefffff, RZ, 0xc0, !PT ;  /* 0xffefffff15157812 */ /* 0x000fc800078ec0ff */
[----:B------:R-:W-:Y:S02]  /*66c00*/  @P2 LOP3.LUT R21, R21, 0x100000, RZ, 0xfc, !PT ;  /* 0x0010000015152812 */ /* 0x000fe400078efcff */
[----:B------:R-:W-:Y:S02]  /*66c10*/  ISETP.LT.AND P0, PT, R153, UR42, !P0 ;  /* 0x0000002a99007c0c */ /* 0x000fe4000c701270 */
[----:B-1----:R-:W-:Y:S01]  /*66c20*/  IADD3 R51, R152, 0x66, RZ ;  /* 0x0000006698337810 */ /* 0x002fe20007ffe0ff */
[----:B------:R1:W-:Y:S01]  /*66c30*/  STL [R1+0x115c], R52 ;  /* 0x00115c3401007387 */ /* 0x0003e20000100800 */
[----:B------:R-:W-:Y:S01]  /*66c40*/  LOP3.LUT R21, R21, 0xfff7ffff, RZ, 0xc0, !PT ;  /* 0xfff7ffff15157812 */ /* 0x000fe200078ec0ff */
[----:B------:R-:W-:Y:S01]  /*66c50*/  VIADD R54, R52, UR50 ;  /* 0x0000003234367c36 */ /* 0x000fe20008000000 */
[----:B------:R-:W-:Y:S02]  /*66c60*/  ULDC UR42, c[0x0][0x228] ;  /* 0x00008a00002a7ab9 */ /* 0x000fe40000000800 */
[----:B------:R-:W-:-:S04]  /*66c70*/  @P1 LOP3.LUT R21, R21, 0x80000, RZ, 0xfc, !PT ;  /* 0x0008000015151812 */ /* 0x000fc800078efcff */
[----:B------:R-:W-:-:S04]  /*66c80*/  LOP3.LUT R21, R21, 0xfffbffff, RZ, 0xc0, !PT ;  /* 0xfffbffff15157812 */ /* 0x000fc800078ec0ff */
[----:B------:R-:W-:Y:S02]  /*66c90*/  @P0 LOP3.LUT R21, R21, 0x40000, RZ, 0xfc, !PT ;  /* 0x0004000015150812 */ /* 0x000fe400078efcff */
[----:B------:R-:W-:Y:S01]  /*66ca0*/  ISETP.GE.AND P0, PT, R39, UR9, PT ;  /* 0x0000000927007c0c */ /* 0x000fe2000bf06270 */
[----:B------:R-:W-:-:S03]  /*66cb0*/  ULDC.64 UR8, c[0x0][0x228] ;  /* 0x00008a0000087ab9 */ /* 0x000fc60000000a00 */
[----:B------:R-:W-:Y:S02]  /*66cc0*/  ISETP.LT.AND P3, PT, R158, UR52, !P0 ;  /* 0x000000349e007c0c */ /* 0x000fe4000c761270 */
[----:B------:R-:W-:Y:S01]  /*66cd0*/  ISETP.LT.AND P2, PT, R157, UR51, !P0 ;  /* 0x000000339d007c0c */ /* 0x000fe2000c741270 */
[----:B------:R-:W-:Y:S01]  /*66ce0*/  ULDC UR51, c[0x0][0x228] ;  /* 0x00008a0000337ab9 */ /* 0x000fe20000000800 */
[----:B------:R-:W-:Y:S02]  /*66cf0*/  LOP3.LUT R21, R21, 0xfffdffff, RZ, 0xc0, !PT ;  /* 0xfffdffff15157812 */ /* 0x000fe400078ec0ff */
[----:B------:R-:W-:Y:S01]  /*66d00*/  ISETP.LT.AND P1, PT, R155, UR38, !P0 ;  /* 0x000000269b007c0c */ /* 0x000fe2000c721270 */
[----:B-1----:R-:W-:-:S06]  /*66d10*/  VIADD R52, R152, 0x65 ;  /* 0x0000006598347836 */ /* 0x002fcc0000000000 */
[----:B------:R-:W-:Y:S01]  /*66d20*/  @P3 LOP3.LUT R21, R21, 0x20000, RZ, 0xfc, !PT ;  /* 0x0002000015153812 */ /* 0x000fe200078efcff */
[----:B------:R1:W-:Y:S01]  /*66d30*/  STL [R1+0x1160], R54 ;  /* 0x0011603601007387 */ /* 0x0003e20000100800 */
[----:B------:R-:W-:Y:S01]  /*66d40*/  IADD3 R55, R54, UR50, RZ ;  /* 0x0000003236377c10 */ /* 0x000fe2000fffe0ff */
[----:B------:R-:W-:Y:S01]  /*66d50*/  ULDC UR38, c[0x0][0x228] ;  /* 0x00008a0000267ab9 */ /* 0x000fe20000000800 */
        /* <DEDUP_REMOVED lines=15> */
[----:B-1----:R-:W-:-:S06]  /*66e50*/  VIADD R54, R152, 0x63 ;  /* 0x0000006398367836 */ /* 0x002fcc0000000000 */
[----:B------:R-:W-:Y:S01]  /*66e60*/  @P3 LOP3.LUT R21, R21, 0x2000, RZ, 0xfc, !PT ;  /* 0x0000200015153812 */ /* 0x000fe200078efcff */
[----:B------:R-:W-:-:S03]  /*66e70*/  ULDC UR36, c[0x0][0x228] ;  /* 0x00008a0000247ab9 */ /* 0x000fc60000000800 */
        /* <DEDUP_REMOVED lines=9> */
[----:B------:R-:W-:-:S03]  /*66f10*/  ULDC UR51, c[0x0][0x22c] ;  /* 0x00008b0000337ab9 */ /* 0x000fc60000000800 */
[----:B------:R-:W-:Y:S01]  /*66f20*/  ISETP.LT.AND P3, PT, R158, UR20, !P0 ;  /* 0x000000149e007c0c */ /* 0x000fe2000c761270 */
[----:B------:R1:W-:Y:S01]  /*66f30*/  STL [R1+0x1164], R55 ;  /* 0x0011643701007387 */ /* 0x0003e20000100800 */
[----:B------:R-:W-:Y:S01]  /*66f40*/  ISETP.LT.AND P2, PT, R157, UR33, !P0 ;  /* 0x000000219d007c0c */ /* 0x000fe2000c741270 */
[----:B------:R-:W-:Y:S01]  /*66f50*/  VIADD R57, R55, UR50 ;  /* 0x0000003237397c36 */ /* 0x000fe20008000000 */
[----:B------:R-:W-:Y:S01]  /*66f60*/  LOP3.LUT R21, R21, 0xfffffdff, RZ, 0xc0, !PT ;  /* 0xfffffdff15157812 */ /* 0x000fe200078ec0ff */
[----:B------:R-:W-:Y:S01]  /*66f70*/  ULDC UR33, c[0x0][0x228] ;  /* 0x00008a0000217ab9 */ /* 0x000fe20000000800 */
[----:B------:R-:W-:Y:S01]  /*66f80*/  ISETP.LT.AND P1, PT, R155, UR34, !P0 ;  /* 0x000000229b007c0c */ /* 0x000fe2000c721270 */
[----:B------:R-:W-:Y:S01]  /*66f90*/  ULDC UR34, c[0x0][0x228] ;  /* 0x00008a0000227ab9 */ /* 0x000fe20000000800 */
[----:B------:R-:W-:-:S05]  /*66fa0*/  ULDC UR20, c[0x0][0x228] ;  /* 0x00008a0000147ab9 */ /* 0x000fca0000000800 */
        /* <DEDUP_REMOVED lines=10> */
[----:B------:R-:W-:Y:S01]  /*67050*/  ISETP.GE.AND P0, PT, R42, UR51, PT ;  /* 0x000000332a007c0c */ /* 0x000fe2000bf06270 */
[----:B------:R1:W-:Y:S01]  /*67060*/  STL [R1+0x1168], R57 ;  /* 0x0011683901007387 */ /* 0x0003e20000100800 */
[----:B------:R-:W-:Y:S01]  /*67070*/  LOP3.LUT R21, R21, 0xffffffdf, RZ, 0xc0, !PT ;  /* 0xffffffdf15157812 */ /* 0x000fe200078ec0ff */
[----:B------:R-:W-:Y:S01]  /*67080*/  VIADD R58, R57, UR50 ;  /* 0x00000032393a7c36 */ /* 0x000fe20008000000 */
[----:B------:R-:W-:Y:S01]  /*67090*/  ISETP.LT.AND P3, PT, R158, UR15, !P0 ;  /* 0x0000000f9e007c0c */ /* 0x000fe2000c761270 */
[----:B------:R-:W-:Y:S01]  /*670a0*/  ULDC UR15, c[0x0][0x228] ;  /* 0x00008a00000f7ab9 */ /* 0x000fe20000000800 */
[----:B------:R-:W-:Y:S01]  /*670b0*/  ISETP.LT.AND P2, PT, R157, UR16, !P0 ;  /* 0x000000109d007c0c */ /* 0x000fe2000c741270 */
[----:B------:R-:W-:Y:S01]  /*670c0*/  ULDC UR16, c[0x0][0x228] ;  /* 0x00008a0000107ab9 */ /* 0x000fe20000000800 */
[----:B------:R-:W-:Y:S01]  /*670d0*/  ISETP.LT.AND P1, PT, R155, UR17, !P0 ;  /* 0x000000119b007c0c */ /* 0x000fe2000c721270 */
[----:B------:R-:W-:Y:S01]  /*670e0*/  ULDC UR17, c[0x0][0x228] ;  /* 0x00008a0000117ab9 */ /* 0x000fe20000000800 */
[----:B------:R-:W-:-:S07]  /*670f0*/  ULDC UR51, c[0x0][0x22c] ;  /* 0x00008b0000337ab9 */ /* 0x000fce0000000800 */
        /* <DEDUP_REMOVED lines=20> */
[----:B------:R-:W-:-:S04]  /*67240*/  ULDC UR59, c[0x0][0x228] ;  /* 0x00008a00003b7ab9 */ /* 0x000fc80000000800 */
[----:B------:R-:W-:-:S04]  /*67250*/  @P1 LOP3.LUT R20, R20, 0x80000000, RZ, 0xfc, !PT ;  /* 0x8000000014141812 */ /* 0x000fc800078efcff */
[----:B------:R-:W-:-:S04]  /*67260*/  LOP3.LUT R20, R20, 0xbfffffff, RZ, 0xc0, !PT ;  /* 0xbfffffff14147812 */ /* 0x000fc800078ec0ff */
[----:B------:R-:W-:Y:S02]  /*67270*/  @P0 LOP3.LUT R20, R20, 0x40000000, RZ, 0xfc, !PT ;  /* 0x4000000014140812 */ /* 0x000fe400078efcff */
[----:B------:R-:W-:Y:S01]  /*67280*/  ISETP.GE.AND P0, PT, R44, UR57, PT ;  /* 0x000000392c007c0c */ /* 0x000fe2000bf06270 */
[C---:B------:R-:W-:Y:S01]  /*67290*/  VIADD R187, R152.reuse, 0xa8 ;  /* 0x000000a898bb7836 */ /* 0x040fe20000000000 */
[----:B------:R-:W-:Y:S01]  /*672a0*/  @P3 LOP3.LUT R21, R21, 0x2, RZ, 0xfc, !PT ;  /* 0x0000000215153812 */ /* 0x000fe200078efcff */
[----:B------:R-:W-:Y:S01]  /*672b0*/  VIADD R186, R152, 0xa9 ;  /* 0x000000a998ba7836 */ /* 0x000fe20000000000 */
[----:B------:R-:W-:Y:S01]  /*672c0*/  ISETP.LT.AND P3, PT, R158, UR56, !P0 ;  /* 0x000000389e007c0c */ /* 0x000fe2000c761270 */
[----:B------:R-:W-:Y:S01]  /*672d0*/  ULDC UR56, c[0x0][0x22c] ;  /* 0x00008b0000387ab9 */ /* 0x000fe20000000800 */
[----:B------:R-:W-:Y:S01]  /*672e0*/  LOP3.LUT R21, R21, 0xfffffffe, RZ, 0xc0, !PT ;  /* 0xfffffffe15157812 */ /* 0x000fe200078ec0ff */
[----:B------:R-:W-:Y:S01]  /*672f0*/  VIADD R185, R152, 0xaa ;  /* 0x000000aa98b97836 */ /* 0x000fe20000000000 */
[----:B------:R-:W-:Y:S01]  /*67300*/  LOP3.LUT R20, R20, 0xdfffffff, RZ, 0xc0, !PT ;  /* 0xdfffffff14147812 */ /* 0x000fe200078ec0ff */
[----:B------:R-:W-:Y:S01]  /*67310*/  ULDC UR57, c[0x0][0x22c] ;  /* 0x00008b0000397ab9 */ /* 0x000fe20000000800 */
[----:B------:R-:W-:Y:S01]  /*67320*/  @P2 LOP3.LUT R21, R21, 0x1, RZ, 0xfc, !PT ;  /* 0x0000000115152812 */ /* 0x000fe200078efcff */
[----:B------:R-:W-:Y:S01]  /*67330*/  BAR.SYNC.DEFER_BLOCKING 0x0 ;  /* 0x0000000000007b1d */ /* 0x000fe20000010000 */
[----:B------:R-:W-:-:S02]  /*67340*/  ISETP.LT.AND P2, PT, R157, UR21, !P0 ;  /* 0x000000159d007c0c */ /* 0x000fc4000c741270 */
[----:B------:R-:W-:-:S03]  /*67350*/  ISETP.LT.AND P1, PT, R155, UR22, !P0 ;  /* 0x000000169b007c0c */ /* 0x000fc6000c721270 */
[----:B------:R-:W-:Y:S01]  /*67360*/  @P3 LOP3.LUT R20, R20, 0x20000000, RZ, 0xfc, !PT ;  /* 0x2000000014143812 */ /* 0x000fe200078efcff */
[----:B------:R-:W-:Y:S01]  /*67370*/  ULDC UR21, c[0x0][0x228] ;  /* 0x00008a0000157ab9 */ /* 0x000fe20000000800 */
[----:B------:R-:W-:Y:S01]  /*67380*/  IADD3 R60, R58, UR50, RZ ;  /* 0x000000323a3c7c10 */ /* 0x000fe2000fffe0ff */
[----:B------:R-:W-:Y:S01]  /*67390*/  ULDC UR22, c[0x0][0x228] ;  /* 0x00008a0000167ab9 */ /* 0x000fe20000000800 */
        /* <DEDUP_REMOVED lines=49> */
[----:B------:R-:W-:Y:S02]  /*676b0*/  ISETP.LT.AND P2, PT, R157, UR7, !P0 ;  /* 0x000000079d007c0c */ /* 0x000fe4000c741270 */
[----:B-1----:R-:W-:Y:S01]  /*676c0*/  IADD3 R60, R152, 0x5d, RZ ;  /* 0x0000005d983c7810 */ /* 0x002fe20007ffe0ff */
[----:B------:R1:W-:Y:S01]  /*676d0*/  STL [R1+0x1174], R61 ;  /* 0x0011743d01007387 */ /* 0x0003e20000100800 */
[----:B------:R-:W-:Y:S01]  /*676e0*/  LOP3.LUT R20, R20, 0xfffdffff, RZ, 0xc0, !PT ;  /* 0xfffdffff14147812 */ /* 0x000fe200078ec0ff */
[----:B------:R-:W-:Y:S01]  /*676f0*/  VIADD R63, R61, UR50 ;  /* 0x000000323d3f7c36 */ /* 0x000fe20008000000 */
[----:B------:R-:W-:Y:S01]  /*67700*/  ISETP.LT.AND P1, PT, R155, UR49, !P0 ;  /* 0x000000319b007c0c */ /* 0x000fe2000c721270 */
        /* <DEDUP_REMOVED lines=14> */
[----:B------:R-:W-:Y:S01]  /*677f0*/  ULDC.64 UR52, c[0x0][0x228] ;  /* 0x00008a0000347ab9 */ /* 0x000fe20000000a00 */
[----:B------:R-:W-:Y:S02]  /*67800*/  ISETP.LT.AND P3, PT, R158, UR10, !P0 ;  /* 0x0000000a9e007c0c */ /* 0x000fe4000c761270 */
[----:B------:R-:W-:Y:S01]  /*67810*/  ISETP.LT.AND P2, PT, R157, UR11, !P0 ;  /* 0x0000000b9d007c0c */ /* 0x000fe2000c741270 */
[----:B------:R-:W-:Y:S01]  /*67820*/  ULDC.64 UR10, c[0x0][0x228] ;  /* 0x00008a00000a7ab9 */ /* 0x000fe20000000a00 */
[----:B------:R-:W-:Y:S01]  /*67830*/  ISETP.LT.AND P1, PT, R155, UR8, !P0 ;  /* 0x000000089b007c0c */ /* 0x000fe2000c721270 */
[----:B------:R-:W-:-:S08]  /*67840*/  ULDC UR8, c[0x0][0x228] ;  /* 0x00008a0000087ab9 */ /* 0x000fd00000000800 */
        /* <DEDUP_REMOVED lines=12> */
[----:B------:R-:W-:Y:S01]  /*67910*/  ULDC UR10, c[0x0][0x228] ;  /* 0x00008a00000a7ab9 */ /* 0x000fe20000000800 */
[----:B------:R-:W-:Y:S02]  /*67920*/  ISETP.LT.AND P2, PT, R157, UR12, !P0 ;  /* 0x0000000c9d007c0c */ /* 0x000fe4000c741270 */
[----:B------:R-:W-:Y:S02]  /*67930*/  LOP3.LUT R20, R20, 0xfffffdff, RZ, 0xc0, !PT ;  /* 0xfffffdff14147812 */ /* 0x000fe400078ec0ff */
[----:B------:R-:W-:Y:S01]  /*67940*/  ISETP.LT.AND P1, PT, R155, UR13, !P0 ;  /* 0x0000000d9b007c0c */ /* 0x000fe2000c721270 */
[----:B------:R-:W-:-:S06]  /*67950*/  ULDC.64 UR12, c[0x0][0x228] ;  /* 0x00008a00000c7ab9 */ /* 0x000fcc0000000a00 */
        /* <DEDUP_REMOVED lines=16> */
[----:B------:R-:W-:-:S06]  /*67a60*/  ULDC UR14, c[0x0][0x228] ;  /* 0x00008a00000e7ab9 */ /* 0x000fcc0000000800 */
[----:B------:R-:W-:-:S04]  /*67a70*/  @P3 LOP3.LUT R20, R20, 0x20, RZ, 0xfc, !PT ;  /* 0x0000002014143812 */ /* 0x000fc800078efcff */
[----:B------:R-:W-:-:S04]  /*67a80*/  LOP3.LUT R20, R20, 0xffffffef, RZ, 0xc0, !PT ;  /* 0xffffffef14147812 */ /* 0x000fc800078ec0ff */
[----:B------:R-:W-:Y:S02]  /*67a90*/  @P2 LOP3.LUT R20, R20, 0x10, RZ, 0xfc, !PT ;  /* 0x0000001014142812 */ /* 0x000fe400078efcff */
[----:B------:R-:W-:Y:S01]  /*67aa0*/  ISETP.LT.AND P0, PT, R153, UR31, !P0 ;  /* 0x0000001f99007c0c */ /* 0x000fe2000c701270 */
[----:B------:R-:W-:Y:S01]  /*67ab0*/  ULDC.64 UR30, c[0x0][0x228] ;  /* 0x00008a00001e7ab9 */ /* 0x000fe20000000a00 */
[----:B------:R-:W-:-:S04]  /*67ac0*/  LOP3.LUT R20, R20, 0xfffffff7, RZ, 0xc0, !PT ;  /* 0xfffffff714147812 */ /* 0x000fc800078ec0ff */
        /* <DEDUP_REMOVED lines=10> */
[----:B------:R-:W-:-:S07]  /*67b70*/  ISETP.LT.AND P0, PT, R153, UR47, !P0 ;  /* 0x0000002f99007c0c */ /* 0x000fce000c701270 */
[----:B------:R-:W-:-:S04]  /*67b80*/  @P1 LOP3.LUT R19, R19, 0x80000000, RZ, 0xfc, !PT ;  /* 0x8000000013131812 */ /* 0x000fc800078efcff */
[----:B------:R-:W-:Y:S02]  /*67b90*/  LOP3.LUT R19, R19, 0xbfffffff, RZ, 0xc0, !PT ;  /* 0xbfffffff13137812 */ /* 0x000fe400078ec0ff */
[----:B------:R-:W-:Y:S02]  /*67ba0*/  LOP3.LUT R20, R20, 0xfffffffd, RZ, 0xc0, !PT ;  /* 0xfffffffd14147812 */ /* 0x000fe400078ec0ff */
[----:B------:R-:W-:Y:S02]  /*67bb0*/  @P0 LOP3.LUT R19, R19, 0x40000000, RZ, 0xfc, !PT ;  /* 0x4000000013130812 */ /* 0x000fe400078efcff */
[----:B------:R-:W-:Y:S02]  /*67bc0*/  ISETP.GE.AND P0, PT, R52, UR31, PT ;  /* 0x0000001f34007c0c */ /* 0x000fe4000bf06270 */
[----:B------:R-:W-:Y:S02]  /*67bd0*/  @P3 LOP3.LUT R20, R20, 0x2, RZ, 0xfc, !PT ;  /* 0x0000000214143812 */ /* 0x000fe400078efcff */
[----:B------:R-:W-:Y:S01]  /*67be0*/  ISETP.LT.AND P3, PT, R158, UR30, !P0 ;  /* 0x0000001e9e007c0c */ /* 0x000fe2000c761270 */
[----:B------:R-:W-:Y:S01]  /*67bf0*/  ULDC.64 UR30, c[0x0][0x228] ;  /* 0x00008a00001e7ab9 */ /* 0x000fe20000000a00 */
[----:B------:R-:W-:-:S02]  /*67c00*/  LOP3.LUT R20, R20, 0xfffffffe, RZ, 0xc0, !PT ;  /* 0xfffffffe14147812 */ /* 0x000fc400078ec0ff */
[----:B------:R-:W-:Y:S02]  /*67c10*/  LOP3.LUT R19, R19, 0xdfffffff, RZ, 0xc0, !PT ;  /* 0xdfffffff13137812 */ /* 0x000fe400078ec0ff */
[----:B------:R-:W-:Y:S02]  /*67c20*/  @P2 LOP3.LUT R20, R20, 0x1, RZ, 0xfc, !PT ;  /* 0x0000000114142812 */ /* 0x000fe400078efcff */
[----:B------:R-:W-:Y:S01]  /*67c30*/  ISETP.LT.AND P2, PT, R157, UR42, !P0 ;  /* 0x0000002a9d007c0c */ /* 0x000fe2000c741270 */
[----:B------:R-:W-:Y:S01]  /*67c40*/  ULDC UR42, c[0x0][0x228] ;  /* 0x00008a00002a7ab9 */ /* 0x000fe20000000800 */
[----:B------:R-:W-:Y:S01]  /*67c50*/  ISETP.LT.AND P1, PT, R155, UR43, !P0 ;  /* 0x0000002b9b007c0c */ /* 0x000fe2000c721270 */
[----:B------:R-:W-:Y:S02]  /*67c60*/  ULDC UR43, c[0x0][0x228] ;  /* 0x00008a00002b7ab9 */ /* 0x000fe40000000800 */
        /* <DEDUP_REMOVED lines=20> */
[----:B------:R-:W-:Y:S02]  /*67db0*/  ISETP.LT.AND P0, PT, R153, UR41, !P0 ;  /* 0x0000002999007c0c */ /* 0x000fe4000c701270 */
        /* <DEDUP_REMOVED lines=42> */
[----:B------:R-:W-:Y:S01]  /*68060*/  ISETP.LT.AND P2, PT, R157, UR15, !P0 ;  /* 0x0000000f9d007c0c */ /* 0x000fe2000c741270 */
[----:B------:R-:W-:Y:S01]  /*68070*/  ULDC UR15, c[0x0][0x228] ;  /* 0x00008a00000f7ab9 */ /* 0x000fe20000000800 */
[----:B------:R-:W-:Y:S02]  /*68080*/  LOP3.LUT R19, R19, 0xffffdfff, RZ, 0xc0, !PT ;  /* 0xffffdfff13137812 */ /* 0x000fe400078ec0ff */
[----:B------:R-:W-:-:S07]  /*68090*/  ISETP.LT.AND P1, PT, R155, UR16, !P0 ;  /* 0x000000109b007c0c */ /* 0x000fce000c721270 */
        /* <DEDUP_REMOVED lines=107> */
[----:B------:R-:W-:Y:S02]  /*68750*/  @P1 LOP3.LUT R18, R18, 0x80000, RZ, 0xfc, !PT ;  /* 0x0008000012121812 */ /* 0x000fe400078efcff */
[----:B------:R-:W-:Y:S01]  /*68760*/  IADD3 R64, R63, UR50, RZ ;  /* 0x000000323f407c10 */ /* 0x000fe2000fffe0ff */
[----:B-1----:R-:W-:Y:S01]  /*68770*/  VIADD R63, R152, 0x5a ;  /* 0x0000005a983f7836 */ /* 0x002fe20000000000 */
[----:B------:R-:W-:-:S04]  /*68780*/  LOP3.LUT R18, R18, 0xfffbffff, RZ, 0xc0, !PT ;  /* 0xfffbffff12127812 */ /* 0x000fc800078ec0ff */
[----:B------:R-:W-:Y:S02]  /*68790*/  @P0 LOP3.LUT R18, R18, 0x40000, RZ, 0xfc, !PT ;  /* 0x0004000012120812 */ /* 0x000fe400078efcff */
[----:B------:R-:W-:-:S04]  /*687a0*/  ISETP.GE.AND P0, PT, R63, UR11, PT ;  /* 0x0000000b3f007c0c */ /* 0x000fc8000bf06270 */
[----:B------:R-:W-:Y:S01]  /*687b0*/  ISETP.LT.AND P3, PT, R158, UR10, !P0 ;  /* 0x0000000a9e007c0c */ /* 0x000fe2000c761270 */
[----:B------:R1:W-:Y:S01]  /*687c0*/  STL [R1+0x117c], R64 ;  /* 0x00117c4001007387 */ /* 0x0003e20000100800 */
[----:B------:R-:W-:Y:S01]  /*687d0*/  ISETP.LT.AND P2, PT, R157, UR12, !P0 ;  /* 0x0000000c9d007c0c */ /* 0x000fe2000c741270 */
[----:B------:R-:W-:Y:S01]  /*687e0*/  VIADD R66, R64, UR50 ;  /* 0x0000003240427c36 */ /* 0x000fe20008000000 */
[----:B------:R-:W-:Y:S01]  /*687f0*/  LOP3.LUT R18, R18, 0xfffdffff, RZ, 0xc0, !PT ;  /* 0xfffdffff12127812 */ /* 0x000fe200078ec0ff */
[----:B------:R-:W-:Y:S01]  /*68800*/  ULDC.64 UR10, c[0x0][0x228] ;  /* 0x00008a00000a7ab9 */ /* 0x000fe20000000a00 */
[----:B------:R-:W-:Y:S01]  /*68810*/  ISETP.LT.AND P1, PT, R155, UR13, !P0 ;  /* 0x0000000d9b007c0c */ /* 0x000fe2000c721270 */
[----:B------:R-:W-:-:S06]  /*68820*/  ULDC UR12, c[0x0][0x228] ;  /* 0x00008a00000c7ab9 */ /* 0x000fcc0000000800 */
[----:B------:R-:W-:Y:S01]  /*68830*/  @P3 LOP3.LUT R18, R18, 0x20000, RZ, 0xfc, !PT ;  /* 0x0002000012123812 */ /* 0x000fe200078efcff */
[----:B-1----:R-:W-:Y:S01]  /*68840*/  VIADD R64, R152, 0x59 ;  /* 0x0000005998407836 */ /* 0x002fe20000000000 */
[----:B------:R1:W-:Y:S01]  /*68850*/  STL [R1+0x1180], R66 ;  /* 0x0011804201007387 */ /* 0x0003e20000100800 */
[----:B------:R-:W-:Y:S01]  /*68860*/  VIADD R67, R66, UR50 ;  /* 0x0000003242437c36 */ /* 0x000fe20008000000 */
[----:B------:R-:W-:Y:S01]  /*68870*/  LOP3.LUT R18, R18, 0xfffeffff, RZ, 0xc0, !PT ;  /* 0xfffeffff12127812 */ /* 0x000fe200078ec0ff */
[----:B------:R-:W-:-:S03]  /*68880*/  ULDC UR13, c[0x0][0x228] ;  /* 0x00008a00000d7ab9 */ /* 0x000fc60000000800 */
[----:B------:R-:W-:Y:S02]  /*68890*/  @P2 LOP3.LUT R18, R18, 0x10000, RZ, 0xfc, !PT ;  /* 0x0001000012122812 */ /* 0x000fe400078efcff */
[----:B------:R-:W-:Y:S01]  /*688a0*/  ISETP.LT.AND P0, PT, R153, UR14, !P0 ;  /* 0x0000000e99007c0c */ /* 0x000fe2000c701270 */
[----:B-1----:R-:W-:Y:S01]  /*688b0*/  VIADD R66, R152, 0x57 ;  /* 0x0000005798427836 */ /* 0x002fe20000000000 */
[----:B------:R-:W-:Y:S01]  /*688c0*/  LOP3.LUT R18, R18, 0xffff7fff, RZ, 0xc0, !PT ;  /* 0xffff7fff12127812 */ /* 0x000fe200078ec0ff */
[----:B------:R1:W-:Y:S01]  /*688d0*/  STL [R1+0x1184], R67 ;  /* 0x0011844301007387 */ /* 0x0003e20000100800 */
[----:B------:R-:W-:Y:S01]  /*688e0*/  IADD3 R69, R67, UR50, RZ ;  /* 0x0000003243457c10 */ /* 0x000fe2000fffe0ff */
[----:B------:R-:W-:Y:S01]  /*688f0*/  ULDC UR14, c[0x0][0x228] ;  /* 0x00008a00000e7ab9 */ /* 0x000fe20000000800 */
[----:B------:R-:W-:-:S04]  /*68900*/  @P1 LOP3.LUT R18, R18, 0x8000, RZ, 0xfc, !PT ;  /* 0x0000800012121812 */ /* 0x000fc800078efcff */
[----:B------:R-:W-:-:S04]  /*68910*/  LOP3.LUT R18, R18, 0xffffbfff, RZ, 0xc0, !PT ;  /* 0xffffbfff12127812 */ /* 0x000fc800078ec0ff */
[----:B------:R-:W-:Y:S02]  /*68920*/  @P0 LOP3.LUT R18, R18, 0x4000, RZ, 0xfc, !PT ;  /* 0x0000400012120812 */ /* 0x000fe400078efcff */
[----:B------:R-:W-:-:S04]  /*68930*/  ISETP.GE.AND P0, PT, R64, UR11, PT ;  /* 0x0000000b40007c0c */ /* 0x000fc8000bf06270 */
[----:B------:R-:W-:Y:S01]  /*68940*/  ISETP.LT.AND P3, PT, R158, UR10, !P0 ;  /* 0x0000000a9e007c0c */ /* 0x000fe2000c761270 */
[----:B------:R-:W-:Y:S01]  /*68950*/  ULDC.64 UR10, c[0x0][0x228] ;  /* 0x00008a00000a7ab9 */ /* 0x000fe20000000a00 */
[----:B------:R-:W-:Y:S02]  /*68960*/  ISETP.LT.AND P2, PT, R157, UR45, !P0 ;  /* 0x0000002d9d007c0c */ /* 0x000fe4000c741270 */
[----:B------:R-:W-:Y:S02]  /*68970*/  LOP3.LUT R18, R18, 0xffffdfff, RZ, 0xc0, !PT ;  /* 0xffffdfff12127812 */ /* 0x000fe400078ec0ff */
[----:B------:R-:W-:Y:S01]  /*68980*/  ISETP.LT.AND P1, PT, R155, UR46, !P0 ;  /* 0x0000002e9b007c0c */ /* 0x000fe2000c721270 */
[----:B-1----:R-:W-:-:S06]  /*68990*/  VIADD R67, R152, 0x56 ;  /* 0x0000005698437836 */ /* 0x002fcc0000000000 */
[----:B------:R-:W-:Y:S01]  /*689a0*/  @P3 LOP3.LUT R18, R18, 0x2000, RZ, 0xfc, !PT ;  /* 0x0000200012123812 */ /* 0x000fe200078efcff */
[----:B------:R1:W-:Y:S01]  /*689b0*/  STL [R1+0x1188], R69 ;  /* 0x0011884501007387 */ /* 0x0003e20000100800 */
[----:B------:R-:W-:Y:S01]  /*689c0*/  VIADD R70, R69, UR50 ;  /* 0x0000003245467c36 */ /* 0x000fe20008000000 */
[----:B------:R-:W-:Y:S01]  /*689d0*/  ULDC UR46, c[0x0][0x22c] ;  /* 0x00008b00002e7ab9 */ /* 0x000fe20000000800 */
        /* <DEDUP_REMOVED lines=16> */
[----:B------:R-:W-:Y:S01]  /*68ae0*/  ULDC UR40, c[0x0][0x22c] ;  /* 0x00008b0000287ab9 */ /* 0x000fe20000000800 */
[----:B------:R-:W-:-:S03]  /*68af0*/  ULDC UR42, c[0x0][0x22c] ;  /* 0x00008b00002a7ab9 */ /* 0x000fc60000000800 */
        /* <DEDUP_REMOVED lines=12> */
[----:B-1----:R-:W-:Y:S01]  /*68bc0*/  VIADD R70, R152, 0x53 ;  /* 0x0000005398467836 */ /* 0x002fe20000000000 */
[----:B------:R-:W-:Y:S01]  /*68bd0*/  LOP3.LUT R18, R18, 0xffffffdf, RZ, 0xc0, !PT ;  /* 0xffffffdf12127812 */ /* 0x000fe200078ec0ff */
[----:B------:R1:W-:Y:S01]  /*68be0*/  STL [R1+0x1190], R72 ;  /* 0x0011904801007387 */ /* 0x0003e20000100800 */
        /* <DEDUP_REMOVED lines=10> */
[----:B------:R1:W-:Y:S01]  /*68c90*/  STL [R1+0x1194], R73 ;  /* 0x0011944901007387 */ /* 0x0003e20000100800 */
[----:B------:R-:W-:Y:S01]  /*68ca0*/  VIADD R75, R73, UR50 ;  /* 0x00000032494b7c36 */ /* 0x000fe20008000000 */
[----:B------:R-:W-:Y:S01]  /*68cb0*/  ULDC UR36, c[0x0][0x228] ;  /* 0x00008a0000247ab9 */ /* 0x000fe20000000800 */
[----:B------:R-:W-:-:S04]  /*68cc0*/  @P1 LOP3.LUT R18, R18, 0x8, RZ, 0xfc, !PT ;  /* 0x0000000812121812 */ /* 0x000fc800078efcff */
[----:B------:R-:W-:-:S04]  /*68cd0*/  LOP3.LUT R18, R18, 0xfffffffb, RZ, 0xc0, !PT ;  /* 0xfffffffb12127812 */ /* 0x000fc800078ec0ff */
[----:B------:R-:W-:Y:S02]  /*68ce0*/  @P0 LOP3.LUT R18, R18, 0x4, RZ, 0xfc, !PT ;  /* 0x0000000412120812 */ /* 0x000fe400078efcff */
[----:B------:R-:W-:-:S04]  /*68cf0*/  ISETP.GE.AND P0, PT, R67, UR11, PT ;  /* 0x0000000b43007c0c */ /* 0x000fc8000bf06270 */
[----:B------:R-:W-:Y:S01]  /*68d00*/  ISETP.LT.AND P1, PT, R155, UR33, !P0 ;  /* 0x000000219b007c0c */ /* 0x000fe2000c721270 */
[----:B-1----:R-:W-:Y:S01]  /*68d10*/  VIADD R73, R152, 0x50 ;  /* 0x0000005098497836 */ /* 0x002fe20000000000 */
[----:B------:R-:W-:Y:S01]  /*68d20*/  ISETP.LT.AND P3, PT, R158, UR10, !P0 ;  /* 0x0000000a9e007c0c */ /* 0x000fe2000c761270 */
[----:B------:R-:W-:Y:S01]  /*68d30*/  ULDC.64 UR10, c[0x0][0x228] ;  /* 0x00008a00000a7ab9 */ /* 0x000fe20000000a00 */
[----:B------:R-:W-:Y:S01]  /*68d40*/  ISETP.LT.AND P2, PT, R157, UR34, !P0 ;  /* 0x000000229d007c0c */ /* 0x000fe2000c741270 */
[----:B------:R1:W-:Y:S01]  /*68d50*/  STL [R1+0x1198], R75 ;  /* 0x0011984b01007387 */ /* 0x0003e20000100800 */
[----:B------:R-:W-:Y:S01]  /*68d60*/  ISETP.LT.AND P0, PT, R153, UR30, !P0 ;  /* 0x0000001e99007c0c */ /* 0x000fe2000c701270 */
[----:B------:R-:W-:Y:S01]  /*68d70*/  VIADD R76, R75, UR50 ;  /* 0x000000324b4c7c36 */ /* 0x000fe20008000000 */
[----:B------:R-:W-:Y:S01]  /*68d80*/  LOP3.LUT R18, R18, 0xfffffffd, RZ, 0xc0, !PT ;  /* 0xfffffffd12127812 */ /* 0x000fe200078ec0ff */
[----:B------:R-:W-:Y:S01]  /*68d90*/  ULDC UR33, c[0x0][0x228] ;  /* 0x00008a0000217ab9 */ /* 0x000fe20000000800 */
[----:B------:R-:W-:Y:S01]  /*68da0*/  ULDC UR30, c[0x0][0x228] ;  /* 0x00008a00001e7ab9 */ /* 0x000fe20000000800 */
[----:B------:R-:W-:-:S02]  /*68db0*/  ULDC UR34, c[0x0][0x22c] ;  /* 0x00008b0000227ab9 */ /* 0x000fc40000000800 */
[----:B------:R-:W-:-:S04]  /*68dc0*/  @P1 LOP3.LUT R17, R17, 0x80000000, RZ, 0xfc, !PT ;  /* 0x8000000011111812 */ /* 0x000fc800078efcff */
[----:B------:R-:W-:-:S04]  /*68dd0*/  LOP3.LUT R17, R17, 0xbfffffff, RZ, 0xc0, !PT ;  /* 0xbfffffff11117812 */ /* 0x000fc800078ec0ff */
[----:B------:R-:W-:Y:S02]  /*68de0*/  @P0 LOP3.LUT R17, R17, 0x40000000, RZ, 0xfc, !PT ;  /* 0x4000000011110812 */ /* 0x000fe400078efcff */
[----:B------:R-:W-:Y:S02]  /*68df0*/  ISETP.GE.AND P0, PT, R68, UR11, PT ;  /* 0x0000000b44007c0c */ /* 0x000fe4000bf06270 */
[----:B------:R-:W-:Y:S02]  /*68e00*/  @P3 LOP3.LUT R18, R18, 0x2, RZ, 0xfc, !PT ;  /* 0x0000000212123812 */ /* 0x000fe400078efcff */
[----:B------:R-:W-:Y:S01]  /*68e10*/  ISETP.LT.AND P3, PT, R158, UR10, !P0 ;  /* 0x0000000a9e007c0c */ /* 0x000fe2000c761270 */
[----:B------:R-:W-:Y:S01]  /*68e20*/  ULDC.64 UR10, c[0x0][0x228] ;  /* 0x00008a00000a7ab9 */ /* 0x000fe20000000a00 */
[----:B------:R-:W-:Y:S02]  /*68e30*/  LOP3.LUT R18, R18, 0xfffffffe, RZ, 0xc0, !PT ;  /* 0xfffffffe12127812 */ /* 0x000fe400078ec0ff */
[----:B------:R-:W-:-:S02]  /*68e40*/  LOP3.LUT R17, R17, 0xdfffffff, RZ, 0xc0, !PT ;  /* 0xdfffffff11117812 */ /* 0x000fc400078ec0ff */
[----:B------:R-:W-:Y:S02]  /*68e50*/  @P2 LOP3.LUT R18, R18, 0x1, RZ, 0xfc, !PT ;  /* 0x0000000112122812 */ /* 0x000fe400078efcff */
[----:B------:R-:W-:Y:S01]  /*68e60*/  ISETP.LT.AND P2, PT, R157, UR15, !P0 ;  /* 0x0000000f9d007c0c */ /* 0x000fe2000c741270 */
[----:B-1----:R-:W-:Y:S01]  /*68e70*/  VIADD R75, R152, 0x4e ;  /* 0x0000004e984b7836 */ /* 0x002fe20000000000 */
[----:B------:R-:W-:Y:S01]  /*68e80*/  ISETP.LT.AND P1, PT, R155, UR18, !P0 ;  /* 0x000000129b007c0c */ /* 0x000fe2000c721270 */
[----:B------:R1:W-:Y:S02]  /*68e90*/  STL [R1+0x119c], R76 ;  /* 0x00119c4c01007387 */ /* 0x0003e40000100800 */
        /* <DEDUP_REMOVED lines=17> */
[----:B------:R1:W-:Y:S01]  /*68fb0*/  STL [R1+0x11a0], R78 ;  /* 0x0011a04e01007387 */ /* 0x0003e20000100800 */
[----:B------:R-:W-:Y:S01]  /*68fc0*/  LOP3.LUT R17, R17, 0xfdffffff, RZ, 0xc0, !PT ;  /* 0xfdffffff11117812 */ /* 0x000fe200078ec0ff */
[----:B------:R-:W-:Y:S01]  /*68fd0*/  VIADD R79, R78, UR50 ;  /* 0x000000324e4f7c36 */ /* 0x000fe20008000000 */
[----:B------:R-:W-:Y:S01]  /*68fe0*/  ISETP.LT.AND P1, PT, R155, UR22, !P0 ;  /* 0x000000169b007c0c */ /* 0x000fe2000c721270 */
[----:B------:R-:W-:Y:S01]  /*68ff0*/  ULDC UR22, c[0x0][0x228] ;  /* 0x00008a0000167ab9 */ /* 0x000fe20000000800 */
[----:B------:R-:W-:-:S05]  /*69000*/  ULDC UR21, c[0x0][0x228] ;  /* 0x00008a0000157ab9 */ /* 0x000fca0000000800 */
        /* <DEDUP_REMOVED lines=37> */
[----:B------:R1:W-:Y:S06]  /*69260*/  STL [R1+0x11a8], R81 ;  /* 0x0011a85101007387 */ /* 0x0003ec0000100800 */
        /* <DEDUP_REMOVED lines=66> */
[----:B------:R-:W-:Y:S02]  /*69690*/  ISETP.LT.AND P2, PT, R157, UR35, !P0 ;  /* 0x000000239d007c0c */ /* 0x000fe4000c741270 */
        /* <DEDUP_REMOVED lines=12> */
[----:B------:R-:W-:Y:S02]  /*69760*/  ISETP.LT.AND P2, PT, R157, UR33, !P0 ;  /* 0x000000219d007c0c */ /* 0x000fe4000c741270 */
        /* <DEDUP_REMOVED lines=143> */
[----:B------:R-:W-:Y:S02]  /*6a060*/  ISETP.LT.AND P2, PT, R157, UR15, !P0 ;  /* 0x0000000f9d007c0c */ /* 0x000fe4000c741270 */
[----:B-1----:R-:W-:Y:S01]  /*6a070*/  IADD3 R87, R152, 0x42, RZ ;  /* 0x0000004298577810 */ /* 0x002fe20007ffe0ff */
[----:B------:R1:W-:Y:S01]  /*6a080*/  STL [R1+0x11c0], R88 ;  /* 0x0011c05801007387 */ /* 0x0003e20000100800 */
[----:B------:R-:W-:Y:S01]  /*6a090*/  ISETP.LT.AND P1, PT, R155, UR20, !P0 ;  /* 0x000000149b007c0c */ /* 0x000fe2000c721270 */
[----:B------:R-:W-:Y:S01]  /*6a0a0*/  VIADD R90, R88, UR50 ;  /* 0x00000032585a7c36 */ /* 0x000fe20008000000 */
[----:B------:R-:W-:Y:S01]  /*6a0b0*/  @P3 LOP3.LUT R15, R15, 0x20000000, RZ, 0xfc, !PT ;  /* 0x200000000f0f3812 */ /* 0x000fe200078efcff */
[----:B------:R-:W-:Y:S01]  /*6a0c0*/  ULDC UR15, c[0x0][0x228] ;  /* 0x00008a00000f7ab9 */ /* 0x000fe20000000800 */
        /* <DEDUP_REMOVED lines=126> */
[----:B------:R-:W-:Y:S01]  /*6a8b0*/  ULDC UR16, c[0x0][0x228] ;  /* 0x00008a0000107ab9 */ /* 0x000fe20000000800 */
[----:B------:R-:W-:Y:S01]  /*6a8c0*/  LOP3.LUT R15, R15, 0xfffffffd, RZ, 0xc0, !PT ;  /* 0xfffffffd0f0f7812 */ /* 0x000fe200078ec0ff */
[----:B------:R-:W-:Y:S01]  /*6a8d0*/  ULDC UR12, c[0x0][0x228] ;  /* 0x00008a00000c7ab9 */ /* 0x000fe20000000800 */
[----:B------:R-:W-:Y:S01]  /*6a8e0*/  IADD3 R96, R94, UR50, RZ ;  /* 0x000000325e607c10 */ /* 0x000fe2000fffe0ff */
        /* <DEDUP_REMOVED lines=14> */
[----:B------:R-:W-:Y:S02]  /*6a9d0*/  ULDC UR19, c[0x0][0x228] ;  /* 0x00008a0000137ab9 */ /* 0x000fe40000000800 */
[----:B------:R-:W-:Y:S01]  /*6a9e0*/  @P3 LOP3.LUT R14, R14, 0x20000000, RZ, 0xfc, !PT ;  /* 0x200000000e0e3812 */ /* 0x000fe200078efcff */
[----:B------:R1:W-:Y:S01]  /*6a9f0*/  STL [R1+0x11d4], R96 ;  /* 0x0011d46001007387 */ /* 0x0003e20000100800 */
[----:B------:R-:W-:Y:S01]  /*6aa00*/  VIADD R97, R96, UR50 ;  /* 0x0000003260617c36 */ /* 0x000fe20008000000 */
[----:B------:R-:W-:Y:S01]  /*6aa10*/  ULDC UR18, c[0x0][0x22c] ;  /* 0x00008b0000127ab9 */ /* 0x000fe20000000800 */
        /* <DEDUP_REMOVED lines=106> */
[----:B------:R-:W-:Y:S01]  /*6b0c0*/  ULDC UR12, c[0x0][0x22c] ;  /* 0x00008b00000c7ab9 */ /* 0x000fe20000000800 */
        /* <DEDUP_REMOVED lines=36> */
[----:B------:R-:W-:-:S03]  /*6b310*/  ULDC UR15, c[0x0][0x228] ;  /* 0x00008a00000f7ab9 */ /* 0x000fc60000000800 */
[----:B------:R-:W-:-:S04]  /*6b320*/  LOP3.LUT R13, R13, 0xefffffff, RZ, 0xc0, !PT ;  /* 0xefffffff0d0d7812 */ /* 0x000fc800078ec0ff */
[----:B------:R-:W-:Y:S02]  /*6b330*/  @P2 LOP3.LUT R13, R13, 0x10000000, RZ, 0xfc, !PT ;  /* 0x100000000d0d2812 */ /* 0x000fe400078efcff */
[----:B------:R-:W-:Y:S01]  /*6b340*/  ISETP.LT.AND P0, PT, R153, UR17, !P0 ;  /* 0x0000001199007c0c */ /* 0x000fe2000c701270 */
[----:B-1----:R-:W-:Y:S01]  /*6b350*/  VIADD R184, R184, UR50 ;  /* 0x00000032b8b87c36 */ /* 0x002fe20008000000 */
        /* <DEDUP_REMOVED lines=11> */
[----:B------:R-:W-:Y:S01]  /*6b410*/  ULDC UR10, c[0x0][0x228] ;  /* 0x00008a00000a7ab9 */ /* 0x000fe20000000800 */
[----:B------:R-:W-:Y:S01]  /*6b420*/  ISETP.LT.AND P1, PT, R155, UR15, !P0 ;  /* 0x0000000f9b007c0c */ /* 0x000fe2000c721270 */
[----:B------:R-:W-:-:S06]  /*6b430*/  ULDC UR15, c[0x0][0x228] ;  /* 0x00008a00000f7ab9 */ /* 0x000fcc0000000800 */
[----:B------:R-:W-:Y:S02]  /*6b440*/  @P3 LOP3.LUT R13, R13, 0x2000000, RZ, 0xfc, !PT ;  /* 0x020000000d0d3812 */ /* 0x000fe400078efcff */
[----:B-1----:R-:W-:Y:S02]  /*6b450*/  IADD3 R184, R184, UR50, RZ ;  /* 0x00000032b8b87c10 */ /* 0x002fe4000fffe0ff */
[----:B------:R-:W-:-:S04]  /*6b460*/  LOP3.LUT R13, R13, 0xfeffffff, RZ, 0xc0, !PT ;  /* 0xfeffffff0d0d7812 */ /* 0x000fc800078ec0ff */
[----:B------:R-:W-:Y:S01]  /*6b470*/  @P2 LOP3.LUT R13, R13, 0x1000000, RZ, 0xfc, !PT ;  /* 0x010000000d0d2812 */ /* 0x000fe200078efcff */
[----:B------:R1:W-:Y:S01]  /*6b480*/  STL [R1+0x11ec], R184 ;  /* 0x0011ecb801007387 */ /* 0x0003e20000100800 */
[----:B------:R-:W-:Y:S01]  /*6b490*/  ISETP.LT.AND P0, PT, R153, UR17, !P0 ;  /* 0x0000001199007c0c */ /* 0x000fe2000c701270 */
[----:B------:R-:W-:Y:S01]  /*6b4a0*/  ULDC UR17, c[0x0][0x228] ;  /* 0x00008a0000117ab9 */ /* 0x000fe20000000800 */
[----:B------:R-:W-:Y:S01]  /*6b4b0*/  LOP3.LUT R13, R13, 0xff7fffff, RZ, 0xc0, !PT ;  /* 0xff7fffff0d0d7812 */ /* 0x000fe200078ec0ff */
[----:B-1----:R-:W-:-:S03]  /*6b4c0*/  VIADD R184, R184, UR50 ;  /* 0x00000032b8b87c36 */ /* 0x002fc60008000000 */
[----:B------:R-:W-:Y:S02]  /*6b4d0*/  @P1 LOP3.LUT R13, R13, 0x800000, RZ, 0xfc, !PT ;  /* 0x008000000d0d1812 */ /* 0x000fe400078efcff */
[----:B------:R1:W-:Y:S02]  /*6b4e0*/  STL [R1+0x11f0], R184 ;  /* 0x0011f0b801007387 */ /* 0x0003e40000100800 */
[----:B------:R-:W-:Y:S01]  /*6b4f0*/  LOP3.LUT R13, R13, 0xffbfffff, RZ, 0xc0, !PT ;  /* 0xffbfffff0d0d7812 */ /* 0x000fe200078ec0ff */
[----:B-1----:R-:W-:-:S03]  /*6b500*/  VIADD R184, R184, UR50 ;  /* 0x00000032b8b87c36 */ /* 0x002fc60008000000 */
[----:B------:R-:W-:Y:S02]  /*6b510*/  @P0 LOP3.LUT R13, R13, 0x400000, RZ, 0xfc, !PT ;  /* 0x004000000d0d0812 */ /* 0x000fe400078efcff */
[----:B------:R1:W-:Y:S01]  /*6b520*/  STL [R1+0x11f4], R184 ;  /* 0x0011f4b801007387 */ /* 0x0003e20000100800 */
[----:B------:R-:W-:Y:S02]  /*6b530*/  ISETP.GE.AND P0, PT, R102, UR14, PT ;  /* 0x0000000e66007c0c */ /* 0x000fe4000bf06270 */
[----:B-1----:R-:W-:Y:S02]  /*6b540*/  IADD3 R184, R184, UR50, RZ ;  /* 0x00000032b8b87c10 */ /* 0x002fe4000fffe0ff */
[----:B------:R-:W-:Y:S01]  /*6b550*/  ISETP.LT.AND P3, PT, R158, UR12, !P0 ;  /* 0x0000000c9e007c0c */ /* 0x000fe2000c761270 */
[----:B------:R-:W-:Y:S02]  /*6b560*/  ULDC UR12, c[0x0][0x228] ;  /* 0x00008a00000c7ab9 */ /* 0x000fe40000000800 */
[----:B------:R1:W-:Y:S01]  /*6b570*/  STL [R1+0x11f8], R184 ;  /* 0x0011f8b801007387 */ /* 0x0003e20000100800 */
[----:B------:R-:W-:Y:S01]  /*6b580*/  ISETP.LT.AND P2, PT, R157, UR10, !P0 ;  /* 0x0000000a9d007c0c */ /* 0x000fe2000c741270 */
[----:B------:R-:W-:Y:S01]  /*6b590*/  ULDC UR10, c[0x0][0x228] ;  /* 0x00008a00000a7ab9 */ /* 0x000fe20000000800 */
[----:B-1----:R-:W-:Y:S01]  /*6b5a0*/  VIADD R184, R184, UR50 ;  /* 0x00000032b8b87c36 */ /* 0x002fe20008000000 */
[----:B------:R-:W-:-:S04]  /*6b5b0*/  LOP3.LUT R13, R13, 0xffdfffff, RZ, 0xc0, !PT ;  /* 0xffdfffff0d0d7812 */ /* 0x000fc800078ec0ff */
[----:B------:R1:W-:Y:S02]  /*6b5c0*/  STL [R1+0x11fc], R184 ;  /* 0x0011fcb801007387 */ /* 0x0003e40000100800 */
[----:B------:R-:W-:Y:S01]  /*6b5d0*/  @P3 LOP3.LUT R13, R13, 0x200000, RZ, 0xfc, !PT ;  /* 0x002000000d0d3812 */ /* 0x000fe200078efcff */
[----:B-1----:R-:W-:-:S05]  /*6b5e0*/  VIADD R184, R184, UR50 ;  /* 0x00000032b8b87c36 */ /* 0x002fca0008000000 */
[----:B------:R1:W-:Y:S01]  /*6b5f0*/  STL [R1+0x1200], R184 ;  /* 0x001200b801007387 */ /* 0x0003e20000100800 */
[----:B------:R-:W-:Y:S01]  /*6b600*/  ISETP.LT.AND P1, PT, R155, UR15, !P0 ;  /* 0x0000000f9b007c0c */ /* 0x000fe2000c721270 */
[----:B------:R-:W-:Y:S01]  /*6b610*/  ULDC.64 UR14, c[0x0][0x228] ;  /* 0x00008a00000e7ab9 */ /* 0x000fe20000000a00 */
[----:B------:R-:W-:Y:S02]  /*6b620*/  LOP3.LUT R13, R13, 0xffefffff, RZ, 0xc0, !PT ;  /* 0xffefffff0d0d7812 */ /* 0x000fe400078ec0ff */
[----:B-1----:R-:W-:-:S05]  /*6b630*/  IADD3 R184, R184, UR50, RZ ;  /* 0x00000032b8b87c10 */ /* 0x002fca000fffe0ff */
[----:B------:R1:W-:Y:S01]  /*6b640*/  STL [R1+0x1204], R184 ;  /* 0x001204b801007387 */ /* 0x0003e20000100800 */
[----:B------:R-:W-:Y:S02]  /*6b650*/  @P2 LOP3.LUT R13, R13, 0x100000, RZ, 0xfc, !PT ;  /* 0x001000000d0d2812 */ /* 0x000fe400078efcff */
[----:B------:R-:W-:Y:S01]  /*6b660*/  ISETP.LT.AND P0, PT, R153, UR17, !P0 ;  /* 0x0000001199007c0c */ /* 0x000fe2000c701270 */
[----:B------:R-:W-:Y:S01]  /*6b670*/  ULDC UR17, c[0x0][0x228] ;  /* 0x00008a0000117ab9 */ /* 0x000fe20000000800 */
[----:B-1----:R-:W-:Y:S01]  /*6b680*/  VIADD R184, R184, UR50 ;  /* 0x00000032b8b87c36 */ /* 0x002fe20008000000 */
[----:B------:R-:W-:-:S04]  /*6b690*/  LOP3.LUT R13, R13, 0xfff7ffff, RZ, 0xc0, !PT ;  /* 0xfff7ffff0d0d7812 */ /* 0x000fc800078ec0ff */
[----:B------:R1:W-:Y:S01]  /*6b6a0*/  STL [R1+0x1208], R184 ;  /* 0x001208b801007387 */ /* 0x0003e20000100800 */
[----:B------:R-:W-:Y:S01]  /*6b6b0*/  @P1 LOP3.LUT R13, R13, 0x80000, RZ, 0xfc, !PT ;  /* 0x000800000d0d1812 */ /* 0x000fe200078efcff */
[----:B-1----:R-:W-:-:S03]  /*6b6c0*/  VIADD R184, R184, UR50 ;  /* 0x00000032b8b87c36 */ /* 0x002fc60008000000 */
[----:B------:R-:W-:Y:S02]  /*6b6d0*/  LOP3.LUT R13, R13, 0xfffbffff, RZ, 0xc0, !PT ;  /* 0xfffbffff0d0d7812 */ /* 0x000fe400078ec0ff */
[----:B------:R1:W-:Y:S02]  /*6b6e0*/  STL [R1+0x120c], R184 ;  /* 0x00120cb801007387 */ /* 0x0003e40000100800 */
[----:B------:R-:W-:Y:S02]  /*6b6f0*/  @P0 LOP3.LUT R13, R13, 0x40000, RZ, 0xfc, !PT ;  /* 0x000400000d0d0812 */ /* 0x000fe400078efcff */
[----:B-1----:R-:W-:Y:S02]  /*6b700*/  IADD3 R184, R184, UR50, RZ ;  /* 0x00000032b8b87c10 */ /* 0x002fe4000fffe0ff */
[----:B------:R-:W-:-:S03]  /*6b710*/  ISETP.GE.AND P0, PT, R103, UR16, PT ;  /* 0x0000001067007c0c */ /* 0x000fc6000bf06270 */
[----:B------:R1:W-:Y:S01]  /*6b720*/  STL [R1+0x1210], R184 ;  /* 0x001210b801007387 */ /* 0x0003e20000100800 */
[----:B------:R-:W-:Y:S01]  /*6b730*/  ISETP.LT.AND P3, PT, R158, UR14, !P0 ;  /* 0x0000000e9e007c0c */ /* 0x000fe2000c761270 */
[----:B------:R-:W-:Y:S01]  /*6b740*/  ULDC UR14, c[0x0][0x228] ;  /* 0x00008a00000e7ab9 */ /* 0x000fe20000000800 */
[----:B-1----:R-:W-:-:S05]  /*6b750*/  VIADD R184, R184, UR50 ;  /* 0x00000032b8b87c36 */ /* 0x002fca0008000000 */
[----:B------:R1:W-:Y:S01]  /*6b760*/  STL [R1+0x1214], R184 ;  /* 0x001214b801007387 */ /* 0x0003e20000100800 */
[----:B------:R-:W-:Y:S01]  /*6b770*/  ISETP.LT.AND P2, PT, R157, UR10, !P0 ;  /* 0x0000000a9d007c0c */ /* 0x000fe2000c741270 */
[----:B------:R-:W-:Y:S01]  /*6b780*/  ULDC UR10, c[0x0][0x228] ;  /* 0x00008a00000a7ab9 */ /* 0x000fe20000000800 */
[----:B-1----:R-:W-:Y:S01]  /*6b790*/  VIADD R184, R184, UR50 ;  /* 0x00000032b8b87c36 */ /* 0x002fe20008000000 */
[----:B------:R-:W-:-:S04]  /*6b7a0*/  LOP3.LUT R13, R13, 0xfffdffff, RZ, 0xc0, !PT ;  /* 0xfffdffff0d0d7812 */ /* 0x000fc800078ec0ff */
[----:B------:R-:W-:Y:S01]  /*6b7b0*/  IADD3 R239, R184, UR50, RZ ;  /* 0x00000032b8ef7c10 */ /* 0x000fe2000fffe0ff */
[----:B------:R-:W-:Y:S01]  /*6b7c0*/  STL [R1+0x1218], R184 ;  /* 0x001218b801007387 */ /* 0x000fe20000100800 */
[----:B------:R-:W-:-:S03]  /*6b7d0*/  @P3 LOP3.LUT R13, R13, 0x20000, RZ, 0xfc, !PT ;  /* 0x000200000d0d3812 */ /* 0x000fc600078efcff */
[----:B------:R1:W-:Y:S01]  /*6b7e0*/  STL [R1+0x121c], R239 ;  /* 0x00121cef01007387 */ /* 0x0003e20000100800 */
[----:B------:R-:W-:Y:S01]  /*6b7f0*/  ISETP.LT.AND P1, PT, R155, UR12, !P0 ;  /* 0x0000000c9b007c0c */ /* 0x000fe2000c721270 */
[----:B------:R-:W-:Y:S01]  /*6b800*/  ULDC UR12, c[0x0][0x228] ;  /* 0x00008a00000c7ab9 */ /* 0x000fe20000000800 */
[----:B------:R-:W-:Y:S01]  /*6b810*/  LOP3.LUT R13, R13, 0xfffeffff, RZ, 0xc0, !PT ;  /* 0xfffeffff0d0d7812 */ /* 0x000fe200078ec0ff */
[----:B-1----:R-:W-:-:S05]  /*6b820*/  VIADD R239, R239, UR50 ;  /* 0x00000032efef7c36 */ /* 0x002fca0008000000 */
[----:B------:R1:W-:Y:S01]  /*6b830*/  STL [R1+0x1220], R239 ;  /* 0x001220ef01007387 */ /* 0x0003e20000100800 */
[----:B------:R-:W-:Y:S02]  /*6b840*/  @P2 LOP3.LUT R13, R13, 0x10000, RZ, 0xfc, !PT ;  /* 0x000100000d0d2812 */ /* 0x000fe400078efcff */
[----:B------:R-:W-:Y:S01]  /*6b850*/  ISETP.LT.AND P0, PT, R153, UR17, !P0 ;  /* 0x0000001199007c0c */ /* 0x000fe2000c701270 */
[----:B------:R-:W-:Y:S01]  /*6b860*/  ULDC.64 UR16, c[0x0][0x228] ;  /* 0x00008a0000107ab9 */ /* 0x000fe20000000a00 */
[----:B-1----:R-:W-:Y:S01]  /*6b870*/  VIADD R239, R239, UR50 ;  /* 0x00000032efef7c36 */ /* 0x002fe20008000000 */
[----:B------:R-:W-:-:S04]  /*6b880*/  LOP3.LUT R13, R13, 0xffff7fff, RZ, 0xc0, !PT ;  /* 0xffff7fff0d0d7812 */ /* 0x000fc800078ec0ff */
[----:B------:R1:W-:Y:S01]  /*6b890*/  STL [R1+0x1224], R239 ;  /* 0x001224ef01007387 */ /* 0x0003e20000100800 */
[----:B------:R-:W-:Y:S01]  /*6b8a0*/  @P1 LOP3.LUT R13, R13, 0x8000, RZ, 0xfc, !PT ;  /* 0x000080000d0d1812 */ /* 0x000fe200078efcff */
[----:B-1----:R-:W-:-:S05]  /*6b8b0*/  VIADD R239, R239, UR50 ;  /* 0x00000032efef7c36 */ /* 0x002fca0008000000 */
[----:B------:R1:W-:Y:S01]  /*6b8c0*/  STL [R1+0x1228], R239 ;  /* 0x001228ef01007387 */ /* 0x0003e20000100800 */
[----:B------:R-:W-:Y:S01]  /*6b8d0*/  LOP3.LUT R13, R13, 0xffffbfff, RZ, 0xc0, !PT ;  /* 0xffffbfff0d0d7812 */ /* 0x000fe200078ec0ff */
[----:B-1----:R-:W-:-:S03]  /*6b8e0*/  VIADD R239, R239, UR50 ;  /* 0x00000032efef7c36 */ /* 0x002fc60008000000 */
[----:B------:R-:W-:Y:S02]  /*6b8f0*/  @P0 LOP3.LUT R13, R13, 0x4000, RZ, 0xfc, !PT ;  /* 0x000040000d0d0812 */ /* 0x000fe400078efcff */
[----:B------:R1:W-:Y:S01]  /*6b900*/  STL [R1+0x122c], R239 ;  /* 0x00122cef01007387 */ /* 0x0003e20000100800 */
[----:B------:R-:W-:Y:S01]  /*6b910*/  ISETP.GE.AND P0, PT, R104, UR18, PT ;  /* 0x0000001268007c0c */ /* 0x000fe2000bf06270 */
[----:B------:R-:W-:Y:S01]  /*6b920*/  ULDC.64 UR18, c[0x0][0x228] ;  /* 0x00008a0000127ab9 */ /* 0x000fe20000000a00 */
[----:B-1----:R-:W-:Y:S02]  /*6b930*/  IADD3 R239, R239, UR50, RZ ;  /* 0x00000032efef7c10 */ /* 0x002fe4000fffe0ff */
[----:B------:R-:W-:Y:S01]  /*6b940*/  ISETP.LT.AND P3, PT, R158, UR16, !P0 ;  /* 0x000000109e007c0c */ /* 0x000fe2000c761270 */
[----:B------:R-:W-:Y:S02]  /*6b950*/  ULDC UR16, c[0x0][0x22c] ;  /* 0x00008b0000107ab9 */ /* 0x000fe40000000800 */
[----:B------:R1:W-:Y:S01]  /*6b960*/  STL [R1+0x1230], R239 ;  /* 0x001230ef01007387 */ /* 0x0003e20000100800 */
[----:B------:R-:W-:Y:S01]  /*6b970*/  ISETP.LT.AND P2, PT, R157, UR10, !P0 ;  /* 0x0000000a9d007c0c */ /* 0x000fe2000c741270 */
[----:B------:R-:W-:Y:S01]  /*6b980*/  ULDC UR10, c[0x0][0x228] ;  /* 0x00008a00000a7ab9 */ /* 0x000fe20000000800 */
[----:B-1----:R-:W-:-:S05]  /*6b990*/  VIADD R239, R239, UR50 ;  /* 0x00000032efef7c36 */ /* 0x002fca0008000000 */
[----:B------:R1:W-:Y:S01]  /*6b9a0*/  STL [R1+0x1234], R239 ;  /* 0x001234ef01007387 */ /* 0x0003e20000100800 */
[----:B------:R-:W-:Y:S01]  /*6b9b0*/  LOP3.LUT R13, R13, 0xffffdfff, RZ, 0xc0, !PT ;  /* 0xffffdfff0d0d7812 */ /* 0x000fe200078ec0ff */
[----:B-1----:R-:W-:-:S03]  /*6b9c0*/  VIADD R239, R239, UR50 ;  /* 0x00000032efef7c36 */ /* 0x002fc60008000000 */
[----:B------:R-:W-:Y:S02]  /*6b9d0*/  @P3 LOP3.LUT R13, R13, 0x2000, RZ, 0xfc, !PT ;  /* 0x000020000d0d3812 */ /* 0x000fe400078efcff */
        /* <DEDUP_REMOVED lines=13> */
[----:B-1----:R-:W-:-:S05]  /*6bab0*/  VIADD R239, R239, UR50 ;  /* 0x00000032efef7c36 */ /* 0x002fca0008000000 */
[----:B------:R1:W-:Y:S01]  /*6bac0*/  STL [R1+0x1244], R239 ;  /* 0x001244ef01007387 */ /* 0x0003e20000100800 */
[----:B------:R-:W-:Y:S02]  /*6bad0*/  LOP3.LUT R13, R13, 0xfffffbff, RZ, 0xc0, !PT ;  /* 0xfffffbff0d0d7812 */ /* 0x000fe400078ec0ff */
[----:B-1----:R-:W-:Y:S02]  /*6bae0*/  IADD3 R239, R239, UR50, RZ ;  /* 0x00000032efef7c10 */ /* 0x002fe4000fffe0ff */
[----:B------:R-:W-:-:S03]  /*6baf0*/  @P0 LOP3.LUT R13, R13, 0x400, RZ, 0xfc, !PT ;  /* 0x000004000d0d0812 */ /* 0x000fc600078efcff */
[----:B------:R1:W-:Y:S01]  /*6bb00*/  STL [R1+0x1248], R239 ;  /* 0x001248ef01007387 */ /* 0x0003e20000100800 */
[----:B------:R-:W-:Y:S01]  /*6bb10*/  ISETP.GE.AND P0, PT, R105, UR20, PT ;  /* 0x0000001469007c0c */ /* 0x000fe2000bf06270 */
[----:B------:R-:W-:Y:S01]  /*6bb20*/  ULDC.64 UR20, c[0x0][0x228] ;  /* 0x00008a0000147ab9 */ /* 0x000fe20000000a00 */
[----:B-1----:R-:W-:Y:S02]  /*6bb30*/  VIADD R239, R239, UR50 ;  /* 0x00000032efef7c36 */ /* 0x002fe40008000000 */
        /* <DEDUP_REMOVED lines=22> */
[----:B------:R-:W-:Y:S02]  /*6bca0*/  @P1 LOP3.LUT R13, R13, 0x80, RZ, 0xfc, !PT ;  /* 0x000000800d0d1812 */ /* 0x000fe400078efcff */
[----:B-1----:R-:W-:-:S05]  /*6bcb0*/  IADD3 R239, R239, UR50, RZ ;  /* 0x00000032efef7c10 */ /* 0x002fca000fffe0ff */
[----:B------:R1:W-:Y:S01]  /*6bcc0*/  STL [R1+0x1260], R239 ;  /* 0x001260ef01007387 */ /* 0x0003e20000100800 */
[----:B------:R-:W-:Y:S01]  /*6bcd0*/  LOP3.LUT R13, R13, 0xffffffbf, RZ, 0xc0, !PT ;  /* 0xffffffbf0d0d7812 */ /* 0x000fe200078ec0ff */
[----:B-1----:R-:W-:-:S03]  /*6bce0*/  VIADD R239, R239, UR50 ;  /* 0x00000032efef7c36 */ /* 0x002fc60008000000 */
[----:B------:R-:W-:Y:S02]  /*6bcf0*/  @P0 LOP3.LUT R13, R13, 0x40, RZ, 0xfc, !PT ;  /* 0x000000400d0d0812 */ /* 0x000fe400078efcff */
        /* <DEDUP_REMOVED lines=23> */
[----:B-1----:R-:W-:Y:S02]  /*6be70*/  IADD3 R239, R239, UR50, RZ ;  /* 0x00000032efef7c10 */ /* 0x002fe4000fffe0ff */
[----:B------:R-:W-:-:S03]  /*6be80*/  LOP3.LUT R13, R13, 0xfffffff7, RZ, 0xc0, !PT ;  /* 0xfffffff70d0d7812 */ /* 0x000fc600078ec0ff */
[----:B------:R1:W-:Y:S01]  /*6be90*/  STL [R1+0x1278], R239 ;  /* 0x001278ef01007387 */ /* 0x0003e20000100800 */
[----:B------:R-:W-:Y:S01]  /*6bea0*/  @P1 LOP3.LUT R13, R13, 0x8, RZ, 0xfc, !PT ;  /* 0x000000080d0d1812 */ /* 0x000fe200078efcff */
[----:B-1----:R-:W-:-:S04]  /*6beb0*/  VIADD R239, R239, UR50 ;  /* 0x00000032efef7c36 */ /* 0x002fc80008000000 */
[----:B------:R-:W-:Y:S01]  /*6bec0*/  VIADD R26, R239, UR50 ;  /* 0x00000032ef1a7c36 */ /* 0x000fe20008000000 */
[----:B------:R-:W-:Y:S01]  /*6bed0*/  STL [R1+0x127c], R239 ;  /* 0x00127cef01007387 */ /* 0x000fe20000100800 */
[----:B------:R-:W-:-:S03]  /*6bee0*/  LOP3.LUT R13, R13, 0xfffffffb, RZ, 0xc0, !PT ;  /* 0xfffffffb0d0d7812 */ /* 0x000fc600078ec0ff */
[----:B------:R1:W-:Y:S01]  /*6bef0*/  STL [R1+0x1280], R26 ;  /* 0x0012801a01007387 */ /* 0x0003e20000100800 */
[----:B------:R-:W-:Y:S02]  /*6bf00*/  @P0 LOP3.LUT R13, R13, 0x4, RZ, 0xfc, !PT ;  /* 0x000000040d0d0812 */ /* 0x000fe400078efcff */
[----:B------:R-:W-:Y:S01]  /*6bf10*/  ISETP.GE.AND P0, PT, R107, UR24, PT ;  /* 0x000000186b007c0c */ /* 0x000fe2000bf06270 */
[----:B------:R-:W-:Y:S01]  /*6bf20*/  ULDC.64 UR24, c[0x0][0x228] ;  /* 0x00008a0000187ab9 */ /* 0x000fe20000000a00 */
[----:B-1----:R-:W-:Y:S02]  /*6bf30*/  VIADD R26, R26, UR50 ;  /* 0x000000321a1a7c36 */ /* 0x002fe40008000000 */
[----:B------:R-:W-:Y:S01]  /*6bf40*/  ISETP.LT.AND P1, PT, R155, UR12, !P0 ;  /* 0x0000000c9b007c0c */ /* 0x000fe2000c721270 */
[----:B------:R-:W-:Y:S02]  /*6bf50*/  ULDC UR12, c[0x0][0x228] ;  /* 0x00008a00000c7ab9 */ /* 0x000fe40000000800 */
[----:B------:R1:W-:Y:S02]  /*6bf60*/  STL [R1+0x1284], R26 ;  /* 0x0012841a01007387 */ /* 0x0003e40000100800 */
[----:B-1----:R-:W-:-:S05]  /*6bf70*/  VIADD R26, R26, UR50 ;  /* 0x000000321a1a7c36 */ /* 0x002fca0008000000 */
[----:B------:R1:W-:Y:S01]  /*6bf80*/  STL [R1+0x1288], R26 ;  /* 0x0012881a01007387 */ /* 0x0003e20000100800 */
[----:B------:R-:W-:Y:S01]  /*6bf90*/  ISETP.LT.AND P3, PT, R158, UR22, !P0 ;  /* 0x000000169e007c0c */ /* 0x000fe2000c761270 */
[----:B------:R-:W-:Y:S01]  /*6bfa0*/  ULDC UR22, c[0x0][0x22c] ;  /* 0x00008b0000167ab9 */ /* 0x000fe20000000800 */
[----:B------:R-:W-:Y:S01]  /*6bfb0*/  ISETP.LT.AND P2, PT, R157, UR10, !P0 ;  /* 0x0000000a9d007c0c */ /* 0x000fe2000c741270 */
[----:B------:R-:W-:Y:S01]  /*6bfc0*/  ULDC UR10, c[0x0][0x228] ;  /* 0x00008a00000a7ab9 */ /* 0x000fe20000000800 */
[----:B------:R-:W-:Y:S01]  /*6bfd0*/  ISETP.LT.AND P0, PT, R153, UR14, !P0 ;  /* 0x0000000e99007c0c */ /* 0x000fe2000c701270 */
[----:B------:R-:W-:Y:S01]  /*6bfe0*/  ULDC UR14, c[0x0][0x228] ;  /* 0x00008a00000e7ab9 */ /* 0x000fe20000000800 */
[----:B-1----:R-:W-:-:S05]  /*6bff0*/  VIADD R26, R26, UR50 ;  /* 0x000000321a1a7c36 */ /* 0x002fca0008000000 */
[----:B------:R1:W-:Y:S01]  /*6c000*/  STL [R1+0x128c], R26 ;  /* 0x00128c1a01007387 */ /* 0x0003e20000100800 */
[----:B------:R-:W-:Y:S02]  /*6c010*/  @P1 LOP3.LUT R12, R12, 0x80000000, RZ, 0xfc, !PT ;  /* 0x800000000c0c1812 */ /* 0x000fe400078efcff */
[----:B-1----:R-:W-:Y:S02]  /*6c020*/  IADD3 R26, R26, UR50, RZ ;  /* 0x000000321a1a7c10 */ /* 0x002fe4000fffe0ff */
[----:B------:R-:W-:-:S03]  /*6c030*/  LOP3.LUT R12, R12, 0xbfffffff, RZ, 0xc0, !PT ;  /* 0xbfffffff0c0c7812 */ /* 0x000fc600078ec0ff */
[----:B------:R1:W-:Y:S01]  /*6c040*/  STL [R1+0x1290], R26 ;  /* 0x0012901a01007387 */ /* 0x0003e20000100800 */
[----:B------:R-:W-:Y:S02]  /*6c050*/  LOP3.LUT R13, R13, 0xfffffffd, RZ, 0xc0, !PT ;  /* 0xfffffffd0d0d7812 */ /* 0x000fe400078ec0ff */
[----:B------:R-:W-:Y:S01]  /*6c060*/  @P0 LOP3.LUT R12, R12, 0x40000000, RZ, 0xfc, !PT ;  /* 0x400000000c0c0812 */ /* 0x000fe200078efcff */
[----:B-1----:R-:W-:Y:S01]  /*6c070*/  VIADD R26, R26, UR50 ;  /* 0x000000321a1a7c36 */ /* 0x002fe20008000000 */
[----:B------:R-:W-:Y:S01]  /*6c080*/  ISETP.GE.AND P0, PT, R108, UR26, PT ;  /* 0x0000001a6c007c0c */ /* 0x000fe2000bf06270 */
[----:B------:R-:W-:-:S03]  /*6c090*/  ULDC.64 UR26, c[0x0][0x228] ;  /* 0x00008a00001a7ab9 */ /* 0x000fc60000000a00 */
        /* <DEDUP_REMOVED lines=14> */
[----:B-1----:R-:W-:Y:S01]  /*6c180*/  VIADD R26, R26, UR50 ;  /* 0x000000321a1a7c36 */ /* 0x002fe20008000000 */
[----:B------:R-:W-:Y:S01]  /*6c190*/  ISETP.LT.AND P1, PT, R155, UR12, !P0 ;  /* 0x0000000c9b007c0c */ /* 0x000fe2000c721270 */
[----:B------:R-:W-:-:S03]  /*6c1a0*/  ULDC UR12, c[0x0][0x228] ;  /* 0x00008a00000c7ab9 */ /* 0x000fc60000000800 */
[----:B------:R1:W-:Y:S01]  /*6c1b0*/  STL [R1+0x12a0], R26 ;  /* 0x0012a01a01007387 */ /* 0x0003e20000100800 */
[----:B------:R-:W-:Y:S01]  /*6c1c0*/  LOP3.LUT R12, R12, 0xefffffff, RZ, 0xc0, !PT ;  /* 0xefffffff0c0c7812 */ /* 0x000fe200078ec0ff */
[----:B-1----:R-:W-:-:S03]  /*6c1d0*/  VIADD R26, R26, UR50 ;  /* 0x000000321a1a7c36 */ /* 0x002fc60008000000 */
[----:B------:R-:W-:Y:S02]  /*6c1e0*/  @P2 LOP3.LUT R12, R12, 0x10000000, RZ, 0xfc, !PT ;  /* 0x100000000c0c2812 */ /* 0x000fe400078efcff */
[----:B------:R1:W-:Y:S01]  /*6c1f0*/  STL [R1+0x12a8], R26 ;  /* 0x0012a81a01007387 */ /* 0x0003e20000100800 */
[----:B------:R-:W-:Y:S01]  /*6c200*/  ISETP.LT.AND P0, PT, R153, UR14, !P0 ;  /* 0x0000000e99007c0c */ /* 0x000fe2000c701270 */
[----:B------:R-:W-:Y:S01]  /*6c210*/  ULDC UR14, c[0x0][0x228] ;  /* 0x00008a00000e7ab9 */ /* 0x000fe20000000800 */
[----:B------:R-:W-:Y:S02]  /*6c220*/  LOP3.LUT R12, R12, 0xf7ffffff, RZ, 0xc0, !PT ;  /* 0xf7ffffff0c0c7812 */ /* 0x000fe400078ec0ff */
[----:B-1----:R-:W-:-:S05]  /*6c230*/  IADD3 R26, R26, UR50, RZ ;  /* 0x000000321a1a7c10 */ /* 0x002fca000fffe0ff */
[----:B------:R1:W-:Y:S01]  /*6c240*/  STL [R1+0x12ac], R26 ;  /* 0x0012ac1a01007387 */ /* 0x0003e20000100800 */
[----:B------:R-:W-:Y:S01]  /*6c250*/  @P1 LOP3.LUT R12, R12, 0x8000000, RZ, 0xfc, !PT ;  /* 0x080000000c0c1812 */ /* 0x000fe200078efcff */
[----:B-1----:R-:W-:-:S03]  /*6c260*/  VIADD R26, R26, UR50 ;  /* 0x000000321a1a7c36 */ /* 0x002fc60008000000 */
[----:B------:R-:W-:Y:S02]  /*6c270*/  LOP3.LUT R12, R12, 0xfbffffff, RZ, 0xc0, !PT ;  /* 0xfbffffff0c0c7812 */ /* 0x000fe400078ec0ff */
[----:B------:R1:W-:Y:S02]  /*6c280*/  STL [R1+0x12b0], R26 ;  /* 0x0012b01a01007387 */ /* 0x0003e40000100800 */
[----:B------:R-:W-:Y:S02]  /*6c290*/  @P0 LOP3.LUT R12, R12, 0x4000000, RZ, 0xfc, !PT ;  /* 0x040000000c0c0812 */ /* 0x000fe400078efcff */
[----:B------:R-:W-:Y:S01]  /*6c2a0*/  ISETP.GE.AND P0, PT, R109, UR28, PT ;  /* 0x0000001c6d007c0c */ /* 0x000fe2000bf06270 */
[----:B------:R-:W-:Y:S01]  /*6c2b0*/  ULDC.64 UR28, c[0x0][0x228] ;  /* 0x00008a00001c7ab9 */ /* 0x000fe20000000a00 */
[----:B-1----:R-:W-:-:S05]  /*6c2c0*/  VIADD R26, R26, UR50 ;  /* 0x000000321a1a7c36 */ /* 0x002fca0008000000 */
        /* <DEDUP_REMOVED lines=15> */
[----:B------:R-:W-:Y:S02]  /*6c3c0*/  LOP3.LUT R12, R12, 0xfeffffff, RZ, 0xc0, !PT ;  /* 0xfeffffff0c0c7812 */ /* 0x000fe400078ec0ff */
[----:B-1----:R-:W-:Y:S02]  /*6c3d0*/  IADD3 R26, R26, UR50, RZ ;  /* 0x000000321a1a7c10 */ /* 0x002fe4000fffe0ff */
[----:B------:R-:W-:-:S03]  /*6c3e0*/  @P2 LOP3.LUT R12, R12, 0x1000000, RZ, 0xfc, !PT ;  /* 0x010000000c0c2812 */ /* 0x000fc600078efcff */
[----:B------:R1:W-:Y:S01]  /*6c3f0*/  STL [R1+0x12c4], R26 ;  /* 0x0012c41a01007387 */ /* 0x0003e20000100800 */
[----:B------:R-:W-:Y:S01]  /*6c400*/  ISETP.LT.AND P0, PT, R153, UR14, !P0 ;  /* 0x0000000e99007c0c */ /* 0x000fe2000c701270 */
[----:B------:R-:W-:Y:S01]  /*6c410*/  ULDC UR14, c[0x0][0x228] ;  /* 0x00008a00000e7ab9 */ /* 0x000fe20000000800 */
[----:B------:R-:W-:Y:S01]  /*6c420*/  LOP3.LUT R12, R12, 0xff7fffff, RZ, 0xc0, !PT ;  /* 0xff7fffff0c0c7812 */ /* 0x000fe200078ec0ff */
[----:B-1----:R-:W-:-:S05]  /*6c430*/  VIADD R26, R26, UR50 ;  /* 0x000000321a1a7c36 */ /* 0x002fca0008000000 */
        /* <DEDUP_REMOVED lines=22> */
[----:B------:R-:W-:Y:S01]  /*6c5a0*/  ISETP.LT.AND P1, PT, R155, UR12, !P0 ;  /* 0x0000000c9b007c0c */ /* 0x000fe2000c721270 */
[----:B------:R-:W-:Y:S01]  /*6c5b0*/  ULDC UR12, c[0x0][0x228] ;  /* 0x00008a00000c7ab9 */ /* 0x000fe20000000800 */
        /* <DEDUP_REMOVED lines=24> */
[----:B-1----:R-:W-:Y:S02]  /*6c740*/  IADD3 R26, R26, UR50, RZ ;  /* 0x000000321a1a7c10 */ /* 0x002fe4000fffe0ff */
[----:B------:R-:W-:-:S03]  /*6c750*/  LOP3.LUT R12, R12, 0xfffdffff, RZ, 0xc0, !PT ;  /* 0xfffdffff0c0c7812 */ /* 0x000fc600078ec0ff */
        /* <DEDUP_REMOVED lines=26> */
[----:B-1----:R-:W-:-:S05]  /*6c900*/  IADD3 R26, R26, UR50, RZ ;  /* 0x000000321a1a7c10 */ /* 0x002fca000fffe0ff */
        /* <DEDUP_REMOVED lines=27> */
[----:B-1----:R-:W-:-:S05]  /*6cac0*/  IADD3 R26, R26, UR50, RZ ;  /* 0x000000321a1a7c10 */ /* 0x002fca000fffe0ff */
        /* <DEDUP_REMOVED lines=25> */
[----:B-1----:R-:W-:Y:S02]  /*6cc60*/  IADD3 R26, R26, UR50, RZ ;  /* 0x000000321a1a7c10 */ /* 0x002fe4000fffe0ff */
[----:B------:R-:W-:-:S03]  /*6cc70*/  LOP3.LUT R12, R12, 0xffffffbf, RZ, 0xc0, !PT ;  /* 0xffffffbf0c0c7812 */ /* 0x000fc600078ec0ff */
[----:B------:R1:W-:Y:S01]  /*6cc80*/  STL [R1+0x1384], R26 ;  /* 0x0013841a01007387 */ /* 0x0003e20000100800 */
        /* <DEDUP_REMOVED lines=43> */
[----:B------:R-:W-:Y:S01]  /*6cf40*/  ISETP.LT.AND P2, PT, R157, UR10, !P0 ;  /* 0x0000000a9d007c0c */ /* 0x000fe2000c741270 */
[----:B------:R-:W-:Y:S01]  /*6cf50*/  ULDC UR10, c[0x0][0x228] ;  /* 0x00008a00000a7ab9 */ /* 0x000fe20000000800 */
[----:B-1----:R-:W-:Y:S01]  /*6cf60*/  VIADD R26, R26, UR50 ;  /* 0x000000321a1a7c36 */ /* 0x002fe20008000000 */
[----:B------:R-:W-:Y:S01]  /*6cf70*/  ISETP.LT.AND P0, PT, R153, UR14, !P0 ;  /* 0x0000000e99007c0c */ /* 0x000fe2000c701270 */
[----:B------:R-:W-:-:S03]  /*6cf80*/  ULDC UR14, c[0x0][0x228] ;  /* 0x00008a00000e7ab9 */ /* 0x000fc60000000800 */
[----:B------:R1:W-:Y:S01]  /*6cf90*/  STL [R1+0x13f0], R26 ;  /* 0x0013f01a01007387 */ /* 0x0003e20000100800 */
[----:B------:R-:W-:Y:S01]  /*6cfa0*/  @P1 LOP3.LUT R11, R11, 0x80000000, RZ, 0xfc, !PT ;  /* 0x800000000b0b1812 */ /* 0x000fe200078efcff */
[----:B-1----:R-:W-:-:S05]  /*6cfb0*/  VIADD R26, R26, UR50 ;  /* 0x000000321a1a7c36 */ /* 0x002fca0008000000 */
[----:B------:R1:W-:Y:S01]  /*6cfc0*/  STL [R1+0x13f4], R26 ;  /* 0x0013f41a01007387 */ /* 0x0003e20000100800 */
[----:B------:R-:W-:Y:S02]  /*6cfd0*/  LOP3.LUT R11, R11, 0xbfffffff, RZ, 0xc0, !PT ;  /* 0xbfffffff0b0b7812 */ /* 0x000fe400078ec0ff */
[----:B-1----:R-:W-:Y:S02]  /*6cfe0*/  IADD3 R26, R26, UR50, RZ ;  /* 0x000000321a1a7c10 */ /* 0x002fe4000fffe0ff */
[----:B------:R-:W-:-:S03]  /*6cff0*/  LOP3.LUT R12, R12, 0xfffffffd, RZ, 0xc0, !PT ;  /* 0xfffffffd0c0c7812 */ /* 0x000fc600078ec0ff */
[----:B------:R1:W-:Y:S01]  /*6d000*/  STL [R1+0x13ec], R26 ;  /* 0x0013ec1a01007387 */ /* 0x0003e20000100800 */
[----:B------:R-:W-:Y:S02]  /*6d010*/  @P0 LOP3.LUT R11, R11, 0x40000000, RZ, 0xfc, !PT ;  /* 0x400000000b0b0812 */ /* 0x000fe400078efcff */
[----:B------:R-:W-:Y:S01]  /*6d020*/  ISETP.GE.AND P0, PT, R160, UR42, PT ;  /* 0x0000002aa0007c0c */ /* 0x000fe2000bf06270 */
[----:B------:R-:W-:Y:S01]  /*6d030*/  ULDC.64 UR42, c[0x0][0x228] ;  /* 0x00008a00002a7ab9 */ /* 0x000fe20000000a00 */
[----:B-1----:R-:W-:Y:S01]  /*6d040*/  VIADD R26, R26, UR50 ;  /* 0x000000321a1a7c36 */ /* 0x002fe20008000000 */
[----:B------:R-:W-:Y:S02]  /*6d050*/  @P3 LOP3.LUT R12, R12, 0x2, RZ, 0xfc, !PT ;  /* 0x000000020c0c3812 */ /* 0x000fe400078efcff */
[----:B------:R-:W-:Y:S01]  /*6d060*/  ISETP.LT.AND P3, PT, R158, UR40, !P0 ;  /* 0x000000289e007c0c */ /* 0x000fe2000c761270 */
[----:B------:R-:W-:Y:S01]  /*6d070*/  ULDC UR40, c[0x0][0x22c] ;  /* 0x00008b0000287ab9 */ /* 0x000fe20000000800 */
        /* <DEDUP_REMOVED lines=126> */
[----:B-1----:R-:W-:-:S03]  /*6d860*/  VIADD R26, R26, UR50 ;  /* 0x000000321a1a7c36 */ /* 0x002fc60008000000 */
[----:B------:R-:W-:Y:S01]  /*6d870*/  ISETP.LT.AND P3, PT, R158, UR48, !P0 ;  /* 0x000000309e007c0c */ /* 0x000fe2000c761270 */
[----:B------:R-:W-:Y:S01]  /*6d880*/  VIADD R184, R152, 0xab ;  /* 0x000000ab98b87836 */ /* 0x000fe20000000000 */
[----:B------:R-:W-:Y:S01]  /*6d890*/  ISETP.LT.AND P2, PT, R157, UR10, !P0 ;  /* 0x0000000a9d007c0c */ /* 0x000fe2000c741270 */
[----:B------:R-:W-:Y:S01]  /*6d8a0*/  ULDC UR10, c[0x0][0x22c] ;  /* 0x00008b00000a7ab9 */ /* 0x000fe20000000800 */
[----:B------:R1:W-:Y:S01]  /*6d8b0*/  STL [R1+0x133c], R26 ;  /* 0x00133c1a01007387 */ /* 0x0003e20000100800 */
[----:B------:R-:W-:Y:S01]  /*6d8c0*/  LOP3.LUT R11, R11, 0xfffffbff, RZ, 0xc0, !PT ;  /* 0xfffffbff0b0b7812 */ /* 0x000fe200078ec0ff */
[----:B------:R-:W-:Y:S01]  /*6d8d0*/  ULDC UR48, c[0x0][0x22c] ;  /* 0x00008b0000307ab9 */ /* 0x000fe20000000800 */
[----:B-1----:R-:W-:-:S05]  /*6d8e0*/  IADD3 R26, R26, UR50, RZ ;  /* 0x000000321a1a7c10 */ /* 0x002fca000fffe0ff */
[----:B------:R1:W-:Y:S01]  /*6d8f0*/  STL [R1+0x1338], R26 ;  /* 0x0013381a01007387 */ /* 0x0003e20000100800 */
[----:B------:R-:W-:Y:S01]  /*6d900*/  @P3 LOP3.LUT R11, R11, 0x400, RZ, 0xfc, !PT ;  /* 0x000004000b0b3812 */ /* 0x000fe200078efcff */
[----:B-1----:R-:W-:-:S05]  /*6d910*/  VIADD R26, R26, UR50 ;  /* 0x000000321a1a7c36 */ /* 0x002fca0008000000 */
        /* <DEDUP_REMOVED lines=16> */
[----:B-1----:R-:W-:Y:S01]  /*6da20*/  VIADD R26, R26, UR50 ;  /* 0x000000321a1a7c36 */ /* 0x002fe20008000000 */
[----:B------:R-:W-:Y:S02]  /*6da30*/  ULDC.64 UR50, c[0x0][0x228] ;  /* 0x00008a0000327ab9 */ /* 0x000fe40000000a00 */
[----:B------:R-:W-:Y:S01]  /*6da40*/  ISETP.GE.AND P1, PT, R225, UR51, PT ;  /* 0x00000033e1007c0c */ /* 0x000fe2000bf26270 */
[----:B------:R-:W-:Y:S01]  /*6da50*/  ULDC UR51, c[0x0][0x22c] ;  /* 0x00008b0000337ab9 */ /* 0x000fe20000000800 */
[----:B------:R-:W-:Y:S02]  /*6da60*/  @P0 LOP3.LUT R11, R11, 0x80, RZ, 0xfc, !PT ;  /* 0x000000800b0b0812 */ /* 0x000fe400078efcff */
[----:B------:R-:W-:Y:S01]  /*6da70*/  ISETP.GE.AND P0, PT, R165, UR7, PT ;  /* 0x00000007a5007c0c */ /* 0x000fe2000bf06270 */
[----:B------:R-:W-:-:S08]  /*6da80*/  ULDC UR7, c[0x0][0x22c] ;  /* 0x00008b0000077ab9 */ /* 0x000fd00000000800 */
[----:B------:R-:W-:Y:S02]  /*6da90*/  @P1 LOP3.LUT R0, R0, 0x2, RZ, 0xfc, !PT ;  /* 0x0000000200001812 */ /* 0x000fe400078efcff */
[----:B------:R-:W-:Y:S01]  /*6daa0*/  ISETP.GE.AND P1, PT, R183, UR51, PT ;  /* 0x00000033b7007c0c */ /* 0x000fe2000bf26270 */
[----:B------:R-:W-:Y:S01]  /*6dab0*/  ULDC UR51, c[0x0][0x22c] ;  /* 0x00008b0000337ab9 */ /* 0x000fe20000000800 */
[----:B------:R-:W-:Y:S02]  /*6dac0*/  @P0 LOP3.LUT R10, R10, 0x2, RZ, 0xfc, !PT ;  /* 0x000000020a0a0812 */ /* 0x000fe400078efcff */
[----:B------:R-:W-:Y:S01]  /*6dad0*/  ISETP.GE.AND P0, PT, R182, UR5, PT ;  /* 0x00000005b6007c0c */ /* 0x000fe2000bf06270 */
[----:B------:R-:W-:Y:S01]  /*6dae0*/  ULDC UR5, c[0x0][0x22c] ;  /* 0x00008b0000057ab9 */ /* 0x000fe20000000800 */
[----:B------:R-:W-:-:S07]  /*6daf0*/  LOP3.LUT R10, R10, 0xfffffffe, RZ, 0xc0, !PT ;  /* 0xfffffffe0a0a7812 */ /* 0x000fce00078ec0ff */
[----:B------:R-:W-:Y:S02]  /*6db00*/  @P1 LOP3.LUT R10, R10, 0x1, RZ, 0xfc, !PT ;  /* 0x000000010a0a1812 */ /* 0x000fe400078efcff */
[----:B------:R-:W-:Y:S01]  /*6db10*/  ISETP.GE.AND P1, PT, R181, UR8, PT ;  /* 0x00000008b5007c0c */ /* 0x000fe2000bf26270 */
[----:B------:R-:W-:Y:S01]  /*6db20*/  ULDC UR8, c[0x0][0x22c] ;  /* 0x00008b0000087ab9 */ /* 0x000fe20000000800 */
[----:B------:R-:W-:Y:S02]  /*6db30*/  @P0 LOP3.LUT R24, R24, 0x4000, RZ, 0xfc, !PT ;  /* 0x0000400018180812 */ /* 0x000fe400078efcff */
[----:B------:R-:W-:Y:S01]  /*6db40*/  ISETP.GE.AND P0, PT, R180, UR7, PT ;  /* 0x00000007b4007c0c */ /* 0x000fe2000bf06270 */
[----:B------:R-:W-:Y:S01]  /*6db50*/  ULDC UR7, c[0x0][0x22c] ;  /* 0x00008b0000077ab9 */ /* 0x000fe20000000800 */
[----:B------:R-:W-:-:S07]  /*6db60*/  LOP3.LUT R10, R10, 0xffffffef, RZ, 0xc0, !PT ;  /* 0xffffffef0a0a7812 */ /* 0x000fce00078ec0ff */
[----:B------:R-:W-:-:S04]  /*6db70*/  @P1 LOP3.LUT R10, R10, 0x10, RZ, 0xfc, !PT ;  /* 0x000000100a0a1812 */ /* 0x000fc800078efcff */
[----:B------:R-:W-:-:S04]  /*6db80*/  LOP3.LUT R10, R10, 0xffffffdf, RZ, 0xc0, !PT ;  /* 0xffffffdf0a0a7812 */ /* 0x000fc800078ec0ff */
[----:B------:R-:W-:Y:S02]  /*6db90*/  @P0 LOP3.LUT R10, R10, 0x20, RZ, 0xfc, !PT ;  /* 0x000000200a0a0812 */ /* 0x000fe400078efcff */
[----:B------:R-:W-:Y:S01]  /*6dba0*/  ISETP.GE.AND P0, PT, R179, UR51, PT ;  /* 0x00000033b3007c0c */ /* 0x000fe2000bf06270 */
[----:B------:R-:W-:Y:S01]  /*6dbb0*/  ULDC UR51, c[0x0][0x22c] ;  /* 0x00008b0000337ab9 */ /* 0x000fe20000000800 */
[----:B------:R-:W-:Y:S01]  /*6dbc0*/  ISETP.GE.AND P2, PT, R178, UR5, PT ;  /* 0x00000005b2007c0c */ /* 0x000fe2000bf46270 */
[----:B------:R-:W-:Y:S01]  /*6dbd0*/  ULDC UR5, c[0x0][0x22c] ;  /* 0x00008b0000057ab9 */ /* 0x000fe20000000800 */
[----:B------:R-:W-:Y:S02]  /*6dbe0*/  LOP3.LUT R10, R10, 0xffffffbf, RZ, 0xc0, !PT ;  /* 0xffffffbf0a0a7812 */ /* 0x000fe400078ec0ff */
[----:B------:R-:W-:Y:S01]  /*6dbf0*/  ISETP.GE.AND P1, PT, R177, UR8, PT ;  /* 0x00000008b1007c0c */ /* 0x000fe2000bf26270 */
[----:B------:R-:W-:-:S06]  /*6dc00*/  ULDC UR8, c[0x0][0x22c] ;  /* 0x00008b0000087ab9 */ /* 0x000fcc0000000800 */
[----:B------:R-:W-:-:S04]  /*6dc10*/  @P0 LOP3.LUT R10, R10, 0x40, RZ, 0xfc, !PT ;  /* 0x000000400a0a0812 */ /* 0x000fc800078efcff */
[----:B------:R-:W-:-:S04]  /*6dc20*/  LOP3.LUT R10, R10, 0xffffff7f, RZ, 0xc0, !PT ;  /* 0xffffff7f0a0a7812 */ /* 0x000fc800078ec0ff */
[----:B------:R-:W-:Y:S02]  /*6dc30*/  @P2 LOP3.LUT R10, R10, 0x80, RZ, 0xfc, !PT ;  /* 0x000000800a0a2812 */ /* 0x000fe400078efcff */
[----:B------:R-:W-:Y:S01]  /*6dc40*/  ISETP.GE.AND P0, PT, R176, UR7, PT ;  /* 0x00000007b0007c0c */ /* 0x000fe2000bf06270 */
[----:B------:R-:W-:Y:S01]  /*6dc50*/  ULDC UR7, c[0x0][0x22c] ;  /* 0x00008b0000077ab9 */ /* 0x000fe20000000800 */
[----:B------:R-:W-:-:S04]  /*6dc60*/  LOP3.LUT R10, R10, 0xfffffeff, RZ, 0xc0, !PT ;  /* 0xfffffeff0a0a7812 */ /* 0x000fc800078ec0ff */
        /* <DEDUP_REMOVED lines=39> */
[----:B------:R-:W-:-:S09]  /*6dee0*/  LOP3.LUT R10, R10, 0xfffbffff, RZ, 0xc0, !PT ;  /* 0xfffbffff0a0a7812 */ /* 0x000fd200078ec0ff */
[----:B------:R-:W-:Y:S02]  /*6def0*/  @P0 LOP3.LUT R10, R10, 0x40000, RZ, 0xfc, !PT ;  /* 0x000400000a0a0812 */ /* 0x000fe400078efcff */
[----:B------:R-:W-:Y:S01]  /*6df00*/  ISETP.GE.AND P0, PT, R238, UR8, PT ;  /* 0x00000008ee007c0c */ /* 0x000fe2000bf06270 */
[----:B------:R-:W-:Y:S01]  /*6df10*/  ULDC UR8, c[0x0][0x22c] ;  /* 0x00008b0000087ab9 */ /* 0x000fe20000000800 */
[----:B------:R-:W-:-:S04]  /*6df20*/  LOP3.LUT R10, R10, 0xfff7ffff, RZ, 0xc0, !PT ;  /* 0xfff7ffff0a0a7812 */ /* 0x000fc800078ec0ff */
        /* <DEDUP_REMOVED lines=17> */
[----:B------:R-:W-:Y:S02]  /*6e040*/  ISETP.GE.AND P1, PT, R233, UR51, PT ;  /* 0x00000033e9007c0c */ /* 0x000fe4000bf26270 */
        /* <DEDUP_REMOVED lines=15> */
[----:B------:R-:W-:Y:S02]  /*6e140*/  LOP3.LUT R10, R10, 0xdfffffff, RZ, 0xc0, !PT ;  /* 0xdfffffff0a0a7812 */ /* 0x000fe400078ec0ff */
[----:B------:R-:W-:Y:S02]  /*6e150*/  ISETP.GE.AND P3, PT, R224, UR11, PT ;  /* 0x0000000be0007c0c */ /* 0x000fe4000bf66270 */
[----:B------:R-:W-:Y:S02]  /*6e160*/  @P0 LOP3.LUT R10, R10, 0x20000000, RZ, 0xfc, !PT ;  /* 0x200000000a0a0812 */ /* 0x000fe400078efcff */
[----:B------:R-:W-:-:S02]  /*6e170*/  LOP3.LUT R0, R0, 0xfffffffb, RZ, 0xc0, !PT ;  /* 0xfffffffb00007812 */ /* 0x000fc400078ec0ff */
[----:B------:R-:W-:Y:S02]  /*6e180*/  LOP3.LUT R10, R10, 0xbfffffff, RZ, 0xc0, !PT ;  /* 0xbfffffff0a0a7812 */ /* 0x000fe400078ec0ff */
[----:B------:R-:W-:Y:S02]  /*6e190*/  ISETP.GE.AND P1, PT, R227, UR5, PT ;  /* 0x00000005e3007c0c */ /* 0x000fe4000bf26270 */
[----:B------:R-:W-:Y:S02]  /*6e1a0*/  @P2 LOP3.LUT R10, R10, 0x40000000, RZ, 0xfc, !PT ;  /* 0x400000000a0a2812 */ /* 0x000fe400078efcff */
[----:B------:R-:W-:Y:S02]  /*6e1b0*/  ISETP.GE.AND P2, PT, R223, UR12, PT ;  /* 0x0000000cdf007c0c */ /* 0x000fe4000bf46270 */
[----:B------:R-:W-:Y:S02]  /*6e1c0*/  @P3 LOP3.LUT R0, R0, 0x4, RZ, 0xfc, !PT ;  /* 0x0000000400003812 */ /* 0x000fe400078efcff */
[----:B------:R-:W-:-:S02]  /*6e1d0*/  ISETP.GE.AND P0, PT, R226, UR10, PT ;  /* 0x0000000ae2007c0c */ /* 0x000fc4000bf06270 */
[----:B------:R-:W-:Y:S02]  /*6e1e0*/  LOP3.LUT R0, R0, 0xfffffffe, RZ, 0xc0, !PT ;  /* 0xfffffffe00007812 */ /* 0x000fe400078ec0ff */
[----:B------:R-:W-:Y:S02]  /*6e1f0*/  LOP3.LUT R10, R10, 0x7fffffff, RZ, 0xc0, !PT ;  /* 0x7fffffff0a0a7812 */ /* 0x000fe400078ec0ff */
[----:B------:R-:W-:Y:S02]  /*6e200*/  LOP3.LUT R0, R0, 0xfffffff7, RZ, 0xc0, !PT ;  /* 0xfffffff700007812 */ /* 0x000fe400078ec0ff */
[----:B------:R-:W-:Y:S02]  /*6e210*/  @P1 LOP3.LUT R10, R10, 0x80000000, RZ, 0xfc, !PT ;  /* 0x800000000a0a1812 */ /* 0x000fe400078efcff */
[----:B------:R-:W-:Y:S02]  /*6e220*/  ISETP.GE.AND P1, PT, R222, UR13, PT ;  /* 0x0000000dde007c0c */ /* 0x000fe4000bf26270 */
[----:B------:R-:W-:-:S04]  /*6e230*/  @P2 LOP3.LUT R0, R0, 0x8, RZ, 0xfc, !PT ;  /* 0x0000000800002812 */ /* 0x000fc800078efcff */
        /* <DEDUP_REMOVED lines=80> */
[----:B------:R-:W-:Y:S02]  /*6e740*/  ISETP.GE.AND P1, PT, R195, UR40, PT ;  /* 0x00000028c3007c0c */ /* 0x000fe4000bf26270 */
[----:B------:R-:W-:Y:S02]  /*6e750*/  LOP3.LUT R0, R0, 0xbfffffff, RZ, 0xc0, !PT ;  /* 0xbfffffff00007812 */ /* 0x000fe400078ec0ff */
[----:B------:R-:W-:Y:S02]  /*6e760*/  LOP3.LUT R11, R11, 0xfffffffe, RZ, 0xc0, !PT ;  /* 0xfffffffe0b0b7812 */ /* 0x000fe400078ec0ff */
[----:B------:R-:W-:-:S02]  /*6e770*/  @P2 LOP3.LUT R0, R0, 0x40000000, RZ, 0xfc, !PT ;  /* 0x4000000000002812 */ /* 0x000fc400078efcff */
[----:B------:R-:W-:Y:S02]  /*6e780*/  ISETP.GE.AND P2, PT, R193, UR42, PT ;  /* 0x0000002ac1007c0c */ /* 0x000fe4000bf46270 */
[----:B------:R-:W-:Y:S02]  /*6e790*/  LOP3.LUT R0, R0, 0x7fffffff, RZ, 0xc0, !PT ;  /* 0x7fffffff00007812 */ /* 0x000fe400078ec0ff */
[----:B------:R-:W-:Y:S02]  /*6e7a0*/  @P3 LOP3.LUT R11, R11, 0x1, RZ, 0xfc, !PT ;  /* 0x000000010b0b3812 */ /* 0x000fe400078efcff */
        /* <DEDUP_REMOVED lines=10> */
[----:B------:R-:W-:-:S04]  /*6e850*/  @P3 LOP3.LUT R11, R11, 0x8, RZ, 0xfc, !PT ;  /* 0x000000080b0b3812 */ /* 0x000fc800078efcff */
[----:B------:R-:W-:Y:S02]  /*6e860*/  LOP3.LUT R11, R11, 0xffffffef, RZ, 0xc0, !PT ;  /* 0xffffffef0b0b7812 */ /* 0x000fe400078ec0ff */
[----:B------:R-:W-:Y:S02]  /*6e870*/  LOP3.LUT R24, R24, 0xffff7fff, RZ, 0xc0, !PT ;  /* 0xffff7fff18187812 */ /* 0x000fe400078ec0ff */
[----:B------:R-:W-:Y:S02]  /*6e880*/  @P2 LOP3.LUT R11, R11, 0x10, RZ, 0xfc, !PT ;  /* 0x000000100b0b2812 */ /* 0x000fe400078efcff */
[----:B------:R-:W-:Y:S02]  /*6e890*/  ISETP.GE.AND P2, PT, R188, UR47, PT ;  /* 0x0000002fbc007c0c */ /* 0x000fe4000bf46270 */
[----:B------:R-:W-:-:S04]  /*6e8a0*/  @P1 LOP3.LUT R24, R24, 0x8000, RZ, 0xfc, !PT ;  /* 0x0000800018181812 */ /* 0x000fc800078efcff */
[----:B------:R-:W-:-:S07]  /*6e8b0*/  LOP3.LUT R24, R24, 0xfffeffff, RZ, 0xc0, !PT ;  /* 0xfffeffff18187812 */ /* 0x000fce00078ec0ff */
[----:B------:R-:W-:Y:S02]  /*6e8c0*/  @P2 LOP3.LUT R24, R24, 0x10000, RZ, 0xfc, !PT ;  /* 0x0001000018182812 */ /* 0x000fe400078efcff */
[----:B------:R-:W-:Y:S02]  /*6e8d0*/  ISETP.GE.AND P2, PT, R153, UR6, PT ;  /* 0x0000000699007c0c */ /* 0x000fe4000bf46270 */
[----:B------:R-:W-:-:S11]  /*6e8e0*/  LOP3.LUT R10, R10, 0xfffffff7, RZ, 0xc0, !PT ;  /* 0xfffffff70a0a7812 */ /* 0x000fd600078ec0ff */
[----:B------:R-:W-:Y:S02]  /*6e8f0*/  @P2 LOP3.LUT R10, R10, 0x8, RZ, 0xfc, !PT ;  /* 0x000000080a0a2812 */ /* 0x000fe400078efcff */
[----:B------:R-:W-:Y:S02]  /*6e900*/  ISETP.GE.AND P2, PT, R152, UR9, PT ;  /* 0x0000000998007c0c */ /* 0x000fe4000bf46270 */
[----:B------:R-:W-:Y:S02]  /*6e910*/  LOP3.LUT R10, R10, 0xfffffffb, RZ, 0xc0, !PT ;  /* 0xfffffffb0a0a7812 */ /* 0x000fe400078ec0ff */
[----:B------:R-:W-:-:S09]  /*6e920*/  LOP3.LUT P1, RZ, R0, 0x2, RZ, 0xc0, !PT ;  /* 0x0000000200ff7812 */ /* 0x000fd2000782c0ff */
[----:B------:R-:W-:Y:S02]  /*6e930*/  @P2 LOP3.LUT R10, R10, 0x4, RZ, 0xfc, !PT ;  /* 0x000000040a0a2812 */ /* 0x000fe400078efcff */
[----:B------:R-:W-:Y:S02]  /*6e940*/  ISETP.LT.AND P2, PT, R157, UR50, !P1 ;  /* 0x000000329d007c0c */ /* 0x000fe4000cf41270 */
[----:B------:R-:W-:-:S11]  /*6e950*/  LOP3.LUT R11, R11, 0xfffeffff, RZ, 0xc0, !PT ;  /* 0xfffeffff0b0b7812 */ /* 0x000fd600078ec0ff */
[----:B------:R-:W-:Y:S02]  /*6e960*/  @P2 LOP3.LUT R11, R11, 0x10000, RZ, 0xfc, !PT ;  /* 0x000100000b0b2812 */ /* 0x000fe400078efcff */
[----:B------:R-:W-:Y:S02]  /*6e970*/  ISETP.LT.AND P2, PT, R155, UR4, !P1 ;  /* 0x000000049b007c0c */ /* 0x000fe4000cf41270 */
[----:B------:R-:W-:Y:S01]  /*6e980*/  LOP3.LUT R11, R11, 0xffff7fff, RZ, 0xc0, !PT ;  /* 0xffff7fff0b0b7812 */ /* 0x000fe200078ec0ff */
[----:B------:R-:W-:Y:S01]  /*6e990*/  STL [R1+0x13fc], R26 ;  /* 0x0013fc1a01007387 */ /* 0x000fe20000100800 */
[----:B------:R-:W-:-:S03]  /*6e9a0*/  ISETP.LT.AND P1, PT, R153, UR58, !P1 ;  /* 0x0000003a99007c0c */ /* 0x000fc6000cf21270 */
[----:B------:R-:W3:Y:S04]  /*6e9b0*/  LDL.LU R32, [R1+0x170] ;  /* 0x0001700001207983 */ /* 0x000ee80000300800 */
[----:B------:R-:W3:Y:S02]  /*6e9c0*/  LDL.LU R33, [R1+0x178] ;  /* 0x0001780001217983 */ /* 0x000ee40000300800 */
[----:B------:R-:W-:Y:S02]  /*6e9d0*/  @P2 LOP3.LUT R11, R11, 0x8000, RZ, 0xfc, !PT ;  /* 0x000080000b0b2812 */ /* 0x000fe400078efcff */
[----:B------:R-:W-:Y:S01]  /*6e9e0*/  ISETP.LT.AND P2, PT, R158, UR52, !P0 ;  /* 0x000000349e007c0c */ /* 0x000fe2000c741270 */
[----:B--2---:R1:W-:Y:S01]  /*6e9f0*/  STL.64 [R1+0xff0], R28 ;  /* 0x000ff01c01007387 */ /* 0x0043e20000100a00 */
[----:B------:R-:W-:-:S03]  /*6ea00*/  LOP3.LUT R11, R11, 0xffffffbf, RZ, 0xc0, !PT ;  /* 0xffffffbf0b0b7812 */ /* 0x000fc600078ec0ff */
[----:B------:R2:W-:Y:S01]  /*6ea10*/  STL.64 [R1+0xff8], R30 ;  /* 0x000ff81e01007387 */ /* 0x0005e20000100a00 */
[----:B------:R-:W-:-:S07]  /*6ea20*/  ISETP.LT.AND P0, PT, R157, UR59, !P0 ;  /* 0x0000003b9d007c0c */ /* 0x000fce000c701270 */
[----:B------:R-:W-:-:S04]  /*6ea30*/  @P2 LOP3.LUT R11, R11, 0x40, RZ, 0xfc, !PT ;  /* 0x000000400b0b2812 */ /* 0x000fc800078efcff */
[----:B------:R-:W-:-:S04]  /*6ea40*/  LOP3.LUT R11, R11, 0xffffbfff, RZ, 0xc0, !PT ;  /* 0xffffbfff0b0b7812 */ /* 0x000fc800078ec0ff */
[----:B------:R-:W-:-:S04]  /*6ea50*/  @P1 LOP3.LUT R11, R11, 0x4000, RZ, 0xfc, !PT ;  /* 0x000040000b0b1812 */ /* 0x000fc800078efcff */
[----:B------:R-:W-:Y:S02]  /*6ea60*/  LOP3.LUT R11, R11, 0xffffffdf, RZ, 0xc0, !PT ;  /* 0xffffffdf0b0b7812 */ /* 0x000fe400078ec0ff */
[----:B------:R-:W-:Y:S02]  /*6ea70*/  MOV R34, R116 ;  /* 0x0000007400227202 */ /* 0x000fe40000000f00 */
[----:B------:R-:W-:Y:S02]  /*6ea80*/  @P0 LOP3.LUT R11, R11, 0x20, RZ, 0xfc, !PT ;  /* 0x000000200b0b0812 */ /* 0x000fe400078efcff */
[----:B------:R-:W-:Y:S02]  /*6ea90*/  ISETP.GE.AND P3, PT, R187, UR48, PT ;  /* 0x00000030bb007c0c */ /* 0x000fe4000bf66270 */
[----:B------:R-:W-:Y:S02]  /*6eaa0*/  ISETP.GE.AND P4, PT, R186, UR49, PT ;  /* 0x00000031ba007c0c */ /* 0x000fe4000bf86270 */
[----:B------:R-:W-:-:S02]  /*6eab0*/  ISETP.GE.AND P5, PT, R185, UR57, PT ;  /* 0x00000039b9007c0c */ /* 0x000fc4000bfa6270 */
[----:B------:R-:W-:Y:S02]  /*6eac0*/  ISETP.GE.AND P6, PT, R184, UR53, PT ;  /* 0x00000035b8007c0c */ /* 0x000fe4000bfc6270 */
[C---:B------:R-:W-:Y:S02]  /*6ead0*/  LOP3.LUT P2, RZ, R24.reuse, 0x10000, RZ, 0xc0, !PT ;  /* 0x0001000018ff7812 */ /* 0x040fe4000784c0ff */
[C---:B------:R-:W-:Y:S02]  /*6eae0*/  LOP3.LUT P1, RZ, R24.reuse, 0x8000, RZ, 0xc0, !PT ;  /* 0x0000800018ff7812 */ /* 0x040fe4000782c0ff */
[----:B------:R-:W-:Y:S01]  /*6eaf0*/  LOP3.LUT P0, RZ, R24, 0x4000, RZ, 0xc0, !PT ;  /* 0x0000400018ff7812 */ /* 0x000fe2000780c0ff */
[----:B------:R-:W-:Y:S01]  /*6eb00*/  STL [R1+0x2ba4], R19 ;  /* 0x002ba41301007387 */ /* 0x000fe20000100800 */
[----:B------:R-:W-:Y:S01]  /*6eb10*/  IMAD.MOV.U32 R35, RZ, RZ, R118 ;  /* 0x000000ffff237224 */ /* 0x000fe200078e0076 */
[----:B------:R-:W-:Y:S01]  /*6eb20*/  LOP3.LUT R23, R23, 0xfff7ffff, RZ, 0xc0, !PT ;  /* 0xfff7ffff17177812 */ /* 0x000fe200078ec0ff */
[----:B------:R-:W-:Y:S01]  /*6eb30*/  IMAD.MOV.U32 R42, RZ, RZ, R137 ;  /* 0x000000ffff2a7224 */ /* 0x000fe200078e0089 */
[----:B------:R-:W-:Y:S01]  /*6eb40*/  STL [R1+0x2ba0], R20 ;  /* 0x002ba01401007387 */ /* 0x000fe20000100800 */
[----:B------:R-:W-:-:S02]  /*6eb50*/  IMAD.MOV.U32 R43, RZ, RZ, R139 ;  /* 0x000000ffff2b7224 */ /* 0x000fc400078e008b */
[----:B------:R-:W-:Y:S01]  /*6eb60*/  IMAD.MOV.U32 R70, RZ, RZ, R141 ;  /* 0x000000ffff467224 */ /* 0x000fe200078e008d */
[----:B------:R-:W-:Y:S01]  /*6eb70*/  STL [R1+0x2b9c], R21 ;  /* 0x002b9c1501007387 */ /* 0x000fe20000100800 */
[----:B------:R-:W-:Y:S01]  /*6eb80*/  IMAD.MOV.U32 R71, RZ, RZ, R143 ;  /* 0x000000ffff477224 */ /* 0x000fe200078e008f */
[----:B------:R-:W-:Y:S01]  /*6eb90*/  MOV R106, R145 ;  /* 0x00000091006a7202 */ /* 0x000fe20000000f00 */
[----:B------:R-:W-:Y:S01]  /*6eba0*/  IMAD.MOV.U32 R107, RZ, RZ, R147 ;  /* 0x000000ffff6b7224 */ /* 0x000fe200078e0093 */
[----:B------:R-:W-:Y:S01]  /*6ebb0*/  STL [R1+0x2b98], R22 ;  /* 0x002b981601007387 */ /* 0x000fe20000100800 */
[----:B------:R-:W-:Y:S01]  /*6ebc0*/  @P1 LOP3.LUT R23, R23, 0x80000, RZ, 0xfc, !PT ;  /* 0x0008000017171812 */ /* 0x000fe200078efcff */
[----:B------:R-:W-:Y:S01]  /*6ebd0*/  ULDC UR4, c[0x0][0x22c] ;  /* 0x00008b0000047ab9 */ /* 0x000fe20000000800 */
[----:B------:R-:W-:Y:S01]  /*6ebe0*/  LOP3.LUT P1, RZ, R10, 0x8, RZ, 0xc0, !PT ;  /* 0x000000080aff7812 */ /* 0x000fe2000782c0ff */
[----:B-1----:R-:W4:Y:S01]  /*6ebf0*/  LDL.LU R28, [R1+0xd74] ;  /* 0x000d7400011c7983 */ /* 0x002f220000300800 */
[----:B------:R-:W-:Y:S01]  /*6ec00*/  LOP3.LUT R23, R23, 0xfffbffff, RZ, 0xc0, !PT ;  /* 0xfffbffff17177812 */ /* 0x000fe200078ec0ff */
[----:B------:R-:W-:Y:S01]  /*6ec10*/  ULDC UR5, c[0x0][0x228] ;  /* 0x00008a0000057ab9 */ /* 0x000fe20000000800 */
[----:B------:R-:W-:Y:S01]  /*6ec20*/  ULDC.64 UR6, c[0x0][0x228] ;  /* 0x00008a0000067ab9 */ /* 0x000fe20000000a00 */
[----:B------:R-:W4:Y:S01]  /*6ec30*/  LDL.LU R29, [R1+0xd7c] ;  /* 0x000d7c00011d7983 */ /* 0x000f220000300800 */
[----:B------:R-:W-:Y:S01]  /*6ec40*/  @P2 LOP3.LUT R23, R23, 0x40000, RZ, 0xfc, !PT ;  /* 0x0004000017172812 */ /* 0x000fe200078efcff */
[----:B------:R-:W-:Y:S01]  /*6ec50*/  ULDC.64 UR8, c[0x0][0x228] ;  /* 0x00008a0000087ab9 */ /* 0x000fe20000000a00 */
[----:B------:R-:W-:Y:S01]  /*6ec60*/  ULDC.64 UR12, c[0x0][0x228] ;  /* 0x00008a00000c7ab9 */ /* 0x000fe20000000a00 */
[----:B--2---:R-:W4:Y:S01]  /*6ec70*/  LDL.LU R30, [R1+0xb74] ;  /* 0x000b7400011e7983 */ /* 0x004f220000300800 */
[----:B------:R-:W-:Y:S01]  /*6ec80*/  ULDC.64 UR10, c[0x0][0x228] ;  /* 0x00008a00000a7ab9 */ /* 0x000fe20000000a00 */
[----:B------:R-:W-:Y:S01]  /*6ec90*/  ULDC.64 UR16, c[0x0][0x228] ;  /* 0x00008a0000107ab9 */ /* 0x000fe20000000a00 */
[----:B------:R-:W-:Y:S01]  /*6eca0*/  ULDC.64 UR14, c[0x0][0x228] ;  /* 0x00008a00000e7ab9 */ /* 0x000fe20000000a00 */
[----:B------:R-:W4:Y:S01]  /*6ecb0*/  LDL.LU R31, [R1+0xb7c] ;  /* 0x000b7c00011f7983 */ /* 0x000f220000300800 */
[----:B------:R-:W-:Y:S01]  /*6ecc0*/  ULDC.64 UR20, c[0x0][0x228] ;  /* 0x00008a0000147ab9 */ /* 0x000fe20000000a00 */
[----:B------:R-:W-:Y:S01]  /*6ecd0*/  ULDC.64 UR18, c[0x0][0x228] ;  /* 0x00008a0000127ab9 */ /* 0x000fe20000000a00 */
[----:B------:R-:W-:Y:S01]  /*6ece0*/  ULDC.64 UR24, c[0x0][0x228] ;  /* 0x00008a0000187ab9 */ /* 0x000fe20000000a00 */
[----:B---3--:R1:W-:Y:S01]  /*6ecf0*/  STSM.16.M88.4 [R156], R32 ;  /* 0x000000209c007844 */ /* 0x0083e20000000200 */
[----:B------:R-:W-:Y:S01]  /*6ed00*/  ISETP.LT.AND P2, PT, R152, UR4, !P1 ;  /* 0x0000000498007c0c */ /* 0x000fe2000cf41270 */
[----:B------:R-:W-:Y:S01]  /*6ed10*/  ULDC UR4, c[0x0][0x228] ;  /* 0x00008a0000047ab9 */ /* 0x000fe20000000800 */
[----:B------:R-:W-:Y:S01]  /*6ed20*/  LOP3.LUT R23, R23, 0xfffdffff, RZ, 0xc0, !PT ;  /* 0xfffdffff17177812 */ /* 0x000fe200078ec0ff */
[----:B------:R-:W-:Y:S03]  /*6ed30*/  BAR.SYNC.DEFER_BLOCKING 0x0 ;  /* 0x0000000000007b1d */ /* 0x000fe60000010000 */
[----:B------:R-:W-:-:S02]  /*6ed40*/  @P3 LOP3.LUT R23, R23, 0x20000, RZ, 0xfc, !PT ;  /* 0x0002000017173812 */ /* 0x000fc400078efcff */
[C---:B------:R-:W-:Y:S01]  /*6ed50*/  LOP3.LUT P3, RZ, R10.reuse, 0x4, RZ, 0xc0, !PT ;  /* 0x000000040aff7812 */ /* 0x040fe2000786c0ff */
[----:B------:R-:W-:Y:S01]  /*6ed60*/  ULDC.64 UR22, c[0x0][0x228] ;  /* 0x00008a0000167ab9 */ /* 0x000fe20000000a00 */
[----:B------:R-:W-:Y:S01]  /*6ed70*/  LOP3.LUT R23, R23, 0xfffeffff, RZ, 0xc0, !PT ;  /* 0xfffeffff17177812 */ /* 0x000fe200078ec0ff */
[----:B------:R-:W-:Y:S01]  /*6ed80*/  ULDC.64 UR28, c[0x0][0x228] ;  /* 0x00008a00001c7ab9 */ /* 0x000fe20000000a00 */
[----:B------:R-:W-:Y:S01]  /*6ed90*/  ULDC.64 UR26, c[0x0][0x228] ;  /* 0x00008a00001a7ab9 */ /* 0x000fe20000000a00 */
[----:B------:R-:W-:Y:S01]  /*6eda0*/  ULDC.64 UR32, c[0x0][0x228] ;  /* 0x00008a0000207ab9 */ /* 0x000fe20000000a00 */
[----:B------:R-:W-:Y:S01]  /*6edb0*/  @P4 LOP3.LUT R23, R23, 0x10000, RZ, 0xfc, !PT ;  /* 0x0001000017174812 */ /* 0x000fe200078efcff */
[----:B-1----:R-:W2:Y:S01]  /*6edc0*/  LDL.LU R32, [R1+0x974] ;  /* 0x0009740001207983 */ /* 0x002ea20000300800 */
[----:B------:R-:W-:Y:S01]  /*6edd0*/  ULDC.64 UR30, c[0x0][0x228] ;  /* 0x00008a00001e7ab9 */ /* 0x000fe20000000a00 */
        /* <DEDUP_REMOVED lines=10> */
[----:B------:R-:W1:Y:S01]  /*6ee80*/  LDS.128 R36, [R154] ;  /* 0x000000009a247984 */ /* 0x000e620000000c00 */
[----:B------:R-:W-:Y:S01]  /*6ee90*/  ISETP.LT.AND P4, PT, R155, UR4, !P3 ;  /* 0x000000049b007c0c */ /* 0x000fe2000df81270 */
[----:B------:R-:W-:Y:S01]  /*6eea0*/  ULDC.64 UR56, c[0x0][0x228] ;  /* 0x00008a0000387ab9 */ /* 0x000fe20000000a00 */
[----:B------:R-:W-:Y:S01]  /*6eeb0*/  BAR.SYNC.DEFER_BLOCKING 0x0 ;  /* 0x0000000000007b1d */ /* 0x000fe20000010000 */
[----:B------:R-:W-:-:S02]  /*6eec0*/  LOP3.LUT P1, RZ, R10, 0x2, RZ, 0xc0, !PT ;  /* 0x000000020aff7812 */ /* 0x000fc4000782c0ff */
[----:B------:R-:W-:-:S03]  /*6eed0*/  LOP3.LUT R23, R23, 0xffff7fff, RZ, 0xc0, !PT ;  /* 0xffff7fff17177812 */ /* 0x000fc600078ec0ff */
[----:B------:R-:W-:Y:S01]  /*6eee0*/  ULDC.64 UR54, c[0x0][0x228] ;  /* 0x00008a0000367ab9 */ /* 0x000fe20000000a00 */
[----:B------:R-:W-:Y:S01]  /*6eef0*/  ULDC.64 UR58, c[0x0][0x228] ;  /* 0x00008a00003a7ab9 */ /* 0x000fe20000000a00 */
[----:B------:R-:W-:-:S04]  /*6ef00*/  @P5 LOP3.LUT R23, R23, 0x8000, RZ, 0xfc, !PT ;  /* 0x0000800017175812 */ /* 0x000fc800078efcff */
[----:B------:R-:W-:-:S04]  /*6ef10*/  LOP3.LUT R23, R23, 0xffffbfff, RZ, 0xc0, !PT ;  /* 0xffffbfff17177812 */ /* 0x000fc800078ec0ff */
[----:B------:R-:W-:Y:S01]  /*6ef20*/  @P6 LOP3.LUT R23, R23, 0x4000, RZ, 0xfc, !PT ;  /* 0x0000400017176812 */ /* 0x000fe200078efcff */
[----:B-1----:R-:W-:Y:S04]  /*6ef30*/  STL.64 [R1+0x960], R36 ;  /* 0x0009602401007387 */ /* 0x002fe80000100a00 */
[----:B------:R-:W-:Y:S04]  /*6ef40*/  STL.64 [R1+0x968], R38 ;  /* 0x0009682601007387 */ /* 0x000fe80000100a00 */
[----:B------:R-:W2:Y:S04]  /*6ef50*/  LDL.LU R33, [R1+0x97c] ;  /* 0x00097c0001217983 */ /* 0x000ea80000300800 */
[----:B------:R-:W2:Y:S04]  /*6ef60*/  LDL.LU R34, [R1+0x774] ;  /* 0x0007740001227983 */ /* 0x000ea80000300800 */
[----:B------:R-:W2:Y:S04]  /*6ef70*/  LDL.LU R35, [R1+0x77c] ;  /* 0x00077c0001237983 */ /* 0x000ea80000300800 */
[----:B----4-:R1:W-:Y:S01]  /*6ef80*/  STSM.16.M88.4 [R156], R28 ;  /* 0x0000001c9c007844 */ /* 0x0103e20000000200 */
[----:B------:R-:W-:Y:S06]  /*6ef90*/  BAR.SYNC.DEFER_BLOCKING 0x0 ;  /* 0x0000000000007b1d */ /* 0x000fec0000010000 */
[----:B-1----:R-:W3:Y:S04]  /*6efa0*/  LDL.LU R28, [R1+0x574] ;  /* 0x00057400011c7983 */ /* 0x002ee80000300800 */
[----:B------:R-:W1:Y:S01]  /*6efb0*/  LDS.128 R36, [R154] ;  /* 0x000000009a247984 */ /* 0x000e620000000c00 */
[----:B------:R-:W-:Y:S06]  /*6efc0*/  BAR.SYNC.DEFER_BLOCKING 0x0 ;  /* 0x0000000000007b1d */ /* 0x000fec0000010000 */
[----:B-1----:R-:W-:Y:S04]  /*6efd0*/  STL.64 [R1+0x770], R36 ;  /* 0x0007702401007387 */ /* 0x002fe80000100a00 */
[----:B------:R-:W-:Y:S04]  /*6efe0*/  STL.64 [R1+0x778], R38 ;  /* 0x0007782601007387 */ /* 0x000fe80000100a00 */
[----:B------:R-:W3:Y:S04]  /*6eff0*/  LDL.LU R29, [R1+0x57c] ;  /* 0x00057c00011d7983 */ /* 0x000ee80000300800 */
[----:B------:R-:W3:Y:S04]  /*6f000*/  LDL.LU R30, [R1+0x374] ;  /* 0x00037400011e7983 */ /* 0x000ee80000300800 */
[----:B------:R-:W3:Y:S04]  /*6f010*/  LDL.LU R31, [R1+0x37c] ;  /* 0x00037c00011f7983 */ /* 0x000ee80000300800 */
[----:B--2---:R1:W-:Y:S01]  /*6f020*/  STSM.16.M88.4 [R156], R32 ;  /* 0x000000209c007844 */ /* 0x0043e20000000200 */
[----:B------:R-:W-:Y:S06]  /*6f030*/  BAR.SYNC.DEFER_BLOCKING 0x0 ;  /* 0x0000000000007b1d */ /* 0x000fec0000010000 */
[----:B-1----:R-:W2:Y:S04]  /*6f040*/  LDL.LU R32, [R1+0x174] ;  /* 0x0001740001207983 */ /* 0x002ea80000300800 */
[----:B------:R-:W1:Y:S01]  /*6f050*/  LDS.128 R36, [R154] ;  /* 0x000000009a247984 */ /* 0x000e620000000c00 */
[----:B------:R-:W-:Y:S06]  /*6f060*/  BAR.SYNC.DEFER_BLOCKING 0x0 ;  /* 0x0000000000007b1d */ /* 0x000fec0000010000 */
[----:B-1----:R-:W-:Y:S04]  /*6f070*/  STL.64 [R1+0x570], R36 ;  /* 0x0005702401007387 */ /* 0x002fe80000100a00 */
[----:B------:R-:W-:Y:S04]  /*6f080*/  STL.64 [R1+0x578], R38 ;  /* 0x0005782601007387 */ /* 0x000fe80000100a00 */
[----:B------:R-:W2:Y:S01]  /*6f090*/  LDL.LU R33, [R1+0x17c] ;  /* 0x00017c0001217983 */ /* 0x000ea20000300800 */
[----:B------:R-:W-:-:S02]  /*6f0a0*/  IMAD.MOV.U32 R34, RZ, RZ, R117 ;  /* 0x000000ffff227224 */ /* 0x000fc400078e0075 */
[----:B------:R-:W-:Y:S01]  /*6f0b0*/  IMAD.MOV.U32 R35, RZ, RZ, R119 ;  /* 0x000000ffff237224 */ /* 0x000fe200078e0077 */
[----:B---3--:R1:W-:Y:S01]  /*6f0c0*/  STSM.16.M88.4 [R156], R28 ;  /* 0x0000001c9c007844 */ /* 0x0083e20000000200 */
[----:B------:R-:W-:Y:S06]  /*6f0d0*/  BAR.SYNC.DEFER_BLOCKING 0x0 ;  /* 0x0000000000007b1d */ /* 0x000fec0000010000 */
[----:B-1----:R-:W3:Y:S04]  /*6f0e0*/  LDL.LU R28, [R1+0xd80] ;  /* 0x000d8000011c7983 */ /* 0x002ee80000300800 */
[----:B------:R-:W1:Y:S01]  /*6f0f0*/  LDS.128 R36, [R154] ;  /* 0x000000009a247984 */ /* 0x000e620000000c00 */
[----:B------:R-:W-:Y:S06]  /*6f100*/  BAR.SYNC.DEFER_BLOCKING 0x0 ;  /* 0x0000000000007b1d */ /* 0x000fec0000010000 */
[----:B-1----:R-:W-:Y:S04]  /*6f110*/  STL.64 [R1+0x170], R36 ;  /* 0x0001702401007387 */ /* 0x002fe80000100a00 */
[----:B------:R-:W-:Y:S04]  /*6f120*/  STL.64 [R1+0x178], R38 ;  /* 0x0001782601007387 */ /* 0x000fe80000100a00 */
[----:B------:R-:W3:Y:S04]  /*6f130*/  LDL.LU R29, [R1+0xd88] ;  /* 0x000d8800011d7983 */ /* 0x000ee80000300800 */
[----:B--2---:R1:W-:Y:S04]  /*6f140*/  STSM.16.M88.4 [R156], R32 ;  /* 0x000000209c007844 */ /* 0x0043e80000000200 */
[----:B------:R-:W3:Y:S04]  /*6f150*/  LDL.LU R30, [R1+0xb80] ;  /* 0x000b8000011e7983 */ /* 0x000ee80000300800 */
[----:B------:R-:W3:Y:S01]  /*6f160*/  LDL.LU R31, [R1+0xb88] ;  /* 0x000b8800011f7983 */ /* 0x000ee20000300800 */
[----:B------:R-:W-:Y:S06]  /*6f170*/  BAR.SYNC.DEFER_BLOCKING 0x0 ;  /* 0x0000000000007b1d */ /* 0x000fec0000010000 */
[----:B-1----:R-:W2:Y:S04]  /*6f180*/  LDL.LU R32, [R1+0x980] ;  /* 0x0009800001207983 */ /* 0x002ea80000300800 */
[----:B------:R-:W1:Y:S01]  /*6f190*/  LDS.128 R36, [R154] ;  /* 0x000000009a247984 */ /* 0x000e620000000c00 */
[----:B------:R-:W-:Y:S06]  /*6f1a0*/  BAR.SYNC.DEFER_BLOCKING 0x0 ;  /* 0x0000000000007b1d */ /* 0x000fec0000010000 */
[----:B-1----:R-:W-:Y:S04]  /*6f1b0*/  STL.64 [R1+0x370], R36 ;  /* 0x0003702401007387 */ /* 0x002fe80000100a00 */
[----:B------:R-:W-:Y:S04]  /*6f1c0*/  STL.64 [R1+0x378], R38 ;  /* 0x0003782601007387 */ /* 0x000fe80000100a00 */
[----:B------:R-:W2:Y:S04]  /*6f1d0*/  LDL.LU R33, [R1+0x988] ;  /* 0x0009880001217983 */ /* 0x000ea80000300800 */
[----:B------:R-:W2:Y:S04]  /*6f1e0*/  LDL.LU R34, [R1+0x780] ;  /* 0x0007800001227983 */ /* 0x000ea80000300800 */
[----:B------:R-:W2:Y:S04]  /*6f1f0*/  LDL.LU R35, [R1+0x788] ;  /* 0x0007880001237983 */ /* 0x000ea80000300800 */
        /* <DEDUP_REMOVED lines=9> */
[----:B--2---:R1:W-:Y:S04]  /*6f290*/  STSM.16.M88.4 [R156], R32 ;  /* 0x000000209c007844 */ /* 0x0043e80000000200 */
[----:B------:R-:W3:Y:S01]  /*6f2a0*/  LDL.LU R31, [R1+0x388] ;  /* 0x00038800011f7983 */ /* 0x000ee20000300800 */
        /* <DEDUP_REMOVED lines=16> */
[----:B--2---:R1:W-:Y:S04]  /*6f3b0*/  STSM.16.M88.4 [R156], R32 ;  /* 0x000000209c007844 */ /* 0x0043e80000000200 */
[----:B------:R-:W3:Y:S01]  /*6f3c0*/  LDL.LU R29, [R1+0xd8c] ;  /* 0x000d8c00011d7983 */ /* 0x000ee20000300800 */
[----:B------:R-:W-:Y:S06]  /*6f3d0*/  BAR.SYNC.DEFER_BLOCKING 0x0 ;  /* 0x0000000000007b1d */ /* 0x000fec0000010000 */
[----:B------:R-:W3:Y:S04]  /*6f3e0*/  LDL.LU R30, [R1+0xb84] ;  /* 0x000b8400011e7983 */ /* 0x000ee80000300800 */
[----:B------:R-:W3:Y:S04]  /*6f3f0*/  LDL.LU R31, [R1+0xb8c] ;  /* 0x000b8c00011f7983 */ /* 0x000ee80000300800 */
        /* <DEDUP_REMOVED lines=14> */
[----:B--2---:R1:W-:Y:S04]  /*6f4e0*/  STSM.16.M88.4 [R156], R32 ;  /* 0x000000209c007844 */ /* 0x0043e80000000200 */
[----:B------:R-:W-:Y:S04]  /*6f4f0*/  STL.64 [R1+0x788], R38 ;  /* 0x0007882601007387 */ /* 0x000fe80000100a00 */
        /* <DEDUP_REMOVED lines=9> */
[----:B------:R-:W2:Y:S01]  /*6f590*/  LDL.LU R33, [R1+0x18c] ;  /* 0x00018c0001217983 */ /* 0x000ea20000300800 */
[----:B------:R-:W-:Y:S01]  /*6f5a0*/  MOV R34, R121 ;  /* 0x0000007900227202 */ /* 0x000fe20000000f00 */
[----:B------:R-:W-:-:S02]  /*6f5b0*/  IMAD.MOV.U32 R35, RZ, RZ, R123 ;  /* 0x000000ffff237224 */ /* 0x000fc400078e007b */
[----:B---3--:R1:W-:Y:S01]  /*6f5c0*/  STSM.16.M88.4 [R156], R28 ;  /* 0x0000001c9c007844 */ /* 0x0083e20000000200 */
[----:B------:R-:W-:Y:S06]  /*6f5d0*/  BAR.SYNC.DEFER_BLOCKING 0x0 ;  /* 0x0000000000007b1d */ /* 0x000fec0000010000 */
[----:B-1----:R-:W3:Y:S04]  /*6f5e0*/  LDL.LU R28, [R1+0xd90] ;  /* 0x000d9000011c7983 */ /* 0x002ee80000300800 */
[----:B------:R-:W1:Y:S01]  /*6f5f0*/  LDS.128 R36, [R154] ;  /* 0x000000009a247984 */ /* 0x000e620000000c00 */
[----:B------:R-:W-:Y:S06]  /*6f600*/  BAR.SYNC.DEFER_BLOCKING 0x0 ;  /* 0x0000000000007b1d */ /* 0x000fec0000010000 */
[----:B--2---:R2:W-:Y:S04]  /*6f610*/  STSM.16.M88.4 [R156], R32 ;  /* 0x000000209c007844 */ /* 0x0045e80000000200 */
[----:B-1----:R-:W-:Y:S04]  /*6f620*/  STL.64 [R1+0x180], R36 ;  /* 0x0001802401007387 */ /* 0x002fe80000100a00 */
[----:B------:R-:W-:Y:S01]  /*6f630*/  STL.64 [R1+0x188], R38 ;  /* 0x0001882601007387 */ /* 0x000fe20000100a00 */
[----:B------:R-:W-:Y:S06]  /*6f640*/  BAR.SYNC.DEFER_BLOCKING 0x0 ;  /* 0x0000000000007b1d */ /* 0x000fec0000010000 */
[----:B------:R-:W3:Y:S04]  /*6f650*/  LDL.LU R29, [R1+0xd98] ;  /* 0x000d9800011d7983 */ /* 0x000ee80000300800 */
[----:B------:R-:W3:Y:S04]  /*6f660*/  LDL.LU R30, [R1+0xb90] ;  /* 0x000b9000011e7983 */ /* 0x000ee80000300800 */
[----:B------:R-:W3:Y:S04]  /*6f670*/  LDL.LU R31, [R1+0xb98] ;  /* 0x000b9800011f7983 */ /* 0x000ee80000300800 */
[----:B--2---:R-:W2:Y:S04]  /*6f680*/  LDL.LU R32, [R1+0x990] ;  /* 0x0009900001207983 */ /* 0x004ea80000300800 */
        /* <DEDUP_REMOVED lines=42> */
[----:B-1----:R-:W-:Y:S04]  /*6f930*/  STL.64 [R1], R36 ;  /* 0x0000002401007387 */ /* 0x002fe80000100a00 */
[----:B------:R-:W-:Y:S04]  /*6f940*/  STL.64 [R1+0x8], R38 ;  /* 0x0000082601007387 */ /* 0x000fe80000100a00 */
[----:B------:R-:W2:Y:S04]  /*6f950*/  LDL.LU R33, [R1+0x99c] ;  /* 0x00099c0001217983 */ /* 0x000ea80000300800 */
[----:B------:R-:W2:Y:S04]  /*6f960*/  LDL.LU R34, [R1+0x794] ;  /* 0x0007940001227983 */ /* 0x000ea80000300800 */
[----:B------:R-:W2:Y:S04]  /*6f970*/  LDL.LU R35, [R1+0x79c] ;  /* 0x00079c0001237983 */ /* 0x000ea80000300800 */
[----:B---3--:R1:W-:Y:S01]  /*6f980*/  STSM.16.M88.4 [R156], R28 ;  /* 0x0000001c9c007844 */ /* 0x0083e20000000200 */
[----:B------:R-:W-:Y:S06]  /*6f990*/  BAR.SYNC.DEFER_BLOCKING 0x0 ;  /* 0x0000000000007b1d */ /* 0x000fec0000010000 */
[----:B-1----:R-:W3:Y:S04]  /*6f9a0*/  LDL.LU R28, [R1+0x594] ;  /* 0x00059400011c7983 */ /* 0x002ee80000300800 */
[----:B------:R-:W3:Y:S04]  /*6f9b0*/  LDL.LU R29, [R1+0x59c] ;  /* 0x00059c00011d7983 */ /* 0x000ee80000300800 */
[----:B------:R-:W3:Y:S04]  /*6f9c0*/  LDL.LU R30, [R1+0x394] ;  /* 0x00039400011e7983 */ /* 0x000ee80000300800 */
[----:B------:R-:W3:Y:S04]  /*6f9d0*/  LDL.LU R31, [R1+0x39c] ;  /* 0x00039c00011f7983 */ /* 0x000ee80000300800 */
[----:B------:R-:W1:Y:S01]  /*6f9e0*/  LDS.128 R248, [R154] ;  /* 0x000000009af87984 */ /* 0x000e620000000c00 */
[----:B------:R-:W-:Y:S06]  /*6f9f0*/  BAR.SYNC.DEFER_BLOCKING 0x0 ;  /* 0x0000000000007b1d */ /* 0x000fec0000010000 */
[----:B--2---:R2:W-:Y:S02]  /*6fa00*/  STSM.16.M88.4 [R156], R32 ;  /* 0x000000209c007844 */ /* 0x0045e40000000200 */
[----:B------:R-:W-:Y:S06]  /*6fa10*/  BAR.SYNC.DEFER_BLOCKING 0x0 ;  /* 0x0000000000007b1d */ /* 0x000fec0000010000 */
[----:B--2---:R-:W2:Y:S04]  /*6fa20*/  LDL.LU R32, [R1+0x194] ;  /* 0x0001940001207983 */ /* 0x004ea80000300800 */
[----:B------:R-:W2:Y:S04]  /*6fa30*/  LDL.LU R33, [R1+0x19c] ;  /* 0x00019c0001217983 */ /* 0x000ea80000300800 */
[----:B------:R-:W4:Y:S01]  /*6fa40*/  LDS.128 R244, [R154] ;  /* 0x000000009af47984 */ /* 0x000f220000000c00 */
[----:B------:R-:W-:Y:S01]  /*6fa50*/  BAR.SYNC.DEFER_BLOCKING 0x0 ;  /* 0x0000000000007b1d */ /* 0x000fe20000010000 */
[----:B------:R-:W-:-:S02]  /*6fa60*/  IMAD.MOV.U32 R34, RZ, RZ, R125 ;  /* 0x000000ffff227224 */ /* 0x000fc400078e007d */
[----:B------:R-:W-:-:S03]  /*6fa70*/  IMAD.MOV.U32 R35, RZ, RZ, R127 ;  /* 0x000000ffff237224 */ /* 0x000fc600078e007f */
[----:B---3--:R3:W-:Y:S02]  /*6fa80*/  STSM.16.M88.4 [R156], R28 ;  /* 0x0000001c9c007844 */ /* 0x0087e40000000200 */
[----:B------:R-:W-:Y:S06]  /*6fa90*/  BAR.SYNC.DEFER_BLOCKING 0x0 ;  /* 0x0000000000007b1d */ /* 0x000fec0000010000 */
[----:B---3--:R-:W3:Y:S04]  /*6faa0*/  LDL.LU R28, [R1+0xda0] ;  /* 0x000da000011c7983 */ /* 0x008ee80000300800 */
[----:B------:R-:W3:Y:S04]  /*6fab0*/  LDL.LU R29, [R1+0xda8] ;  /* 0x000da800011d7983 */ /* 0x000ee80000300800 */
[----:B------:R-:W3:Y:S04]  /*6fac0*/  LDL.LU R30, [R1+0xba0] ;  /* 0x000ba000011e7983 */ /* 0x000ee80000300800 */
[----:B------:R-:W3:Y:S04]  /*6fad0*/  LDL.LU R31, [R1+0xba8] ;  /* 0x000ba800011f7983 */ /* 0x000ee80000300800 */
[----:B------:R-:W4:Y:S01]  /*6fae0*/  LDS.128 R240, [R154] ;  /* 0x000000009af07984 */ /* 0x000f220000000c00 */
[----:B------:R-:W-:Y:S06]  /*6faf0*/  BAR.SYNC.DEFER_BLOCKING 0x0 ;  /* 0x0000000000007b1d */ /* 0x000fec0000010000 */
[----:B--2---:R2:W-:Y:S02]  /*6fb00*/  STSM.16.M88.4 [R156], R32 ;  /* 0x000000209c007844 */ /* 0x0045e40000000200 */
[----:B------:R-:W-:Y:S06]  /*6fb10*/  BAR.SYNC.DEFER_BLOCKING 0x0 ;  /* 0x0000000000007b1d */ /* 0x000fec0000010000 */
[----:B--2---:R-:W2:Y:S04]  /*6fb20*/  LDL.LU R32, [R1+0x9a0] ;  /* 0x0009a00001207983 */ /* 0x004ea80000300800 */
[----:B------:R-:W2:Y:S04]  /*6fb30*/  LDL.LU R33, [R1+0x9a8] ;  /* 0x0009a80001217983 */ /* 0x000ea80000300800 */
[----:B------:R-:W2:Y:S04]  /*6fb40*/  LDL.LU R34, [R1+0x7a0] ;  /* 0x0007a00001227983 */ /* 0x000ea80000300800 */
[----:B------:R-:W2:Y:S04]  /*6fb50*/  LDL.LU R35, [R1+0x7a8] ;  /* 0x0007a80001237983 */ /* 0x000ea80000300800 */
[----:B------:R-:W4:Y:S01]  /*6fb60*/  LDS.128 R236, [R154] ;  /* 0x000000009aec7984 */ /* 0x000f220000000c00 */
[----:B------:R-:W-:Y:S06]  /*6fb70*/  BAR.SYNC.DEFER_BLOCKING 0x0 ;  /* 0x0000000000007b1d */ /* 0x000fec0000010000 */
        /* <DEDUP_REMOVED lines=12> */
[----:B------:R-:W4:Y:S01]  /*6fc40*/  LDS.128 R228, [R154] ;  /* 0x000000009ae47984 */ /* 0x000f220000000c00 */
[----:B------:R-:W-:Y:S01]  /*6fc50*/  BAR.SYNC.DEFER_BLOCKING 0x0 ;  /* 0x0000000000007b1d */ /* 0x000fe20000010000 */
[----:B------:R-:W-:Y:S01]  /*6fc60*/  MOV R34, R128 ;  /* 0x0000008000227202 */ /* 0x000fe20000000f00 */
[----:B------:R-:W-:-:S04]  /*6fc70*/  IMAD.MOV.U32 R35, RZ, RZ, R130 ;  /* 0x000000ffff237224 */ /* 0x000fc800078e0082 */
        /* <DEDUP_REMOVED lines=142> */
[----:B------:R-:W4:Y:S04]  /*70560*/  LDL.LU R36, [R1+0x5c4] ;  /* 0x0005c40001247983 */ /* 0x000f280000300800 */
[----:B------:R-:W4:Y:S04]  /*70570*/  LDL.LU R37, [R1+0x5cc] ;  /* 0x0005cc0001257983 */ /* 0x000f280000300800 */
[----:B------:R-:W4:Y:S04]  /*70580*/  LDL.LU R38, [R1+0x3c4] ;  /* 0x0003c40001267983 */ /* 0x000f280000300800 */
[----:B------:R-:W4:Y:S04]  /*70590*/  LDL.LU R39, [R1+0x3cc] ;  /* 0x0003cc0001277983 */ /* 0x000f280000300800 */
[----:B------:R-:W1:Y:S01]  /*705a0*/  LDS.128 R132, [R154] ;  /* 0x000000009a847984 */ /* 0x000e620000000c00 */
[----:B------:R-:W-:Y:S06]  /*705b0*/  BAR.SYNC.DEFER_BLOCKING 0x0 ;  /* 0x0000000000007b1d */ /* 0x000fec0000010000 */
[----:B------:R-:W4:Y:S04]  /*705c0*/  LDL.LU R40, [R1+0x1c4] ;  /* 0x0001c40001287983 */ /* 0x000f280000300800 */
[----:B------:R-:W4:Y:S04]  /*705d0*/  LDL.LU R41, [R1+0x1cc] ;  /* 0x0001cc0001297983 */ /* 0x000f280000300800 */
[----:B---3--:R-:W-:Y:S01]  /*705e0*/  STSM.16.M88.4 [R156], R28 ;  /* 0x0000001c9c007844 */ /* 0x008fe20000000200 */
[----:B------:R-:W-:Y:S06]  /*705f0*/  BAR.SYNC.DEFER_BLOCKING 0x0 ;  /* 0x0000000000007b1d */ /* 0x000fec0000010000 */
[----:B------:R-:W3:Y:S02]  /*70600*/  LDS.128 R124, [R154] ;  /* 0x000000009a7c7984 */ /* 0x000ee40000000c00 */
[----:B------:R-:W-:Y:S06]  /*70610*/  BAR.SYNC.DEFER_BLOCKING 0x0 ;  /* 0x0000000000007b1d */ /* 0x000fec0000010000 */
[----:B--2---:R-:W-:Y:S02]  /*70620*/  STSM.16.M88.4 [R156], R32 ;  /* 0x000000209c007844 */ /* 0x004fe40000000200 */
[----:B------:R-:W-:Y:S06]  /*70630*/  BAR.SYNC.DEFER_BLOCKING 0x0 ;  /* 0x0000000000007b1d */ /* 0x000fec0000010000 */
[----:B------:R-:W2:Y:S02]  /*70640*/  LDS.128 R28, [R154] ;  /* 0x000000009a1c7984 */ /* 0x000ea40000000c00 */
[----:B------:R-:W-:Y:S06]  /*70650*/  BAR.SYNC.DEFER_BLOCKING 0x0 ;  /* 0x0000000000007b1d */ /* 0x000fec0000010000 */
[----:B----4-:R4:W-:Y:S02]  /*70660*/  STSM.16.M88.4 [R156], R36 ;  /* 0x000000249c007844 */ /* 0x0109e40000000200 */
[----:B------:R-:W-:Y:S06]  /*70670*/  BAR.SYNC.DEFER_BLOCKING 0x0 ;  /* 0x0000000000007b1d */ /* 0x000fec0000010000 */
[----:B----4-:R-:W4:Y:S04]  /*70680*/  LDL.LU R36, [R1+0xdd0] ;  /* 0x000dd00001247983 */ /* 0x010f280000300800 */
[----:B------:R-:W4:Y:S04]  /*70690*/  LDL.LU R37, [R1+0xdd8] ;  /* 0x000dd80001257983 */ /* 0x000f280000300800 */
[----:B------:R-:W4:Y:S04]  /*706a0*/  LDL.LU R38, [R1+0xbd0] ;  /* 0x000bd00001267983 */ /* 0x000f280000300800 */
[----:B------:R-:W4:Y:S04]  /*706b0*/  LDL.LU R39, [R1+0xbd8] ;  /* 0x000bd80001277983 */ /* 0x000f280000300800 */
[----:B------:R-:W3:Y:S04]  /*706c0*/  LDL.LU R32, [R1+0x9d0] ;  /* 0x0009d00001207983 */ /* 0x000ee80000300800 */
[----:B------:R-:W3:Y:S04]  /*706d0*/  LDL.LU R33, [R1+0x9d8] ;  /* 0x0009d80001217983 */ /* 0x000ee80000300800 */
[----:B------:R-:W3:Y:S04]  /*706e0*/  LDL.LU R34, [R1+0x7d0] ;  /* 0x0007d00001227983 */ /* 0x000ee80000300800 */
[----:B------:R-:W3:Y:S04]  /*706f0*/  LDL.LU R35, [R1+0x7d8] ;  /* 0x0007d80001237983 */ /* 0x000ee80000300800 */
[----:B------:R-:W2:Y:S01]  /*70700*/  LDS.128 R48, [R154] ;  /* 0x000000009a307984 */ /* 0x000ea20000000c00 */
[----:B------:R-:W-:Y:S06]  /*70710*/  BAR.SYNC.DEFER_BLOCKING 0x0 ;  /* 0x0000000000007b1d */ /* 0x000fec0000010000 */
[----:B------:R-:W2:Y:S04]  /*70720*/  LDL.LU R52, [R1+0x5d0] ;  /* 0x0005d00001347983 */ /* 0x000ea80000300800 */
[----:B------:R-:W2:Y:S04]  /*70730*/  LDL.LU R53, [R1+0x5d8] ;  /* 0x0005d80001357983 */ /* 0x000ea80000300800 */
[----:B------:R-:W2:Y:S04]  /*70740*/  LDL.LU R54, [R1+0x3d0] ;  /* 0x0003d00001367983 */ /* 0x000ea80000300800 */
[----:B------:R-:W2:Y:S04]  /*70750*/  LDL.LU R55, [R1+0x3d8] ;  /* 0x0003d80001377983 */ /* 0x000ea80000300800 */
[----:B------:R-:W-:Y:S01]  /*70760*/  STSM.16.M88.4 [R156], R40 ;  /* 0x000000289c007844 */ /* 0x000fe20000000200 */
[----:B------:R-:W-:Y:S06]  /*70770*/  BAR.SYNC.DEFER_BLOCKING 0x0 ;  /* 0x0000000000007b1d */ /* 0x000fec0000010000 */
[----:B------:R-:W1:Y:S02]  /*70780*/  LDS.128 R44, [R154] ;  /* 0x000000009a2c7984 */ /* 0x000e640000000c00 */
[----:B------:R-:W-:Y:S06]  /*70790*/  BAR.SYNC.DEFER_BLOCKING 0x0 ;  /* 0x0000000000007b1d */ /* 0x000fec0000010000 */
[----:B----4-:R-:W-:Y:S02]  /*707a0*/  STSM.16.M88.4 [R156], R36 ;  /* 0x000000249c007844 */ /* 0x010fe40000000200 */
[----:B------:R-:W-:Y:S06]  /*707b0*/  BAR.SYNC.DEFER_BLOCKING 0x0 ;  /* 0x0000000000007b1d */ /* 0x000fec0000010000 */
[----:B------:R-:W4:Y:S02]  /*707c0*/  LDS.128 R40, [R154] ;  /* 0x000000009a287984 */ /* 0x000f240000000c00 */
[----:B------:R-:W-:Y:S06]  /*707d0*/  BAR.SYNC.DEFER_BLOCKING 0x0 ;  /* 0x0000000000007b1d */ /* 0x000fec0000010000 */
[----:B---3--:R3:W-:Y:S02]  /*707e0*/  STSM.16.M88.4 [R156], R32 ;  /* 0x000000209c007844 */ /* 0x0087e40000000200 */
[----:B------:R-:W-:Y:S06]  /*707f0*/  BAR.SYNC.DEFER_BLOCKING 0x0 ;  /* 0x0000000000007b1d */ /* 0x000fec0000010000 */
[----:B---3--:R-:W3:Y:S04]  /*70800*/  LDL.LU R32, [R1+0x1d0] ;  /* 0x0001d00001207983 */ /* 0x008ee80000300800 */
        /* <DEDUP_REMOVED lines=13> */
[----:B------:R-:W1:Y:S01]  /*708e0*/  LDS.128 R36, [R154] ;  /* 0x000000009a247984 */ /* 0x000e620000000c00 */
[----:B------:R-:W-:Y:S01]  /*708f0*/  BAR.SYNC.DEFER_BLOCKING 0x0 ;  /* 0x0000000000007b1d */ /* 0x000fe20000010000 */
[----:B------:R-:W-:Y:S01]  /*70900*/  MOV R34, R140 ;  /* 0x0000008c00227202 */ /* 0x000fe20000000f00 */
[----:B------:R-:W-:-:S04]  /*70910*/  IMAD.MOV.U32 R35, RZ, RZ, R142 ;  /* 0x000000ffff237224 */ /* 0x000fc800078e008e */
[----:B------:R-:W4:Y:S04]  /*70920*/  LDL.LU R68, [R1+0x1d4] ;  /* 0x0001d40001447983 */ /* 0x000f280000300800 */
[----:B------:R-:W4:Y:S04]  /*70930*/  LDL.LU R69, [R1+0x1dc] ;  /* 0x0001dc0001457983 */ /* 0x000f280000300800 */
[----:B------:R-:W4:Y:S04]  /*70940*/  LDL.LU R72, [R1+0xde0] ;  /* 0x000de00001487983 */ /* 0x000f280000300800 */
[----:B------:R-:W4:Y:S04]  /*70950*/  LDL.LU R73, [R1+0xde8] ;  /* 0x000de80001497983 */ /* 0x000f280000300800 */
[----:B--2---:R-:W-:Y:S01]  /*70960*/  STSM.16.M88.4 [R156], R52 ;  /* 0x000000349c007844 */ /* 0x004fe20000000200 */
[----:B------:R-:W-:Y:S06]  /*70970*/  BAR.SYNC.DEFER_BLOCKING 0x0 ;  /* 0x0000000000007b1d */ /* 0x000fec0000010000 */
[----:B------:R-:W2:Y:S04]  /*70980*/  LDL.LU R74, [R1+0xbe0] ;  /* 0x000be000014a7983 */ /* 0x000ea80000300800 */
[----:B------:R-:W2:Y:S04]  /*70990*/  LDL.LU R75, [R1+0xbe8] ;  /* 0x000be800014b7983 */ /* 0x000ea80000300800 */
[----:B------:R-:W1:Y:S01]  /*709a0*/  LDS.128 R52, [R154] ;  /* 0x000000009a347984 */ /* 0x000e620000000c00 */
[----:B------:R-:W-:Y:S06]  /*709b0*/  BAR.SYNC.DEFER_BLOCKING 0x0 ;  /* 0x0000000000007b1d */ /* 0x000fec0000010000 */
[----:B---3--:R-:W-:Y:S02]  /*709c0*/  STSM.16.M88.4 [R156], R32 ;  /* 0x000000209c007844 */ /* 0x008fe40000000200 */
[----:B------:R-:W-:Y:S06]  /*709d0*/  BAR.SYNC.DEFER_BLOCKING 0x0 ;  /* 0x0000000000007b1d */ /* 0x000fec0000010000 */
[----:B------:R-:W3:Y:S02]  /*709e0*/  LDS.128 R32, [R154] ;  /* 0x000000009a207984 */ /* 0x000ee40000000c00 */
[----:B------:R-:W-:Y:S06]  /*709f0*/  BAR.SYNC.DEFER_BLOCKING 0x0 ;  /* 0x0000000000007b1d */ /* 0x000fec0000010000 */
[----:B----4-:R-:W-:Y:S02]  /*70a00*/  STSM.16.M88.4 [R156], R56 ;  /* 0x000000389c007844 */ /* 0x010fe40000000200 */
[----:B------:R-:W-:Y:S06]  /*70a10*/  BAR.SYNC.DEFER_BLOCKING 0x0 ;  /* 0x0000000000007b1d */ /* 0x000fec0000010000 */
[----:B------:R-:W4:Y:S02]  /*70a20*/  LDS.128 R56, [R154] ;  /* 0x000000009a387984 */ /* 0x000f240000000c00 */
[----:B------:R-:W-:Y:S06]  /*70a30*/  BAR.SYNC.DEFER_BLOCKING 0x0 ;  /* 0x0000000000007b1d */ /* 0x000fec0000010000 */
[----:B------:R-:W-:Y:S02]  /*70a40*/  STSM.16.M88.4 [R156], R60 ;  /* 0x0000003c9c007844 */ /* 0x000fe40000000200 */
[----:B------:R-:W-:Y:S06]  /*70a50*/  BAR.SYNC.DEFER_BLOCKING 0x0 ;  /* 0x0000000000007b1d */ /* 0x000fec0000010000 */
[----:B------:R-:W4:Y:S02]  /*70a60*/  LDS.128 R60, [R154] ;  /* 0x000000009a3c7984 */ /* 0x000f240000000c00 */
[----:B------:R-:W-:Y:S06]  /*70a70*/  BAR.SYNC.DEFER_BLOCKING 0x0 ;  /* 0x0000000000007b1d */ /* 0x000fec0000010000 */
[----:B------:R1:W-:Y:S02]  /*70a80*/  STSM.16.M88.4 [R156], R64 ;  /* 0x000000409c007844 */ /* 0x0003e40000000200 */
[----:B------:R-:W-:Y:S06]  /*70a90*/  BAR.SYNC.DEFER_BLOCKING 0x0 ;  /* 0x0000000000007b1d */ /* 0x000fec0000010000 */
[----:B-1----:R-:W3:Y:S04]  /*70aa0*/  LDL.LU R64, [R1+0x9e0] ;  /* 0x0009e00001407983 */ /* 0x002ee80000300800 */
[----:B------:R-:W3:Y:S04]  /*70ab0*/  LDL.LU R65, [R1+0x9e8] ;  /* 0x0009e80001417983 */ /* 0x000ee80000300800 */
[----:B------:R-:W3:Y:S04]  /*70ac0*/  LDL.LU R66, [R1+0x7e0] ;  /* 0x0007e00001427983 */ /* 0x000ee80000300800 */
[----:B------:R-:W3:Y:S04]  /*70ad0*/  LDL.LU R67, [R1+0x7e8] ;  /* 0x0007e80001437983 */ /* 0x000ee80000300800 */
[----:B------:R-:W1:Y:S01]  /*70ae0*/  LDS.128 R80, [R154] ;  /* 0x000000009a507984 */ /* 0x000e620000000c00 */
[----:B------:R-:W-:Y:S06]  /*70af0*/  BAR.SYNC.DEFER_BLOCKING 0x0 ;  /* 0x0000000000007b1d */ /* 0x000fec0000010000 */
[----:B------:R-:W4:Y:S04]  /*70b00*/  LDL.LU R84, [R1+0x5e0] ;  /* 0x0005e00001547983 */ /* 0x000f280000300800 */
[----:B------:R-:W4:Y:S04]  /*70b10*/  LDL.LU R85, [R1+0x5e8] ;  /* 0x0005e80001557983 */ /* 0x000f280000300800 */
[----:B------:R-:W4:Y:S04]  /*70b20*/  LDL.LU R86, [R1+0x3e0] ;  /* 0x0003e00001567983 */ /* 0x000f280000300800 */
[----:B------:R-:W4:Y:S04]  /*70b30*/  LDL.LU R87, [R1+0x3e8] ;  /* 0x0003e80001577983 */ /* 0x000f280000300800 */
[----:B------:R-:W-:Y:S01]  /*70b40*/  STSM.16.M88.4 [R156], R68 ;  /* 0x000000449c007844 */ /* 0x000fe20000000200 */
[----:B------:R-:W-:Y:S06]  /*70b50*/  BAR.SYNC.DEFER_BLOCKING 0x0 ;  /* 0x0000000000007b1d */ /* 0x000fec0000010000 */
[----:B------:R-:W1:Y:S02]  /*70b60*/  LDS.128 R76, [R154] ;  /* 0x000000009a4c7984 */ /* 0x000e640000000c00 */
[----:B------:R-:W-:Y:S06]  /*70b70*/  BAR.SYNC.DEFER_BLOCKING 0x0 ;  /* 0x0000000000007b1d */ /* 0x000fec0000010000 */
[----:B--2---:R-:W-:Y:S02]  /*70b80*/  STSM.16.M88.4 [R156], R72 ;  /* 0x000000489c007844 */ /* 0x004fe40000000200 */
[----:B------:R-:W-:Y:S06]  /*70b90*/  BAR.SYNC.DEFER_BLOCKING 0x0 ;  /* 0x0000000000007b1d */ /* 0x000fec0000010000 */
[----:B------:R-:W2:Y:S02]  /*70ba0*/  LDS.128 R72, [R154] ;  /* 0x000000009a487984 */ /* 0x000ea40000000c00 */
[----:B------:R-:W-:Y:S06]  /*70bb0*/  BAR.SYNC.DEFER_BLOCKING 0x0 ;  /* 0x0000000000007b1d */ /* 0x000fec0000010000 */
[----:B---3--:R3:W-:Y:S02]  /*70bc0*/  STSM.16.M88.4 [R156], R64 ;  /* 0x000000409c007844 */ /* 0x0087e40000000200 */
[----:B------:R-:W-:Y:S06]  /*70bd0*/  BAR.SYNC.DEFER_BLOCKING 0x0 ;  /* 0x0000000000007b1d */ /* 0x000fec0000010000 */
[----:B---3--:R-:W3:Y:S04]  /*70be0*/  LDL.LU R64, [R1+0x1e0] ;  /* 0x0001e00001407983 */ /* 0x008ee80000300800 */
[----:B------:R-:W3:Y:S04]  /*70bf0*/  LDL.LU R65, [R1+0x1e8] ;  /* 0x0001e80001417983 */ /* 0x000ee80000300800 */
[----:B------:R-:W2:Y:S04]  /*70c00*/  LDL.LU R88, [R1+0xde4] ;  /* 0x000de40001587983 */ /* 0x000ea80000300800 */
        /* <DEDUP_REMOVED lines=13> */
[----:B------:R-:W1:Y:S01]  /*70ce0*/  LDS.128 R68, [R154] ;  /* 0x000000009a447984 */ /* 0x000e620000000c00 */
[----:B------:R-:W-:Y:S06]  /*70cf0*/  BAR.SYNC.DEFER_BLOCKING 0x0 ;  /* 0x0000000000007b1d */ /* 0x000fec0000010000 */
[----:B------:R-:W2:Y:S04]  /*70d00*/  LDL.LU R112, [R1+0xdf0] ;  /* 0x000df00001707983 */ /* 0x000ea80000300800 */
[----:B------:R-:W2:Y:S04]  /*70d10*/  LDL.LU R113, [R1+0xdf8] ;  /* 0x000df80001717983 */ /* 0x000ea80000300800 */
[----:B------:R-:W2:Y:S04]  /*70d20*/  LDL.LU R114, [R1+0xbf0] ;  /* 0x000bf00001727983 */ /* 0x000ea80000300800 */
[----:B------:R-:W2:Y:S04]  /*70d30*/  LDL.LU R115, [R1+0xbf8] ;  /* 0x000bf80001737983 */ /* 0x000ea80000300800 */
[----:B----4-:R-:W-:Y:S01]  /*70d40*/  STSM.16.M88.4 [R156], R84 ;  /* 0x000000549c007844 */ /* 0x010fe20000000200 */
[----:B------:R-:W-:Y:S01]  /*70d50*/  BAR.SYNC.DEFER_BLOCKING 0x0 ;  /* 0x0000000000007b1d */ /* 0x000fe20000010000 */
[----:B------:R-:W-:-:S02]  /*70d60*/  IMAD.MOV.U32 R66, RZ, RZ, R144 ;  /* 0x000000ffff427224 */ /* 0x000fc400078e0090 */
[----:B------:R-:W-:-:S03]  /*70d70*/  IMAD.MOV.U32 R67, RZ, RZ, R146 ;  /* 0x000000ffff437224 */ /* 0x000fc600078e0092 */
        /* <DEDUP_REMOVED lines=18> */
[----:B------:R-:W-:Y:S02]  /*70ea0*/  STSM.16.M88.4 [R156], R92 ;  /* 0x0000005c9c007844 */ /* 0x000fe40000000200 */
        /* <DEDUP_REMOVED lines=15> */
[----:B----4-:R4:W-:Y:S02]  /*70fa0*/  STSM.16.M88.4 [R156], R108 ;  /* 0x0000006c9c007844 */ /* 0x0109e40000000200 */
[----:B------:R-:W-:Y:S06]  /*70fb0*/  BAR.SYNC.DEFER_BLOCKING 0x0 ;  /* 0x0000000000007b1d */ /* 0x000fec0000010000 */
[----:B----4-:R-:W4:Y:S04]  /*70fc0*/  LDL.LU R108, [R1+0x1f0] ;  /* 0x0001f000016c7983 */ /* 0x010f280000300800 */
[----:B------:R-:W4:Y:S04]  /*70fd0*/  LDL.LU R109, [R1+0x1f8] ;  /* 0x0001f800016d7983 */ /* 0x000f280000300800 */
[----:B------:R-:W3:Y:S04]  /*70fe0*/  LDL.LU R120, [R1+0xdf4] ;  /* 0x000df40001787983 */ /* 0x000ee80000300800 */
[----:B------:R-:W3:Y:S04]  /*70ff0*/  LDL.LU R121, [R1+0xdfc] ;  /* 0x000dfc0001797983 */ /* 0x000ee80000300800 */
[----:B------:R-:W3:Y:S04]  /*71000*/  LDL.LU R122, [R1+0xbf4] ;  /* 0x000bf400017a7983 */ /* 0x000ee80000300800 */
        /* <DEDUP_REMOVED lines=13> */
[----:B------:R-:W-:Y:S01]  /*710e0*/  BAR.SYNC.DEFER_BLOCKING 0x0 ;  /* 0x0000000000007b1d */ /* 0x000fe20000010000 */
[----:B------:R-:W-:-:S02]  /*710f0*/  IMAD.MOV.U32 R110, RZ, RZ, R148 ;  /* 0x000000ffff6e7224 */ /* 0x000fc400078e0094 */
[----:B------:R-:W-:-:S03]  /*71100*/  IMAD.MOV.U32 R111, RZ, RZ, R150 ;  /* 0x000000ffff6f7224 */ /* 0x000fc600078e0096 */
        /* <DEDUP_REMOVED lines=11> */
[----:B---3--:R-:W-:Y:S02]  /*711c0*/  STSM.16.M88.4 [R156], R120 ;  /* 0x000000789c007844 */ /* 0x008fe40000000200 */
[----:B------:R-:W-:Y:S06]  /*711d0*/  BAR.SYNC.DEFER_BLOCKING 0x0 ;  /* 0x0000000000007b1d */ /* 0x000fec0000010000 */
[----:B------:R-:W3:Y:S02]  /*711e0*/  LDS.128 R120, [R154] ;  /* 0x000000009a787984 */ /* 0x000ee40000000c00 */
[----:B------:R-:W-:Y:S06]  /*711f0*/  BAR.SYNC.DEFER_BLOCKING 0x0 ;  /* 0x0000000000007b1d */ /* 0x000fec0000010000 */
[----:B--2---:R-:W-:Y:S02]  /*71200*/  STSM.16.M88.4 [R156], R128 ;  /* 0x000000809c007844 */ /* 0x004fe40000000200 */
[----:B------:R-:W-:Y:S06]  /*71210*/  BAR.SYNC.DEFER_BLOCKING 0x0 ;  /* 0x0000000000007b1d */ /* 0x000fec0000010000 */
[----:B------:R-:W2:Y:S02]  /*71220*/  LDS.128 R128, [R154] ;  /* 0x000000009a807984 */ /* 0x000ea40000000c00 */
[----:B------:R-:W-:Y:S06]  /*71230*/  BAR.SYNC.DEFER_BLOCKING 0x0 ;  /* 0x0000000000007b1d */ /* 0x000fec0000010000 */
[----:B------:R1:W-:Y:S02]  /*71240*/  STSM.16.M88.4 [R156], R136 ;  /* 0x000000889c007844 */ /* 0x0003e40000000200 */
[----:B------:R-:W-:Y:S06]  /*71250*/  BAR.SYNC.DEFER_BLOCKING 0x0 ;  /* 0x0000000000007b1d */ /* 0x000fec0000010000 */
[----:B-1----:R-:W4:Y:S04]  /*71260*/  LDL.LU R136, [R1+0x1f4] ;  /* 0x0001f40001887983 */ /* 0x002f280000300800 */
[----:B------:R-:W4:Y:S01]  /*71270*/  LDL.LU R137, [R1+0x1fc] ;  /* 0x0001fc0001897983 */ /* 0x000f220000300800 */
[----:B------:R-:W-:-:S02]  /*71280*/  IMAD.MOV.U32 R138, RZ, RZ, R149 ;  /* 0x000000ffff8a7224 */ /* 0x000fc400078e0095 */
[----:B------:R-:W-:Y:S01]  /*71290*/  IMAD.MOV.U32 R139, RZ, RZ, R151 ;  /* 0x000000ffff8b7224 */ /* 0x000fe200078e0097 */
[----:B------:R-:W3:Y:S04]  /*712a0*/  LDL.LU R147, [R1+0x800] ;  /* 0x0008000001937983 */ /* 0x000ee80000300800 */
[----:B------:R-:W1:Y:S01]  /*712b0*/  LDS.128 R140, [R154] ;  /* 0x000000009a8c7984 */ /* 0x000e620000000c00 */
[----:B------:R-:W-:Y:S06]  /*712c0*/  BAR.SYNC.DEFER_BLOCKING 0x0 ;  /* 0x0000000000007b1d */ /* 0x000fec0000010000 */
[----:B------:R-:W2:Y:S01]  /*712d0*/  LDL.LU R20, [R1+0x600] ;  /* 0x0006000001147983 */ /* 0x000ea20000300800 */
[----:B------:R-:W-:-:S03]  /*712e0*/  IMAD.WIDE R26, R146, 0x4, R2 ;  /* 0x00000004921a7825 */ /* 0x000fc600078e0202 */
[----:B------:R-:W2:Y:S04]  /*712f0*/  LDL.LU R148, [R1+0x12a4] ;  /* 0x0012a40001947983 */ /* 0x000ea80000300800 */
[----:B----4-:R-:W-:Y:S01]  /*71300*/  STSM.16.M88.4 [R156], R136 ;  /* 0x000000889c007844 */ /* 0x010fe20000000200 */
[----:B------:R-:W-:Y:S06]  /*71310*/  BAR.SYNC.DEFER_BLOCKING 0x0 ;  /* 0x0000000000007b1d */ /* 0x000fec0000010000 */
[----:B------:R4:W-:Y:S04]  /*71320*/  @P2 STG.E desc[UR60][R26.64], R144 ;  /* 0x000000901a002986 */ /* 0x0009e8000c10193c */
[----:B----4-:R-:W4:Y:S01]  /*71330*/  LDL.LU R144, [R1+0x400] ;  /* 0x0004000001907983 */ /* 0x010f220000300800 */
[----:B------:R-:W-:-:S05]  /*71340*/  IMAD.WIDE R26, R146, 0x4, R4 ;  /* 0x00000004921a7825 */ /* 0x000fca00078e0204 */
[----:B------:R1:W-:Y:S01]  /*71350*/  @P4 STG.E desc[UR60][R26.64], R145 ;  /* 0x000000911a004986 */ /* 0x0003e2000c10193c */
[----:B------:R-:W-:Y:S01]  /*71360*/  ISETP.LT.AND P4, PT, R157, UR5, !P3 ;  /* 0x000000059d007c0c */ /* 0x000fe2000df81270 */
[----:B------:R-:W-:Y:S02]  /*71370*/  ULDC UR5, c[0x0][0x228] ;  /* 0x00008a0000057ab9 */ /* 0x000fe40000000800 */
[----:B-1----:R-:W4:Y:S01]  /*71380*/  LDL.LU R145, [R1+0x200] ;  /* 0x0002000001917983 */ /* 0x002f220000300800 */
[----:B------:R-:W-:-:S09]  /*71390*/  IMAD.WIDE R26, R146, 0x4, R6 ;  /* 0x00000004921a7825 */ /* 0x000fd200078e0206 */
[----:B------:R1:W-:Y:S04]  /*713a0*/  @P4 STG.E desc[UR60][R26.64], R22 ;  /* 0x000000161a004986 */ /* 0x0003e8000c10193c */
[----:B-1----:R-:W4:Y:S01]  /*713b0*/  LDL.LU R22, [R1+0xe14] ;  /* 0x000e140001167983 */ /* 0x002f220000300800 */
[----:B------:R-:W-:Y:S01]  /*713c0*/  ISETP.LT.AND P3, PT, R158, UR6, !P3 ;  /* 0x000000069e007c0c */ /* 0x000fe2000df61270 */
[----:B------:R-:W-:Y:S02]  /*713d0*/  IMAD.WIDE R26, R146, 0x4, R8 ;  /* 0x00000004921a7825 */ /* 0x000fe400078e0208 */
[----:B------:R-:W4:Y:S10]  /*713e0*/  LDL.LU R146, [R1+0x11bc] ;  /* 0x0011bc0001927983 */ /* 0x000f340000300800 */
[----:B------:R1:W-:Y:S01]  /*713f0*/  @P3 STG.E desc[UR60][R26.64], R21 ;  /* 0x000000151a003986 */ /* 0x0003e2000c10193c */
[----:B------:R-:W-:Y:S01]  /*71400*/  ISETP.LT.AND P3, PT, R153, UR5, !P1 ;  /* 0x0000000599007c0c */ /* 0x000fe2000cf61270 */
[----:B------:R-:W-:-:S02]  /*71410*/  ULDC UR5, c[0x0][0x228] ;  /* 0x00008a0000057ab9 */ /* 0x000fc40000000800 */
[----:B-1----:R-:W4:Y:S01]  /*71420*/  LDL.LU R21, [R1+0xe04] ;  /* 0x000e040001157983 */ /* 0x002f220000300800 */
[----:B------:R-:W-:-:S09]  /*71430*/  IMAD.WIDE R26, R19, 0x4, R2 ;  /* 0x00000004131a7825 */ /* 0x000fd200078e0202 */
[----:B---3--:R1:W-:Y:S01]  /*71440*/  @P3 STG.E desc[UR60][R26.64], R147 ;  /* 0x000000931a003986 */ /* 0x0083e2000c10193c */
[----:B------:R-:W-:Y:S01]  /*71450*/  ISETP.LT.AND P3, PT, R155, UR5, !P1 ;  /* 0x000000059b007c0c */ /* 0x000fe2000cf61270 */
[----:B------:R-:W-:Y:S02]  /*71460*/  ULDC UR5, c[0x0][0x228] ;  /* 0x00008a0000057ab9 */ /* 0x000fe40000000800 */
[----:B-1----:R-:W3:Y:S01]  /*71470*/  LDL.LU R147, [R1+0xc04] ;  /* 0x000c040001937983 */ /* 0x002ee20000300800 */
[----:B------:R-:W-:-:S09]  /*71480*/  IMAD.WIDE R26, R19, 0x4, R4 ;  /* 0x00000004131a7825 */ /* 0x000fd200078e0204 */
[----:B--2---:R1:W-:Y:S01]  /*71490*/  @P3 STG.E desc[UR60][R26.64], R20 ;  /* 0x000000141a003986 */ /* 0x0043e2000c10193c */
[----:B------:R-:W-:Y:S01]  /*714a0*/  ISETP.LT.AND P3, PT, R157, UR5, !P1 ;  /* 0x000000059d007c0c */ /* 0x000fe2000cf61270 */
[----:B------:R-:W-:Y:S02]  /*714b0*/  ULDC UR5, c[0x0][0x228] ;  /* 0x00008a0000057ab9 */ /* 0x000fe40000000800 */
[----:B-1----:R-:W2:Y:S01]  /*714c0*/  LDL.LU R20, [R1+0xa04] ;  /* 0x000a040001147983 */ /* 0x002ea20000300800 */
[----:B------:R-:W-:Y:S01]  /*714d0*/  IMAD.WIDE R26, R19, 0x4, R6 ;  /* 0x00000004131a7825 */ /* 0x000fe200078e0206 */
[----:B------:R-:W-:Y:S02]  /*714e0*/  ISETP.LT.AND P1, PT, R158, UR8, !P1 ;  /* 0x000000089e007c0c */ /* 0x000fe4000cf21270 */
[----:B------:R-:W-:-:S06]  /*714f0*/  LOP3.LUT P2, RZ, R10, 0x1, RZ, 0xc0, !PT ;  /* 0x000000010aff7812 */ /* 0x000fcc000784c0ff */
[----:B----4-:R1:W-:Y:S04]  /*71500*/  @P3 STG.E desc[UR60][R26.64], R144 ;  /* 0x000000901a003986 */ /* 0x0103e8000c10193c */
[----:B-1----:R-:W4:Y:S01]  /*71510*/  LDL.LU R144, [R1+0x804] ;  /* 0x0008040001907983 */ /* 0x002f220000300800 */
[----:B------:R-:W-:-:S03]  /*71520*/  IMAD.WIDE R26, R19, 0x4, R8 ;  /* 0x00000004131a7825 */ /* 0x000fc600078e0208 */
[----:B------:R-:W4:Y:S04]  /*71530*/  LDL.LU R19, [R1+0x10fc] ;  /* 0x0010fc0001137983 */ /* 0x000f280000300800 */
        /* <DEDUP_REMOVED lines=8> */
[----:B------:R-:W-:Y:S01]  /*715c0*/  IMAD.WIDE R26, R148, 0x4, R4 ;  /* 0x00000004941a7825 */ /* 0x000fe200078e0204 */
[----:B------:R-:W-:-:S11]  /*715d0*/  ULDC UR5, c[0x0][0x228] ;  /* 0x00008a0000057ab9 */ /* 0x000fd60000000800 */
[----:B------:R1:W-:Y:S01]  /*715e0*/  @P3 STG.E desc[UR60][R26.64], R21 ;  /* 0x000000151a003986 */ /* 0x0003e2000c10193c */
[----:B------:R-:W-:Y:S01]  /*715f0*/  ISETP.LT.AND P3, PT, R157, UR5, !P2 ;  /* 0x000000059d007c0c */ /* 0x000fe2000d761270 */
[----:B------:R-:W-:Y:S02]  /*71600*/  ULDC UR5, c[0x0][0x228] ;  /* 0x00008a0000057ab9 */ /* 0x000fe40000000800 */
[----:B-1----:R-:W4:Y:S01]  /*71610*/  LDL.LU R21, [R1+0x204] ;  /* 0x0002040001157983 */ /* 0x002f220000300800 */
[----:B------:R-:W-:Y:S01]  /*71620*/  IMAD.WIDE R26, R148, 0x4, R6 ;  /* 0x00000004941a7825 */ /* 0x000fe200078e0206 */
[----:B------:R-:W-:-:S08]  /*71630*/  ISETP.LT.AND P2, PT, R158, UR12, !P2 ;  /* 0x0000000c9e007c0c */ /* 0x000fd0000d741270 */
[----:B---3--:R1:W-:Y:S04]  /*71640*/  @P3 STG.E desc[UR60][R26.64], R147 ;  /* 0x000000931a003986 */ /* 0x0083e8000c10193c */
[----:B-1----:R-:W3:Y:S01]  /*71650*/  LDL.LU R147, [R1+0xe18] ;  /* 0x000e180001937983 */ /* 0x002ee20000300800 */
[----:B------:R-:W-:-:S05]  /*71660*/  IMAD.WIDE R26, R148, 0x4, R8 ;  /* 0x00000004941a7825 */ /* 0x000fca00078e0208 */
[----:B--2---:R1:W-:Y:S01]  /*71670*/  @P2 STG.E desc[UR60][R26.64], R20 ;  /* 0x000000141a002986 */ /* 0x0043e2000c10193c */
[----:B------:R-:W-:Y:S01]  /*71680*/  ISETP.LT.AND P2, PT, R153, UR5, !P0 ;  /* 0x0000000599007c0c */ /* 0x000fe2000c741270 */
[----:B------:R-:W-:Y:S02]  /*71690*/  ULDC UR5, c[0x0][0x228] ;  /* 0x00008a0000057ab9 */ /* 0x000fe40000000800 */
[----:B-1----:R-:W2:Y:S01]  /*716a0*/  LDL.LU R20, [R1+0xe08] ;  /* 0x000e080001147983 */ /* 0x002ea20000300800 */
[----:B------:R-:W-:-:S09]  /*716b0*/  IMAD.WIDE R26, R146, 0x4, R2 ;  /* 0x00000004921a7825 */ /* 0x000fd200078e0202 */
[----:B----4-:R1:W-:Y:S01]  /*716c0*/  @P2 STG.E desc[UR60][R26.64], R144 ;  /* 0x000000901a002986 */ /* 0x0103e2000c10193c */
[----:B------:R-:W-:Y:S01]  /*716d0*/  ISETP.LT.AND P2, PT, R155, UR5, !P0 ;  /* 0x000000059b007c0c */ /* 0x000fe2000c741270 */
[----:B------:R-:W-:Y:S02]  /*716e0*/  ULDC UR5, c[0x0][0x228] ;  /* 0x00008a0000057ab9 */ /* 0x000fe40000000800 */
[----:B-1----:R-:W4:Y:S01]  /*716f0*/  LDL.LU R144, [R1+0xc08] ;  /* 0x000c080001907983 */ /* 0x002f220000300800 */
[----:B------:R-:W-:-:S09]  /*71700*/  IMAD.WIDE R26, R146, 0x4, R4 ;  /* 0x00000004921a7825 */ /* 0x000fd200078e0204 */
[----:B------:R1:W-:Y:S01]  /*71710*/  @P2 STG.E desc[UR60][R26.64], R145 ;  /* 0x000000911a002986 */ /* 0x0003e2000c10193c */
[----:B------:R-:W-:Y:S01]  /*71720*/  ISETP.LT.AND P2, PT, R157, UR5, !P0 ;  /* 0x000000059d007c0c */ /* 0x000fe2000c741270 */
[----:B------:R-:W-:Y:S02]  /*71730*/  ULDC UR5, c[0x0][0x228] ;  /* 0x00008a0000057ab9 */ /* 0x000fe40000000800 */
[----:B-1----:R-:W4:Y:S01]  /*71740*/  LDL.LU R145, [R1+0xa08] ;  /* 0x000a080001917983 */ /* 0x002f220000300800 */
[----:B------:R-:W-:-:S09]  /*71750*/  IMAD.WIDE R26, R146, 0x4, R6 ;  /* 0x00000004921a7825 */ /* 0x000fd200078e0206 */
[----:B------:R1:W-:Y:S04]  /*71760*/  @P2 STG.E desc[UR60][R26.64], R22 ;  /* 0x000000161a002986 */ /* 0x0003e8000c10193c */
[----:B-1----:R-:W4:Y:S01]  /*71770*/  LDL.LU R22, [R1+0x808] ;  /* 0x0008080001167983 */ /* 0x002f220000300800 */
[----:B------:R-:W-:Y:S01]  /*71780*/  IMAD.WIDE R26, R146, 0x4, R8 ;  /* 0x00000004921a7825 */ /* 0x000fe200078e0208 */
[----:B------:R-:W-:Y:S02]  /*71790*/  ISETP.LT.AND P0, PT, R158, UR10, !P0 ;  /* 0x0000000a9e007c0c */ /* 0x000fe4000c701270 */
[----:B------:R-:W4:Y:S01]  /*717a0*/  LDL.LU R146, [R1+0x608] ;  /* 0x0006080001927983 */ /* 0x000f220000300800 */
[----:B------:R-:W-:-:S10]  /*717b0*/  LOP3.LUT P1, RZ, R10, 0x10, RZ, 0xc0, !PT ;  /* 0x000000100aff7812 */ /* 0x000fd4000782c0ff */
[----:B------:R1:W-:Y:S01]  /*717c0*/  @P0 STG.E desc[UR60][R26.64], R21 ;  /* 0x000000151a000986 */ /* 0x0003e2000c10193c */
[----:B------:R-:W-:Y:S01]  /*717d0*/  ISETP.LT.AND P0, PT, R153, UR5, !P1 ;  /* 0x0000000599007c0c */ /* 0x000fe2000cf01270 */
[----:B------:R-:W-:Y:S02]  /*717e0*/  ULDC UR5, c[0x0][0x228] ;  /* 0x00008a0000057ab9 */ /* 0x000fe40000000800 */
[----:B-1----:R-:W4:Y:S01]  /*717f0*/  LDL.LU R21, [R1+0x408] ;  /* 0x0004080001157983 */ /* 0x002f220000300800 */
[----:B------:R-:W-:-:S09]  /*71800*/  IMAD.WIDE R26, R19, 0x4, R2 ;  /* 0x00000004131a7825 */ /* 0x000fd200078e0202 */
[----:B---3--:R1:W-:Y:S01]  /*71810*/  @P0 STG.E desc[UR60][R26.64], R147 ;  /* 0x000000931a000986 */ /* 0x0083e2000c10193c */
[----:B------:R-:W-:Y:S01]  /*71820*/  ISETP.LT.AND P0, PT, R155, UR5, !P1 ;  /* 0x000000059b007c0c */ /* 0x000fe2000cf01270 */
[----:B------:R-:W-:Y:S01]  /*71830*/  ULDC UR5, c[0x0][0x228] ;  /* 0x00008a0000057ab9 */ /* 0x000fe20000000800 */
[----:B-1----:R-:W-:-:S11]  /*71840*/  IMAD.WIDE R26, R19, 0x4, R4 ;  /* 0x00000004131a7825 */ /* 0x002fd600078e0204 */
[----:B--2---:R1:W-:Y:S01]  /*71850*/  @P0 STG.E desc[UR60][R26.64], R20 ;  /* 0x000000141a000986 */ /* 0x0043e2000c10193c */
[----:B------:R-:W-:Y:S01]  /*71860*/  ISETP.LT.AND P0, PT, R157, UR5, !P1 ;  /* 0x000000059d007c0c */ /* 0x000fe2000cf01270 */
[----:B------:R-:W-:Y:S02]  /*71870*/  ULDC UR5, c[0x0][0x228] ;  /* 0x00008a0000057ab9 */ /* 0x000fe40000000800 */
[----:B-1----:R-:W2:Y:S01]  /*71880*/  LDL.LU R20, [R1+0x208] ;  /* 0x0002080001147983 */ /* 0x002ea20000300800 */
[----:B------:R-:W-:Y:S01]  /*71890*/  IMAD.WIDE R26, R19, 0x4, R6 ;  /* 0x00000004131a7825 */ /* 0x000fe200078e0206 */
[----:B------:R-:W-:-:S08]  /*718a0*/  LOP3.LUT P3, RZ, R10, 0x20, RZ, 0xc0, !PT ;  /* 0x000000200aff7812 */ /* 0x000fd0000786c0ff */
[----:B----4-:R1:W-:Y:S01]  /*718b0*/  @P0 STG.E desc[UR60][R26.64], R144 ;  /* 0x000000901a000986 */ /* 0x0103e2000c10193c */
[----:B------:R-:W-:-:S03]  /*718c0*/  ISETP.LT.AND P0, PT, R158, UR16, !P1 ;  /* 0x000000109e007c0c */ /* 0x000fc6000cf01270 */
[----:B-1----:R-:W3:Y:S01]  /*718d0*/  LDL.LU R144, [R1+0xe1c] ;  /* 0x000e1c0001907983 */ /* 0x002ee20000300800 */
[----:B------:R-:W-:-:S03]  /*718e0*/  IMAD.WIDE R26, R19, 0x4, R8 ;  /* 0x00000004131a7825 */ /* 0x000fc600078e0208 */
[----:B------:R-:W4:Y:S06]  /*718f0*/  LDL.LU R19, [R1+0xe0c] ;  /* 0x000e0c0001137983 */ /* 0x000f2c0000300800 */
[----:B------:R1:W-:Y:S01]  /*71900*/  @P0 STG.E desc[UR60][R26.64], R145 ;  /* 0x000000911a000986 */ /* 0x0003e2000c10193c */
[----:B------:R-:W-:Y:S01]  /*71910*/  ISETP.LT.AND P0, PT, R153, UR5, !P3 ;  /* 0x0000000599007c0c */ /* 0x000fe2000df01270 */
[----:B------:R-:W-:Y:S01]  /*71920*/  ULDC UR5, c[0x0][0x228] ;  /* 0x00008a0000057ab9 */ /* 0x000fe20000000800 */
[----:B-1----:R-:W-:-:S11]  /*71930*/  IMAD.WIDE R26, R25, 0x4, R2 ;  /* 0x00000004191a7825 */ /* 0x002fd600078e0202 */
        /* <DEDUP_REMOVED lines=14> */
[----:B------:R-:W-:-:S11]  /*71a20*/  LOP3.LUT P2, RZ, R10, 0x40, RZ, 0xc0, !PT ;  /* 0x000000400aff7812 */ /* 0x000fd6000784c0ff */
[----:B--2---:R1:W-:Y:S01]  /*71a30*/  @P0 STG.E desc[UR60][R26.64], R20 ;  /* 0x000000141a000986 */ /* 0x0043e2000c10193c */
[----:B------:R-:W-:Y:S01]  /*71a40*/  ISETP.LT.AND P0, PT, R153, UR5, !P2 ;  /* 0x0000000599007c0c */ /* 0x000fe2000d701270 */
[----:B------:R-:W-:Y:S02]  /*71a50*/  ULDC UR5, c[0x0][0x228] ;  /* 0x00008a0000057ab9 */ /* 0x000fe40000000800 */
[----:B-1----:R-:W2:Y:S01]  /*71a60*/  LDL.LU R20, [R1+0x60c] ;  /* 0x00060c0001147983 */ /* 0x002ea20000300800 */
[----:B------:R-:W-:-:S09]  /*71a70*/  IMAD.WIDE R26, R159, 0x4, R2 ;  /* 0x000000049f1a7825 */ /* 0x000fd200078e0202 */
[----:B---3--:R1:W-:Y:S01]  /*71a80*/  @P0 STG.E desc[UR60][R26.64], R144 ;  /* 0x000000901a000986 */ /* 0x0083e2000c10193c */
[----:B------:R-:W-:Y:S01]  /*71a90*/  ISETP.LT.AND P0, PT, R155, UR5, !P2 ;  /* 0x000000059b007c0c */ /* 0x000fe2000d701270 */
[----:B------:R-:W-:Y:S02]  /*71aa0*/  ULDC UR5, c[0x0][0x228] ;  /* 0x00008a0000057ab9 */ /* 0x000fe40000000800 */
[----:B-1----:R-:W3:Y:S01]  /*71ab0*/  LDL.LU R144, [R1+0x40c] ;  /* 0x00040c0001907983 */ /* 0x002ee20000300800 */
[----:B------:R-:W-:-:S09]  /*71ac0*/  IMAD.WIDE R26, R159, 0x4, R4 ;  /* 0x000000049f1a7825 */ /* 0x000fd200078e0204 */
[----:B----4-:R1:W-:Y:S01]  /*71ad0*/  @P0 STG.E desc[UR60][R26.64], R19 ;  /* 0x000000131a000986 */ /* 0x0103e2000c10193c */
[----:B------:R-:W-:Y:S01]  /*71ae0*/  ISETP.LT.AND P0, PT, R157, UR5, !P2 ;  /* 0x000000059d007c0c */ /* 0x000fe2000d701270 */
[----:B------:R-:W-:Y:S02]  /*71af0*/  ULDC UR5, c[0x0][0x228] ;  /* 0x00008a0000057ab9 */ /* 0x000fe40000000800 */
[----:B-1----:R-:W4:Y:S01]  /*71b00*/  LDL.LU R19, [R1+0x20c] ;  /* 0x00020c0001137983 */ /* 0x002f220000300800 */
[----:B------:R-:W-:-:S03]  /*71b10*/  IMAD.WIDE R26, R159, 0x4, R6 ;  /* 0x000000049f1a7825 */ /* 0x000fc600078e0206 */
[----:B------:R-:W4:Y:S06]  /*71b20*/  LDL.LU R147, [R1+0x1010] ;  /* 0x0010100001937983 */ /* 0x000f2c0000300800 */
[----:B------:R1:W-:Y:S04]  /*71b30*/  @P0 STG.E desc[UR60][R26.64], R22 ;  /* 0x000000161a000986 */ /* 0x0003e8000c10193c */
[----:B-1----:R-:W4:Y:S01]  /*71b40*/  LDL.LU R22, [R1+0xe30] ;  /* 0x000e300001167983 */ /* 0x002f220000300800 */
[----:B------:R-:W-:Y:S01]  /*71b50*/  ISETP.LT.AND P0, PT, R158, UR20, !P2 ;  /* 0x000000149e007c0c */ /* 0x000fe2000d701270 */
[----:B------:R-:W-:Y:S01]  /*71b60*/  IMAD.WIDE R26, R159, 0x4, R8 ;  /* 0x000000049f1a7825 */ /* 0x000fe200078e0208 */
[----:B------:R-:W-:Y:S01]  /*71b70*/  LOP3.LUT P1, RZ, R10, 0x80, RZ, 0xc0, !PT ;  /* 0x000000800aff7812 */ /* 0x000fe2000782c0ff */
[----:B------:R-:W4:Y:S10]  /*71b80*/  LDL.LU R148, [R1+0xe20] ;  /* 0x000e200001947983 */ /* 0x000f340000300800 */
[----:B------:R1:W-:Y:S01]  /*71b90*/  @P0 STG.E desc[UR60][R26.64], R146 ;  /* 0x000000921a000986 */ /* 0x0003e2000c10193c */
[----:B------:R-:W-:Y:S01]  /*71ba0*/  ISETP.LT.AND P0, PT, R153, UR5, !P1 ;  /* 0x0000000599007c0c */ /* 0x000fe2000cf01270 */
[----:B------:R-:W-:Y:S01]  /*71bb0*/  ULDC UR5, c[0x0][0x228] ;  /* 0x00008a0000057ab9 */ /* 0x000fe20000000800 */
[----:B-1----:R-:W-:-:S11]  /*71bc0*/  IMAD.WIDE R26, R252, 0x4, R2 ;  /* 0x00000004fc1a7825 */ /* 0x002fd600078e0202 */
[----:B------:R1:W-:Y:S04]  /*71bd0*/  @P0 STG.E desc[UR60][R26.64], R21 ;  /* 0x000000151a000986 */ /* 0x0003e8000c10193c */
[----:B-1----:R-:W4:Y:S01]  /*71be0*/  LDL.LU R21, [R1+0xc10] ;  /* 0x000c100001157983 */ /* 0x002f220000300800 */
[----:B------:R-:W-:Y:S01]  /*71bf0*/  ISETP.LT.AND P0, PT, R155, UR5, !P1 ;  /* 0x000000059b007c0c */ /* 0x000fe2000cf01270 */
[C---:B------:R-:W-:Y:S01]  /*71c00*/  IMAD.WIDE R26, R252.reuse, 0x4, R4 ;  /* 0x00000004fc1a7825 */ /* 0x040fe200078e0204 */
[----:B------:R-:W-:Y:S01]  /*71c10*/  ULDC UR5, c[0x0][0x228] ;  /* 0x00008a0000057ab9 */ /* 0x000fe20000000800 */
[----:B------:R-:W4:Y:S10]  /*71c20*/  LDL.LU R145, [R1+0xa10] ;  /* 0x000a100001917983 */ /* 0x000f340000300800 */
[----:B--2---:R1:W-:Y:S01]  /*71c30*/  @P0 STG.E desc[UR60][R26.64], R20 ;  /* 0x000000141a000986 */ /* 0x0043e2000c10193c */
[----:B------:R-:W-:Y:S01]  /*71c40*/  ISETP.LT.AND P0, PT, R157, UR5, !P1 ;  /* 0x000000059d007c0c */ /* 0x000fe2000cf01270 */
[----:B------:R-:W-:Y:S01]  /*71c50*/  ULDC UR5, c[0x0][0x228] ;  /* 0x00008a0000057ab9 */ /* 0x000fe20000000800 */
[----:B-1----:R-:W-:Y:S01]  /*71c60*/  IMAD.WIDE R26, R252, 0x4, R6 ;  /* 0x00000004fc1a7825 */ /* 0x002fe200078e0206 */
[----:B------:R-:W2:Y:S01]  /*71c70*/  LDL.LU R20, [R1+0x1014] ;  /* 0x0010140001147983 */ /* 0x000ea20000300800 */
[----:B------:R-:W-:-:S09]  /*71c80*/  LOP3.LUT P3, RZ, R10, 0x100, RZ, 0xc0, !PT ;  /* 0x000001000aff7812 */ /* 0x000fd2000786c0ff */
[----:B---3--:R1:W-:Y:S01]  /*71c90*/  @P0 STG.E desc[UR60][R26.64], R144 ;  /* 0x000000901a000986 */ /* 0x0083e2000c10193c */
[----:B------:R-:W-:-:S03]  /*71ca0*/  ISETP.LT.AND P0, PT, R158, UR18, !P1 ;  /* 0x000000129e007c0c */ /* 0x000fc6000cf01270 */
        /* <DEDUP_REMOVED lines=22> */
[----:B------:R-:W4:Y:S01]  /*71e10*/  LDL.LU R147, [R1+0x101c] ;  /* 0x00101c0001937983 */ /* 0x000f220000300800 */
[----:B------:R-:W-:-:S09]  /*71e20*/  LOP3.LUT P2, RZ, R10, 0x200, RZ, 0xc0, !PT ;  /* 0x000002000aff7812 */ /* 0x000fd2000784c0ff */
[----:B------:R1:W-:Y:S01]  /*71e30*/  @P0 STG.E desc[UR60][R26.64], R145 ;  /* 0x000000911a000986 */ /* 0x0003e2000c10193c */
[----:B------:R-:W-:Y:S01]  /*71e40*/  ISETP.LT.AND P0, PT, R153, UR5, !P2 ;  /* 0x0000000599007c0c */ /* 0x000fe2000d701270 */
[----:B------:R-:W-:Y:S02]  /*71e50*/  ULDC UR5, c[0x0][0x228] ;  /* 0x00008a0000057ab9 */ /* 0x000fe40000000800 */
[----:B-1----:R-:W4:Y:S01]  /*71e60*/  LDL.LU R145, [R1+0xe24] ;  /* 0x000e240001917983 */ /* 0x002f220000300800 */
[----:B--2---:R-:W-:-:S09]  /*71e70*/  IMAD.WIDE R26, R20, 0x4, R2 ;  /* 0x00000004141a7825 */ /* 0x004fd200078e0202 */
[----:B---3--:R1:W-:Y:S01]  /*71e80*/  @P0 STG.E desc[UR60][R26.64], R144 ;  /* 0x000000901a000986 */ /* 0x0083e2000c10193c */
[----:B------:R-:W-:Y:S01]  /*71e90*/  ISETP.LT.AND P0, PT, R155, UR5, !P2 ;  /* 0x000000059b007c0c */ /* 0x000fe2000d701270 */
[----:B------:R-:W-:Y:S02]  /*71ea0*/  ULDC UR5, c[0x0][0x228] ;  /* 0x00008a0000057ab9 */ /* 0x000fe40000000800 */
[----:B-1----:R-:W2:Y:S01]  /*71eb0*/  LDL.LU R144, [R1+0xc14] ;  /* 0x000c140001907983 */ /* 0x002ea20000300800 */
[----:B------:R-:W-:-:S09]  /*71ec0*/  IMAD.WIDE R26, R20, 0x4, R4 ;  /* 0x00000004141a7825 */ /* 0x000fd200078e0204 */
[----:B----4-:R1:W-:Y:S01]  /*71ed0*/  @P0 STG.E desc[UR60][R26.64], R19 ;  /* 0x000000131a000986 */ /* 0x0103e2000c10193c */
[----:B------:R-:W-:Y:S01]  /*71ee0*/  ISETP.LT.AND P0, PT, R157, UR5, !P2 ;  /* 0x000000059d007c0c */ /* 0x000fe2000d701270 */
[----:B------:R-:W-:Y:S02]  /*71ef0*/  ULDC UR5, c[0x0][0x228] ;  /* 0x00008a0000057ab9 */ /* 0x000fe40000000800 */
[----:B-1----:R-:W3:Y:S01]  /*71f00*/  LDL.LU R19, [R1+0xa14] ;  /* 0x000a140001137983 */ /* 0x002ee20000300800 */
[----:B------:R-:W-:-:S09]  /*71f10*/  IMAD.WIDE R26, R20, 0x4, R6 ;  /* 0x00000004141a7825 */ /* 0x000fd200078e0206 */
        /* <DEDUP_REMOVED lines=8> */
[----:B------:R-:W-:-:S02]  /*71fa0*/  ULDC UR5, c[0x0][0x228] ;  /* 0x00008a0000057ab9 */ /* 0x000fc40000000800 */
        /* <DEDUP_REMOVED lines=12> */
[----:B------:R-:W-:-:S08]  /*72070*/  LOP3.LUT P3, RZ, R10, 0x800, RZ, 0xc0, !PT ;  /* 0x000008000aff7812 */ /* 0x000fd0000786c0ff */
[----:B--2---:R1:W-:Y:S01]  /*72080*/  @P0 STG.E desc[UR60][R26.64], R144 ;  /* 0x000000901a000986 */ /* 0x0043e2000c10193c */
[----:B------:R-:W-:-:S03]  /*72090*/  ISETP.LT.AND P0, PT, R158, UR28, !P1 ;  /* 0x0000001c9e007c0c */ /* 0x000fc6000cf01270 */
[----:B-1----:R-:W2:Y:S01]  /*720a0*/  LDL.LU R144, [R1+0xe38] ;  /* 0x000e380001907983 */ /* 0x002ea20000300800 */
[----:B------:R-:W-:-:S03]  /*720b0*/  IMAD.WIDE R26, R146, 0x4, R8 ;  /* 0x00000004921a7825 */ /* 0x000fc600078e0208 */
[----:B------:R-:W2:Y:S06]  /*720c0*/  LDL.LU R146, [R1+0x1024] ;  /* 0x0010240001927983 */ /* 0x000eac0000300800 */
[----:B---3--:R1:W-:Y:S01]  /*720d0*/  @P0 STG.E desc[UR60][R26.64], R19 ;  /* 0x000000131a000986 */ /* 0x0083e2000c10193c */
[----:B------:R-:W-:Y:S01]  /*720e0*/  ISETP.LT.AND P0, PT, R153, UR5, !P3 ;  /* 0x0000000599007c0c */ /* 0x000fe2000df01270 */
[----:B------:R-:W-:Y:S02]  /*720f0*/  ULDC UR5, c[0x0][0x228] ;  /* 0x00008a0000057ab9 */ /* 0x000fe40000000800 */
[----:B-1----:R-:W3:Y:S01]  /*72100*/  LDL.LU R19, [R1+0xe28] ;  /* 0x000e280001137983 */ /* 0x002ee20000300800 */
[----:B------:R-:W-:-:S09]  /*72110*/  IMAD.WIDE R26, R147, 0x4, R2 ;  /* 0x00000004931a7825 */ /* 0x000fd200078e0202 */
[----:B----4-:R1:W-:Y:S04]  /*72120*/  @P0 STG.E desc[UR60][R26.64], R22 ;  /* 0x000000161a000986 */ /* 0x0103e8000c10193c */
[----:B-1----:R-:W4:Y:S01]  /*72130*/  LDL.LU R22, [R1+0xc18] ;  /* 0x000c180001167983 */ /* 0x002f220000300800 */
[----:B------:R-:W-:Y:S01]  /*72140*/  ISETP.LT.AND P0, PT, R155, UR5, !P3 ;  /* 0x000000059b007c0c */ /* 0x000fe2000df01270 */
[----:B------:R-:W-:Y:S01]  /*72150*/  IMAD.WIDE R26, R147, 0x4, R4 ;  /* 0x00000004931a7825 */ /* 0x000fe200078e0204 */
[----:B------:R-:W-:Y:S01]  /*72160*/  ULDC UR5, c[0x0][0x228] ;  /* 0x00008a0000057ab9 */ /* 0x000fe20000000800 */
        /* <DEDUP_REMOVED lines=15> */
[----:B------:R-:W-:-:S09]  /*72260*/  IMAD.WIDE R26, R20, 0x4, R2 ;  /* 0x00000004141a7825 */ /* 0x000fd200078e0202 */
        /* <DEDUP_REMOVED lines=10> */
[----:B----4-:R1:W-:Y:S04]  /*72310*/  @P0 STG.E desc[UR60][R26.64], R22 ;  /* 0x000000161a000986 */ /* 0x0103e8000c10193c */
[----:B-1----:R-:W4:Y:S01]  /*72320*/  LDL.LU R22, [R1+0xe3c] ;  /* 0x000e3c0001167983 */ /* 0x002f220000300800 */
[----:B------:R-:W-:-:S03]  /*72330*/  IMAD.WIDE R26, R20, 0x4, R8 ;  /* 0x00000004141a7825 */ /* 0x000fc600078e0208 */
[----:B------:R-:W4:Y:S01]  /*72340*/  LDL.LU R20, [R1+0xe2c] ;  /* 0x000e2c0001147983 */ /* 0x000f220000300800 */
[----:B------:R-:W-:Y:S02]  /*72350*/  ISETP.LT.AND P0, PT, R158, UR32, !P2 ;  /* 0x000000209e007c0c */ /* 0x000fe4000d701270 */
        /* <DEDUP_REMOVED lines=35> */
[----:B------:R-:W-:Y:S01]  /*72590*/  LOP3.LUT P2, RZ, R10, 0x8000, RZ, 0xc0, !PT ;  /* 0x000080000aff7812 */ /* 0x000fe2000784c0ff */
[----:B------:R-:W4:Y:S01]  /*725a0*/  LDL.LU R146, [R1+0x1030] ;  /* 0x0010300001927983 */ /* 0x000f220000300800 */
[----:B------:R-:W-:-:S09]  /*725b0*/  ULDC UR5, c[0x0][0x228] ;  /* 0x00008a0000057ab9 */ /* 0x000fd20000000800 */
[----:B------:R1:W-:Y:S04]  /*725c0*/  @P0 STG.E desc[UR60][R26.64], R21 ;  /* 0x000000151a000986 */ /* 0x0003e8000c10193c */
[----:B-1----:R-:W4:Y:S01]  /*725d0*/  LDL.LU R21, [R1+0xe50] ;  /* 0x000e500001157983 */ /* 0x002f220000300800 */
[----:B------:R-:W-:Y:S01]  /*725e0*/  IMAD.WIDE R26, R147, 0x4, R8 ;  /* 0x00000004931a7825 */ /* 0x000fe200078e0208 */
[----:B------:R-:W-:Y:S02]  /*725f0*/  ISETP.LT.AND P0, PT, R158, UR36, !P3 ;  /* 0x000000249e007c0c */ /* 0x000fe4000df01270 */
[----:B------:R-:W4:Y:S11]  /*72600*/  LDL.LU R147, [R1+0xe40] ;  /* 0x000e400001937983 */ /* 0x000f360000300800 */
[----:B------:R1:W-:Y:S01]  /*72610*/  @P0 STG.E desc[UR60][R26.64], R145 ;  /* 0x000000911a000986 */ /* 0x0003e2000c10193c */
[----:B------:R-:W-:Y:S01]  /*72620*/  ISETP.LT.AND P0, PT, R153, UR5, !P2 ;  /* 0x0000000599007c0c */ /* 0x000fe2000d701270 */
[----:B------:R-:W-:-:S02]  /*72630*/  ULDC UR5, c[0x0][0x228] ;  /* 0x00008a0000057ab9 */ /* 0x000fc40000000800 */
        /* <DEDUP_REMOVED lines=9> */
[----:B------:R-:W-:Y:S01]  /*726d0*/  ULDC UR5, c[0x0][0x228] ;  /* 0x00008a0000057ab9 */ /* 0x000fe20000000800 */
[----:B-1----:R-:W-:Y:S01]  /*726e0*/  IMAD.WIDE R26, R148, 0x4, R6 ;  /* 0x00000004941a7825 */ /* 0x002fe200078e0206 */
[----:B------:R-:W3:Y:S10]  /*726f0*/  LDL.LU R19, [R1+0x1034] ;  /* 0x0010340001137983 */ /* 0x000ef40000300800 */
[----:B----4-:R1:W-:Y:S01]  /*72700*/  @P0 STG.E desc[UR60][R26.64], R22 ;  /* 0x000000161a000986 */ /* 0x0103e2000c10193c */
[----:B------:R-:W-:-:S03]  /*72710*/  ISETP.LT.AND P0, PT, R158, UR34, !P2 ;  /* 0x000000229e007c0c */ /* 0x000fc6000d701270 */
[----:B-1----:R-:W4:Y:S01]  /*72720*/  LDL.LU R22, [R1+0x820] ;  /* 0x0008200001167983 */ /* 0x002f220000300800 */
[----:B------:R-:W-:-:S09]  /*72730*/  IMAD.WIDE R26, R148, 0x4, R8 ;  /* 0x00000004941a7825 */ /* 0x000fd200078e0208 */
[----:B------:R1:W-:Y:S04]  /*72740*/  @P0 STG.E desc[UR60][R26.64], R20 ;  /* 0x000000141a000986 */ /* 0x0003e8000c10193c */
[----:B-1----:R-:W4:Y:S01]  /*72750*/  LDL.LU R20, [R1+0x620] ;  /* 0x0006200001147983 */ /* 0x002f220000300800 */
[----:B------:R-:W-:Y:S01]  /*72760*/  LOP3.LUT P1, RZ, R10, 0x10000, RZ, 0xc0, !PT ;  /* 0x000100000aff7812 */ /* 0x000fe2000782c0ff */
[----:B------:R-:W-:Y:S02]  /*72770*/  IMAD.WIDE R26, R146, 0x4, R2 ;  /* 0x00000004921a7825 */ /* 0x000fe400078e0202 */
[----:B------:R-:W4:Y:S01]  /*72780*/  LDL.LU R148, [R1+0x1038] ;  /* 0x0010380001947983 */ /* 0x000f220000300800 */
[----:B------:R-:W-:Y:S01]  /*72790*/  ISETP.LT.AND P0, PT, R153, UR5, !P1 ;  /* 0x0000000599007c0c */ /* 0x000fe2000cf01270 */
[----:B------:R-:W-:-:S12]  /*727a0*/  ULDC UR5, c[0x0][0x228] ;  /* 0x00008a0000057ab9 */ /* 0x000fd80000000800 */
[----:B------:R1:W-:Y:S01]  /*727b0*/  @P0 STG.E desc[UR60][R26.64], R21 ;  /* 0x000000151a000986 */ /* 0x0003e2000c10193c */
        /* <DEDUP_REMOVED lines=9> */
[----:B------:R1:W-:Y:S01]  /*72850*/  @P0 STG.E desc[UR60][R26.64], R145 ;  /* 0x000000911a000986 */ /* 0x0003e2000c10193c */
[----:B------:R-:W-:-:S03]  /*72860*/  ISETP.LT.AND P0, PT, R158, UR40, !P1 ;  /* 0x000000289e007c0c */ /* 0x000fc6000cf01270 */
[----:B-1----:R-:W4:Y:S01]  /*72870*/  LDL.LU R145, [R1+0xe54] ;  /* 0x000e540001917983 */ /* 0x002f220000300800 */
[----:B------:R-:W-:-:S03]  /*72880*/  IMAD.WIDE R26, R146, 0x4, R8 ;  /* 0x00000004921a7825 */ /* 0x000fc600078e0208 */
[----:B------:R-:W4:Y:S01]  /*72890*/  LDL.LU R146, [R1+0x103c] ;  /* 0x00103c0001927983 */ /* 0x000f220000300800 */
[----:B------:R-:W-:-:S05]  /*728a0*/  LOP3.LUT P3, RZ, R10, 0x20000, RZ, 0xc0, !PT ;  /* 0x000200000aff7812 */ /* 0x000fca000786c0ff */
[----:B--2---:R1:W-:Y:S04]  /*728b0*/  @P0 STG.E desc[UR60][R26.64], R144 ;  /* 0x000000901a000986 */ /* 0x0043e8000c10193c */
[----:B-1----:R-:W2:Y:S01]  /*728c0*/  LDL.LU R144, [R1+0xe44] ;  /* 0x000e440001907983 */ /* 0x002ea20000300800 */
[----:B------:R-:W-:Y:S01]  /*728d0*/  ISETP.LT.AND P0, PT, R153, UR5, !P3 ;  /* 0x0000000599007c0c */ /* 0x000fe2000df01270 */
[----:B------:R-:W-:Y:S01]  /*728e0*/  ULDC UR5, c[0x0][0x228] ;  /* 0x00008a0000057ab9 */ /* 0x000fe20000000800 */
[----:B---3--:R-:W-:-:S11]  /*728f0*/  IMAD.WIDE R26, R19, 0x4, R2 ;  /* 0x00000004131a7825 */ /* 0x008fd600078e0202 */
        /* <DEDUP_REMOVED lines=10> */
[----:B------:R-:W-:-:S10]  /*729a0*/  ULDC UR5, c[0x0][0x228] ;  /* 0x00008a0000057ab9 */ /* 0x000fd40000000800 */
[----:B------:R1:W-:Y:S01]  /*729b0*/  @P0 STG.E desc[UR60][R26.64], R21 ;  /* 0x000000151a000986 */ /* 0x0003e2000c10193c */
[----:B------:R-:W-:-:S03]  /*729c0*/  ISETP.LT.AND P0, PT, R158, UR38, !P3 ;  /* 0x000000269e007c0c */ /* 0x000fc6000df01270 */
[----:B-1----:R-:W4:Y:S01]  /*729d0*/  LDL.LU R21, [R1+0x824] ;  /* 0x0008240001157983 */ /* 0x002f220000300800 */
[----:B------:R-:W-:-:S03]  /*729e0*/  IMAD.WIDE R26, R19, 0x4, R8 ;  /* 0x00000004131a7825 */ /* 0x000fc600078e0208 */
[----:B------:R-:W4:Y:S06]  /*729f0*/  LDL.LU R19, [R1+0x1040] ;  /* 0x0010400001137983 */ /* 0x000f2c0000300800 */
        /* <DEDUP_REMOVED lines=10> */
[----:B--2---:R1:W-:Y:S04]  /*72aa0*/  @P0 STG.E desc[UR60][R26.64], R144 ;  /* 0x000000901a000986 */ /* 0x0043e8000c10193c */
[----:B-1----:R-:W2:Y:S01]  /*72ab0*/  LDL.LU R144, [R1+0x224] ;  /* 0x0002240001907983 */ /* 0x002ea20000300800 */
[----:B------:R-:W-:Y:S01]  /*72ac0*/  ISETP.LT.AND P0, PT, R157, UR5, !P2 ;  /* 0x000000059d007c0c */ /* 0x000fe2000d701270 */
[----:B------:R-:W-:Y:S01]  /*72ad0*/  IMAD.WIDE R26, R148, 0x4, R6 ;  /* 0x00000004941a7825 */ /* 0x000fe200078e0206 */
[----:B------:R-:W-:Y:S01]  /*72ae0*/  LOP3.LUT P1, RZ, R10, 0x80000, RZ, 0xc0, !PT ;  /* 0x000800000aff7812 */ /* 0x000fe2000782c0ff */
[----:B------:R-:W-:-:S10]  /*72af0*/  ULDC UR5, c[0x0][0x228] ;  /* 0x00008a0000057ab9 */ /* 0x000fd40000000800 */
[----:B---3--:R1:W-:Y:S01]  /*72b00*/  @P0 STG.E desc[UR60][R26.64], R22 ;  /* 0x000000161a000986 */ /* 0x0083e2000c10193c */
[----:B------:R-:W-:-:S03]  /*72b10*/  ISETP.LT.AND P0, PT, R158, UR44, !P2 ;  /* 0x0000002c9e007c0c */ /* 0x000fc6000d701270 */
[----:B-1----:R-:W3:Y:S01]  /*72b20*/  LDL.LU R22, [R1+0xe58] ;  /* 0x000e580001167983 */ /* 0x002ee20000300800 */
[----:B------:R-:W-:-:S03]  /*72b30*/  IMAD.WIDE R26, R148, 0x4, R8 ;  /* 0x00000004941a7825 */ /* 0x000fc600078e0208 */
[----:B------:R-:W3:Y:S06]  /*72b40*/  LDL.LU R148, [R1+0x1044] ;  /* 0x0010440001947983 */ /* 0x000eec0000300800 */
[----:B----4-:R1:W-:Y:S04]  /*72b50*/  @P0 STG.E desc[UR60][R26.64], R20 ;  /* 0x000000141a000986 */ /* 0x0103e8000c10193c */
        /* <DEDUP_REMOVED lines=8> */
[----:B------:R-:W-:-:S03]  /*72be0*/  IMAD.WIDE R26, R146, 0x4, R4 ;  /* 0x00000004921a7825 */ /* 0x000fc600078e0204 */
[----:B------:R-:W4:Y:S06]  /*72bf0*/  LDL.LU R150, [R1+0xa28] ;  /* 0x000a280001967983 */ /* 0x000f2c0000300800 */
[----:B------:R1:W-:Y:S01]  /*72c00*/  @P0 STG.E desc[UR60][R26.64], R147 ;  /* 0x000000931a000986 */ /* 0x0003e2000c10193c */
[----:B------:R-:W-:Y:S01]  /*72c10*/  ISETP.LT.AND P0, PT, R157, UR5, !P1 ;  /* 0x000000059d007c0c */ /* 0x000fe2000cf01270 */
[----:B------:R-:W-:Y:S01]  /*72c20*/  ULDC UR5, c[0x0][0x228] ;  /* 0x00008a0000057ab9 */ /* 0x000fe20000000800 */
[----:B-1----:R-:W-:-:S11]  /*72c30*/  IMAD.WIDE R26, R146, 0x4, R6 ;  /* 0x00000004921a7825 */ /* 0x002fd600078e0206 */
        /* <DEDUP_REMOVED lines=9> */
[----:B------:R-:W-:Y:S01]  /*72cd0*/  IMAD.WIDE R26, R19, 0x4, R2 ;  /* 0x00000004131a7825 */ /* 0x000fe200078e0202 */
[----:B------:R-:W-:-:S11]  /*72ce0*/  ULDC UR5, c[0x0][0x228] ;  /* 0x00008a0000057ab9 */ /* 0x000fd60000000800 */
        /* <DEDUP_REMOVED lines=19> */
[----:B------:R-:W4:Y:S01]  /*72e20*/  LDL.LU R147, [R1+0x104c] ;  /* 0x00104c0001937983 */ /* 0x000f220000300800 */
[----:B-1----:R-:W-:-:S09]  /*72e30*/  IMAD.WIDE R26, R148, 0x4, R2 ;  /* 0x00000004941a7825 */ /* 0x002fd200078e0202 */
        /* <DEDUP_REMOVED lines=14> */
[----:B------:R-:W-:-:S09]  /*72f20*/  IMAD.WIDE R26, R148, 0x4, R8 ;  /* 0x00000004941a7825 */ /* 0x000fd200078e0208 */
[----:B----4-:R1:W-:Y:S04]  /*72f30*/  @P0 STG.E desc[UR60][R26.64], R20 ;  /* 0x000000141a000986 */ /* 0x0103e8000c10193c */
[----:B-1----:R-:W4:Y:S01]  /*72f40*/  LDL.LU R20, [R1+0x62c] ;  /* 0x00062c0001147983 */ /* 0x002f220000300800 */
[----:B------:R-:W-:Y:S01]  /*72f50*/  ISETP.LT.AND P0, PT, R153, UR5, !P1 ;  /* 0x0000000599007c0c */ /* 0x000fe2000cf01270 */
[C---:B------:R-:W-:Y:S01]  /*72f60*/  IMAD.WIDE R26, R146.reuse, 0x4, R2 ;  /* 0x00000004921a7825 */ /* 0x040fe200078e0202 */
[----:B------:R-:W-:Y:S01]  /*72f70*/  ULDC UR5, c[0x0][0x228] ;  /* 0x00008a0000057ab9 */ /* 0x000fe20000000800 */
[----:B------:R-:W4:Y:S10]  /*72f80*/  LDL.LU R148, [R1+0x42c] ;  /* 0x00042c0001947983 */ /* 0x000f340000300800 */
[----:B------:R1:W-:Y:S01]  /*72f90*/  @P0 STG.E desc[UR60][R26.64], R21 ;  /* 0x000000151a000986 */ /* 0x0003e2000c10193c */
[----:B------:R-:W-:Y:S01]  /*72fa0*/  ISETP.LT.AND P0, PT, R155, UR5, !P1 ;  /* 0x000000059b007c0c */ /* 0x000fe2000cf01270 */
[----:B------:R-:W-:Y:S01]  /*72fb0*/  ULDC UR5, c[0x0][0x228] ;  /* 0x00008a0000057ab9 */ /* 0x000fe20000000800 */
[----:B-1----:R-:W-:-:S11]  /*72fc0*/  IMAD.WIDE R26, R146, 0x4, R4 ;  /* 0x00000004921a7825 */ /* 0x002fd600078e0204 */
[----:B------:R1:W-:Y:S01]  /*72fd0*/  @P0 STG.E desc[UR60][R26.64], R19 ;  /* 0x000000131a000986 */ /* 0x0003e2000c10193c */
[----:B------:R-:W-:Y:S01]  /*72fe0*/  ISETP.LT.AND P0, PT, R157, UR5, !P1 ;  /* 0x000000059d007c0c */ /* 0x000fe2000cf01270 */
[----:B------:R-:W-:Y:S02]  /*72ff0*/  ULDC UR5, c[0x0][0x228] ;  /* 0x00008a0000057ab9 */ /* 0x000fe40000000800 */
[----:B-1----:R-:W4:Y:S01]  /*73000*/  LDL.LU R19, [R1+0x22c] ;  /* 0x00022c0001137983 */ /* 0x002f220000300800 */
[----:B------:R-:W-:-:S03]  /*73010*/  IMAD.WIDE R26, R146, 0x4, R6 ;  /* 0x00000004921a7825 */ /* 0x000fc600078e0206 */
[----:B------:R-:W4:Y:S06]  /*73020*/  LDL.LU R21, [R1+0x1050] ;  /* 0x0010500001157983 */ /* 0x000f2c0000300800 */
[----:B------:R1:W-:Y:S01]  /*73030*/  @P0 STG.E desc[UR60][R26.64], R145 ;  /* 0x000000911a000986 */ /* 0x0003e2000c10193c */
[----:B------:R-:W-:-:S03]  /*73040*/  ISETP.LT.AND P0, PT, R158, UR52, !P1 ;  /* 0x000000349e007c0c */ /* 0x000fc6000cf01270 */
[----:B-1----:R-:W4:Y:S01]  /*73050*/  LDL.LU R145, [R1+0xe70] ;  /* 0x000e700001917983 */ /* 0x002f220000300800 */
[----:B------:R-:W-:Y:S01]  /*73060*/  IMAD.WIDE R26, R146, 0x4, R8 ;  /* 0x00000004921a7825 */ /* 0x000fe200078e0208 */
[----:B------:R-:W-:-:S08]  /*73070*/  LOP3.LUT P3, RZ, R10, 0x800000, RZ, 0xc0, !PT ;  /* 0x008000000aff7812 */ /* 0x000fd0000786c0ff */
        /* <DEDUP_REMOVED lines=15> */
[----:B------:R-:W4:Y:S01]  /*73170*/  LDL.LU R146, [R1+0x1054] ;  /* 0x0010540001927983 */ /* 0x000f220000300800 */
[----:B------:R-:W-:-:S09]  /*73180*/  ULDC UR5, c[0x0][0x228] ;  /* 0x00008a0000057ab9 */ /* 0x000fd20000000800 */
[----:B------:R1:W-:Y:S01]  /*73190*/  @P0 STG.E desc[UR60][R26.64], R148 ;  /* 0x000000941a000986 */ /* 0x0003e2000c10193c */
[----:B------:R-:W-:-:S03]  /*731a0*/  ISETP.LT.AND P0, PT, R158, UR50, !P3 ;  /* 0x000000329e007c0c */ /* 0x000fc6000df01270 */
[----:B-1----:R-:W4:Y:S01]  /*731b0*/  LDL.LU R148, [R1+0x630] ;  /* 0x0006300001947983 */ /* 0x002f220000300800 */
[----:B------:R-:W-:-:S03]  /*731c0*/  IMAD.WIDE R26, R147, 0x4, R8 ;  /* 0x00000004931a7825 */ /* 0x000fc600078e0208 */
[----:B------:R-:W4:Y:S06]  /*731d0*/  LDL.LU R147, [R1+0x430] ;  /* 0x0004300001937983 */ /* 0x000f2c0000300800 */
[----:B------:R1:W-:Y:S01]  /*731e0*/  @P0 STG.E desc[UR60][R26.64], R19 ;  /* 0x000000131a000986 */ /* 0x0003e2000c10193c */
[----:B------:R-:W-:Y:S01]  /*731f0*/  ISETP.LT.AND P0, PT, R153, UR5, !P2 ;  /* 0x0000000599007c0c */ /* 0x000fe2000d701270 */
[----:B------:R-:W-:Y:S01]  /*73200*/  ULDC UR5, c[0x0][0x228] ;  /* 0x00008a0000057ab9 */ /* 0x000fe20000000800 */
[----:B-1----:R-:W-:Y:S01]  /*73210*/  IMAD.WIDE R26, R21, 0x4, R2 ;  /* 0x00000004151a7825 */ /* 0x002fe200078e0202 */
[----:B------:R-:W4:Y:S10]  /*73220*/  LDL.LU R19, [R1+0x1058] ;  /* 0x0010580001137983 */ /* 0x000f340000300800 */
[----:B------:R1:W-:Y:S01]  /*73230*/  @P0 STG.E desc[UR60][R26.64], R145 ;  /* 0x000000911a000986 */ /* 0x0003e2000c10193c */
[----:B------:R-:W-:Y:S01]  /*73240*/  ISETP.LT.AND P0, PT, R155, UR5, !P2 ;  /* 0x000000059b007c0c */ /* 0x000fe2000d701270 */
[----:B------:R-:W-:-:S02]  /*73250*/  ULDC UR5, c[0x0][0x228] ;  /* 0x00008a0000057ab9 */ /* 0x000fc40000000800 */
[----:B-1----:R-:W4:Y:S01]  /*73260*/  LDL.LU R145, [R1+0x230] ;  /* 0x0002300001917983 */ /* 0x002f220000300800 */
[----:B------:R-:W-:-:S09]  /*73270*/  IMAD.WIDE R26, R21, 0x4, R4 ;  /* 0x00000004151a7825 */ /* 0x000fd200078e0204 */
[----:B--2---:R1:W-:Y:S04]  /*73280*/  @P0 STG.E desc[UR60][R26.64], R144 ;  /* 0x000000901a000986 */ /* 0x0043e8000c10193c */
[----:B-1----:R-:W2:Y:S01]  /*73290*/  LDL.LU R144, [R1+0x30] ;  /* 0x0000300001907983 */ /* 0x002ea20000300800 */
[----:B------:R-:W-:Y:S01]  /*732a0*/  ISETP.LT.AND P0, PT, R157, UR5, !P2 ;  /* 0x000000059d007c0c */ /* 0x000fe2000d701270 */
[----:B------:R-:W-:Y:S01]  /*732b0*/  IMAD.WIDE R26, R21, 0x4, R6 ;  /* 0x00000004151a7825 */ /* 0x000fe200078e0206 */
[----:B------:R-:W-:Y:S01]  /*732c0*/  LOP3.LUT P1, RZ, R10, 0x2000000, RZ, 0xc0, !PT ;  /* 0x020000000aff7812 */ /* 0x000fe2000782c0ff */
[----:B------:R-:W2:Y:S01]  /*732d0*/  LDL.LU R150, [R1+0xe74] ;  /* 0x000e740001967983 */ /* 0x000ea20000300800 */
[----:B------:R-:W-:-:S09]  /*732e0*/  ULDC UR5, c[0x0][0x228] ;  /* 0x00008a0000057ab9 */ /* 0x000fd20000000800 */
[----:B---3--:R1:W-:Y:S01]  /*732f0*/  @P0 STG.E desc[UR60][R26.64], R22 ;  /* 0x000000161a000986 */ /* 0x0083e2000c10193c */
[----:B------:R-:W-:Y:S01]  /*73300*/  ISETP.LT.AND P0, PT, R158, UR56, !P2 ;  /* 0x000000389e007c0c */ /* 0x000fe2000d701270 */
[----:B-1----:R-:W-:Y:S02]  /*73310*/  IMAD.WIDE R26, R21, 0x4, R8 ;  /* 0x00000004151a7825 */ /* 0x002fe400078e0208 */
[----:B------:R-:W3:Y:S04]  /*73320*/  LDL.LU R22, [R1+0x105c] ;  /* 0x00105c0001167983 */ /* 0x000ee80000300800 */
        /* <DEDUP_REMOVED lines=17> */
[----:B------:R-:W-:Y:S01]  /*73440*/  ISETP.LT.AND P0, PT, R158, UR54, !P1 ;  /* 0x000000369e007c0c */ /* 0x000fe2000cf01270 */
[----:B-1----:R-:W-:Y:S02]  /*73450*/  IMAD.WIDE R26, R146, 0x4, R8 ;  /* 0x00000004921a7825 */ /* 0x002fe400078e0208 */
[----:B------:R-:W4:Y:S04]  /*73460*/  LDL.LU R146, [R1+0x1060] ;  /* 0x0010600001927983 */ /* 0x000f280000300800 */
[----:B------:R-:W4:Y:S01]  /*73470*/  LDL.LU R145, [R1+0x434] ;  /* 0x0004340001917983 */ /* 0x000f220000300800 */
[----:B------:R-:W-:-:S05]  /*73480*/  LOP3.LUT P3, RZ, R10, 0x4000000, RZ, 0xc0, !PT ;  /* 0x040000000aff7812 */ /* 0x000fca000786c0ff */
[----:B--2---:R1:W-:Y:S01]  /*73490*/  @P0 STG.E desc[UR60][R26.64], R144 ;  /* 0x000000901a000986 */ /* 0x0043e2000c10193c */
[----:B------:R-:W-:Y:S01]  /*734a0*/  ISETP.LT.AND P0, PT, R153, UR5, !P3 ;  /* 0x0000000599007c0c */ /* 0x000fe2000df01270 */
[----:B------:R-:W-:Y:S01]  /*734b0*/  ULDC UR5, c[0x0][0x228] ;  /* 0x00008a0000057ab9 */ /* 0x000fe20000000800 */
[----:B-1----:R-:W-:Y:S01]  /*734c0*/  IMAD.WIDE R26, R19, 0x4, R2 ;  /* 0x00000004131a7825 */ /* 0x002fe200078e0202 */
[----:B------:R-:W2:Y:S10]  /*734d0*/  LDL.LU R144, [R1+0x234] ;  /* 0x0002340001907983 */ /* 0x000eb40000300800 */
[----:B------:R1:W-:Y:S01]  /*734e0*/  @P0 STG.E desc[UR60][R26.64], R150 ;  /* 0x000000961a000986 */ /* 0x0003e2000c10193c */
[----:B------:R-:W-:Y:S01]  /*734f0*/  ISETP.LT.AND P0, PT, R155, UR5, !P3 ;  /* 0x000000059b007c0c */ /* 0x000fe2000df01270 */
[----:B------:R-:W-:Y:S01]  /*73500*/  ULDC UR5, c[0x0][0x228] ;  /* 0x00008a0000057ab9 */ /* 0x000fe20000000800 */
[----:B-1----:R-:W-:-:S11]  /*73510*/  IMAD.WIDE R26, R19, 0x4, R4 ;  /* 0x00000004131a7825 */ /* 0x002fd600078e0204 */
        /* <DEDUP_REMOVED lines=25> */
[----:B------:R-:W-:Y:S01]  /*736b0*/  MOV R136, UR13 ;  /* 0x0000000d00887c02 */ /* 0x000fe20008000f00 */
[----:B------:R-:W-:Y:S02]  /*736c0*/  ULDC.64 UR12, c[0x0][0x228] ;  /* 0x00008a00000c7ab9 */ /* 0x000fe40000000a00 */
[----:B------:R-:W-:Y:S01]  /*736d0*/  UMOV UR5, UR12 ;  /* 0x0000000c00057c82 */ /* 0x000fe20008000000 */
[----:B------:R-:W-:-:S07]  /*736e0*/  LOP3.LUT P1, RZ, R10, 0x10000000, RZ, 0xc0, !PT ;  /* 0x100000000aff7812 */ /* 0x000fce000782c0ff */
[----:B--2---:R1:W-:Y:S01]  /*736f0*/  @P0 STG.E desc[UR60][R26.64], R144 ;  /* 0x000000901a000986 */ /* 0x0043e2000c10193c */
[----:B------:R-:W-:Y:S01]  /*73700*/  ISETP.LT.AND P0, PT, R158, UR5, !P2 ;  /* 0x000000059e007c0c */ /* 0x000fe2000d701270 */
[----:B------:R-:W-:Y:S01]  /*73710*/  ULDC UR5, c[0x0][0x228] ;  /* 0x00008a0000057ab9 */ /* 0x000fe20000000800 */
[----:B-1----:R-:W-:Y:S02]  /*73720*/  IMAD.WIDE R26, R22, 0x4, R8 ;  /* 0x00000004161a7825 */ /* 0x002fe400078e0208 */
[----:B------:R-:W2:Y:S04]  /*73730*/  LDL.LU R22, [R1+0x638] ;  /* 0x0006380001167983 */ /* 0x000ea80000300800 */
[----:B------:R-:W2:Y:S05]  /*73740*/  LDL.LU R144, [R1+0x1068] ;  /* 0x0010680001907983 */ /* 0x000eaa0000300800 */
[----:B---3--:R1:W-:Y:S01]  /*73750*/  @P0 STG.E desc[UR60][R26.64], R21 ;  /* 0x000000151a000986 */ /* 0x0083e2000c10193c */
[----:B------:R-:W-:Y:S01]  /*73760*/  ISETP.LT.AND P0, PT, R153, UR5, !P1 ;  /* 0x0000000599007c0c */ /* 0x000fe2000cf01270 */
[----:B------:R-:W-:-:S02]  /*73770*/  ULDC UR5, c[0x0][0x228] ;  /* 0x00008a0000057ab9 */ /* 0x000fc40000000800 */
        /* <DEDUP_REMOVED lines=10> */
[----:B------:R-:W-:Y:S01]  /*73820*/  UMOV UR6, UR13 ;  /* 0x0000000d00067c82 */ /* 0x000fe20008000000 */
[----:B------:R-:W-:Y:S01]  /*73830*/  ULDC.64 UR12, c[0x0][0x228] ;  /* 0x00008a00000c7ab9 */ /* 0x000fe20000000a00 */
[----:B-1----:R-:W4:Y:S01]  /*73840*/  LDL.LU R148, [R1+0xe7c] ;  /* 0x000e7c0001947983 */ /* 0x002f220000300800 */
[----:B------:R-:W-:Y:S01]  /*73850*/  IMAD.WIDE R26, R146, 0x4, R6 ;  /* 0x00000004921a7825 */ /* 0x000fe200078e0206 */
[----:B------:R-:W-:-:S08]  /*73860*/  UMOV UR5, UR12 ;  /* 0x0000000c00057c82 */ /* 0x000fd00008000000 */
[----:B------:R1:W-:Y:S01]  /*73870*/  @P0 STG.E desc[UR60][R26.64], R147 ;  /* 0x000000931a000986 */ /* 0x0003e2000c10193c */
[----:B------:R-:W-:Y:S01]  /*73880*/  ISETP.LT.AND P0, PT, R158, UR5, !P1 ;  /* 0x000000059e007c0c */ /* 0x000fe2000cf01270 */
[----:B------:R-:W-:Y:S01]  /*73890*/  ULDC UR5, c[0x0][0x228] ;  /* 0x00008a0000057ab9 */ /* 0x000fe20000000800 */
[----:B-1----:R-:W-:Y:S02]  /*738a0*/  IMAD.WIDE R26, R146, 0x4, R8 ;  /* 0x00000004921a7825 */ /* 0x002fe400078e0208 */
[----:B------:R-:W4:Y:S04]  /*738b0*/  LDL.LU R146, [R1+0x106c] ;  /* 0x00106c0001927983 */ /* 0x000f280000300800 */
[----:B------:R-:W4:Y:S05]  /*738c0*/  LDL.LU R147, [R1+0xe6c] ;  /* 0x000e6c0001937983 */ /* 0x000f2a0000300800 */
[----:B------:R1:W-:Y:S04]  /*738d0*/  @P0 STG.E desc[UR60][R26.64], R145 ;  /* 0x000000911a000986 */ /* 0x0003e8000c10193c */
[----:B-1----:R-:W4:Y:S01]  /*738e0*/  LDL.LU R145, [R1+0xc3c] ;  /* 0x000c3c0001917983 */ /* 0x002f220000300800 */
[----:B------:R-:W-:-:S04]  /*738f0*/  LOP3.LUT P3, RZ, R10, 0x20000000, RZ, 0xc0, !PT ;  /* 0x200000000aff7812 */ /* 0x000fc8000786c0ff */
[----:B------:R-:W-:Y:S01]  /*73900*/  ISETP.LT.AND P0, PT, R153, UR5, !P3 ;  /* 0x0000000599007c0c */ /* 0x000fe2000df01270 */
[----:B------:R-:W-:Y:S01]  /*73910*/  IMAD.WIDE R26, R19, 0x4, R2 ;  /* 0x00000004131a7825 */ /* 0x000fe200078e0202 */
[----:B------:R-:W-:-:S11]  /*73920*/  ULDC UR5, c[0x0][0x228] ;  /* 0x00008a0000057ab9 */ /* 0x000fd60000000800 */
[----:B--2---:R1:W-:Y:S01]  /*73930*/  @P0 STG.E desc[UR60][R26.64], R22 ;  /* 0x000000161a000986 */ /* 0x0043e2000c10193c */
[----:B------:R-:W-:Y:S01]  /*73940*/  ISETP.LT.AND P0, PT, R155, UR5, !P3 ;  /* 0x000000059b007c0c */ /* 0x000fe2000df01270 */
[----:B------:R-:W-:Y:S02]  /*73950*/  ULDC UR5, c[0x0][0x228] ;  /* 0x00008a0000057ab9 */ /* 0x000fe40000000800 */
[----:B-1----:R-:W2:Y:S01]  /*73960*/  LDL.LU R22, [R1+0xa3c] ;  /* 0x000a3c0001167983 */ /* 0x002ea20000300800 */
[----:B------:R-:W-:-:S09]  /*73970*/  IMAD.WIDE R26, R19, 0x4, R4 ;  /* 0x00000004131a7825 */ /* 0x000fd200078e0204 */
[----:B---3--:R1:W-:Y:S01]  /*73980*/  @P0 STG.E desc[UR60][R26.64], R21 ;  /* 0x000000151a000986 */ /* 0x0083e2000c10193c */
[----:B------:R-:W-:-:S03]  /*73990*/  ISETP.LT.AND P0, PT, R157, UR5, !P3 ;  /* 0x000000059d007c0c */ /* 0x000fc6000df01270 */
[----:B-1----:R-:W3:Y:S01]  /*739a0*/  LDL.LU R21, [R1+0x63c] ;  /* 0x00063c0001157983 */ /* 0x002ee20000300800 */
[----:B------:R-:W-:-:S09]  /*739b0*/  IMAD.WIDE R26, R19, 0x4, R6 ;  /* 0x00000004131a7825 */ /* 0x000fd200078e0206 */
[----:B----4-:R1:W-:Y:S04]  /*739c0*/  @P0 STG.E desc[UR60][R26.64], R20 ;  /* 0x000000141a000986 */ /* 0x0103e8000c10193c */
[----:B-1----:R-:W4:Y:S01]  /*739d0*/  LDL.LU R20, [R1+0x43c] ;  /* 0x00043c0001147983 */ /* 0x002f220000300800 */
[----:B------:R-:W-:-:S03]  /*739e0*/  IMAD.WIDE R26, R19, 0x4, R8 ;  /* 0x00000004131a7825 */ /* 0x000fc600078e0208 */
[----:B------:R-:W4:Y:S01]  /*739f0*/  LDL.LU R19, [R1+0x23c] ;  /* 0x00023c0001137983 */ /* 0x000f220000300800 */
[----:B------:R-:W-:Y:S01]  /*73a00*/  UMOV UR10, UR13 ;  /* 0x0000000d000a7c82 */ /* 0x000fe20008000000 */
[----:B------:R-:W-:Y:S02]  /*73a10*/  ULDC.64 UR12, c[0x0][0x228] ;  /* 0x00008a00000c7ab9 */ /* 0x000fe40000000a00 */
[----:B------:R-:W-:Y:S02]  /*73a20*/  UMOV UR5, UR12 ;  /* 0x0000000c00057c82 */ /* 0x000fe40008000000 */
[----:B------:R-:W-:Y:S01]  /*73a30*/  ISETP.LT.AND P0, PT, R158, UR5, !P3 ;  /* 0x000000059e007c0c */ /* 0x000fe2000df01270 */
[----:B------:R-:W-:Y:S01]  /*73a40*/  ULDC UR5, c[0x0][0x228] ;  /* 0x00008a0000057ab9 */ /* 0x000fe20000000800 */
[----:B------:R-:W-:-:S11]  /*73a50*/  LOP3.LUT P2, RZ, R10, 0x40000000, RZ, 0xc0, !PT ;  /* 0x400000000aff7812 */ /* 0x000fd6000784c0ff */
[----:B------:R1:W-:Y:S01]  /*73a60*/  @P0 STG.E desc[UR60][R26.64], R150 ;  /* 0x000000961a000986 */ /* 0x0003e2000c10193c */
[----:B------:R-:W-:Y:S01]  /*73a70*/  ISETP.LT.AND P0, PT, R153, UR5, !P2 ;  /* 0x0000000599007c0c */ /* 0x000fe2000d701270 */
[----:B------:R-:W-:Y:S01]  /*73a80*/  ULDC UR5, c[0x0][0x228] ;  /* 0x00008a0000057ab9 */ /* 0x000fe20000000800 */
[----:B-1----:R-:W-:-:S11]  /*73a90*/  IMAD.WIDE R26, R144, 0x4, R2 ;  /* 0x00000004901a7825 */ /* 0x002fd600078e0202 */
[----:B------:R1:W-:Y:S01]  /*73aa0*/  @P0 STG.E desc[UR60][R26.64], R148 ;  /* 0x000000941a000986 */ /* 0x0003e2000c10193c */
[----:B------:R-:W-:Y:S01]  /*73ab0*/  ISETP.LT.AND P0, PT, R155, UR5, !P2 ;  /* 0x000000059b007c0c */ /* 0x000fe2000d701270 */
[----:B------:R-:W-:Y:S01]  /*73ac0*/  ULDC UR5, c[0x0][0x228] ;  /* 0x00008a0000057ab9 */ /* 0x000fe20000000800 */
[----:B-1----:R-:W-:-:S11]  /*73ad0*/  IMAD.WIDE R26, R144, 0x4, R4 ;  /* 0x00000004901a7825 */ /* 0x002fd600078e0204 */
[----:B------:R1:W-:Y:S01]  /*73ae0*/  @P0 STG.E desc[UR60][R26.64], R147 ;  /* 0x000000931a000986 */ /* 0x0003e2000c10193c */
[----:B------:R-:W-:Y:S01]  /*73af0*/  ISETP.LT.AND P0, PT, R157, UR5, !P2 ;  /* 0x000000059d007c0c */ /* 0x000fe2000d701270 */
[----:B-1----:R-:W-:-:S12]  /*73b00*/  IMAD.WIDE R26, R144, 0x4, R6 ;  /* 0x00000004901a7825 */ /* 0x002fd800078e0206 */
[----:B------:R1:W-:Y:S02]  /*73b10*/  @P0 STG.E desc[UR60][R26.64], R145 ;  /* 0x000000911a000986 */ /* 0x0003e4000c10193c */
[----:B-1----:R-:W-:Y:S02]  /*73b20*/  IMAD.WIDE R26, R144, 0x4, R8 ;  /* 0x00000004901a7825 */ /* 0x002fe400078e0208 */
[----:B------:R-:W4:Y:S01]  /*73b30*/  LDL.LU R144, [R1+0x3c] ;  /* 0x00003c0001907983 */ /* 0x000f220000300800 */
[----:B------:R-:W-:Y:S01]  /*73b40*/  UMOV UR8, UR13 ;  /* 0x0000000d00087c82 */ /* 0x000fe20008000000 */
[----:B------:R-:W-:Y:S02]  /*73b50*/  ULDC.64 UR12, c[0x0][0x228] ;  /* 0x00008a00000c7ab9 */ /* 0x000fe40000000a00 */
[----:B------:R-:W-:Y:S02]  /*73b60*/  UMOV UR5, UR12 ;  /* 0x0000000c00057c82 */ /* 0x000fe40008000000 */
[----:B------:R-:W-:Y:S01]  /*73b70*/  ISETP.LT.AND P0, PT, R158, UR5, !P2 ;  /* 0x000000059e007c0c */ /* 0x000fe2000d701270 */
[----:B------:R-:W-:Y:S01]  /*73b80*/  ULDC UR5, c[0x0][0x228] ;  /* 0x00008a0000057ab9 */ /* 0x000fe20000000800 */
[----:B------:R-:W-:-:S11]  /*73b90*/  LOP3.LUT P1, RZ, R10, 0x80000000, RZ, 0xc0, !PT ;  /* 0x800000000aff7812 */ /* 0x000fd6000782c0ff */
[----:B--2---:R1:W-:Y:S01]  /*73ba0*/  @P0 STG.E desc[UR60][R26.64], R22 ;  /* 0x000000161a000986 */ /* 0x0043e2000c10193c */
[----:B------:R-:W-:Y:S01]  /*73bb0*/  ISETP.LT.AND P0, PT, R153, UR5, !P1 ;  /* 0x0000000599007c0c */ /* 0x000fe2000cf01270 */
[----:B------:R-:W-:Y:S01]  /*73bc0*/  ULDC UR5, c[0x0][0x228] ;  /* 0x00008a0000057ab9 */ /* 0x000fe20000000800 */
[C---:B-1----:R-:W-:Y:S01]  /*73bd0*/  IMAD.WIDE R26, R146.reuse, 0x4, R2 ;  /* 0x00000004921a7825 */ /* 0x042fe200078e0202 */
[----:B------:R-:W2:Y:S10]  /*73be0*/  LDL.LU R22, [R1+0xe90] ;  /* 0x000e900001167983 */ /* 0x000eb40000300800 */
[----:B---3--:R1:W-:Y:S01]  /*73bf0*/  @P0 STG.E desc[UR60][R26.64], R21 ;  /* 0x000000151a000986 */ /* 0x0083e2000c10193c */
[----:B------:R-:W-:Y:S01]  /*73c00*/  ISETP.LT.AND P0, PT, R155, UR5, !P1 ;  /* 0x000000059b007c0c */ /* 0x000fe2000cf01270 */
[----:B------:R-:W-:Y:S01]  /*73c10*/  ULDC UR5, c[0x0][0x228] ;  /* 0x00008a0000057ab9 */ /* 0x000fe20000000800 */
[C---:B-1----:R-:W-:Y:S01]  /*73c20*/  IMAD.WIDE R26, R146.reuse, 0x4, R4 ;  /* 0x00000004921a7825 */ /* 0x042fe200078e0204 */
[----:B------:R-:W3:Y:S10]  /*73c30*/  LDL.LU R21, [R1+0xe80] ;  /* 0x000e800001157983 */ /* 0x000ef40000300800 */
[----:B----4-:R1:W-:Y:S01]  /*73c40*/  @P0 STG.E desc[UR60][R26.64], R20 ;  /* 0x000000141a000986 */ /* 0x0103e2000c10193c */
[----:B------:R-:W-:Y:S01]  /*73c50*/  ISETP.LT.AND P0, PT, R157, UR5, !P1 ;  /* 0x000000059d007c0c */ /* 0x000fe2000cf01270 */
[----:B-1----:R-:W-:-:S02]  /*73c60*/  IMAD.WIDE R26, R146, 0x4, R6 ;  /* 0x00000004921a7825 */ /* 0x002fc400078e0206 */
[----:B------:R-:W4:Y:S10]  /*73c70*/  LDL.LU R20, [R1+0xa40] ;  /* 0x000a400001147983 */ /* 0x000f340000300800 */
[----:B------:R1:W-:Y:S04]  /*73c80*/  @P0 STG.E desc[UR60][R26.64], R19 ;  /* 0x000000131a000986 */ /* 0x0003e8000c10193c */
[----:B-1----:R-:W2:Y:S04]  /*73c90*/  LDL.LU R19, [R1+0x1070] ;  /* 0x0010700001137983 */ /* 0x002ea80000300800 */
[----:B------:R-:W4:Y:S01]  /*73ca0*/  LDL.LU R252, [R1+0x830] ;  /* 0x0008300001fc7983 */ /* 0x000f220000300800 */
[----:B------:R-:W-:Y:S01]  /*73cb0*/  UMOV UR14, UR13 ;  /* 0x0000000d000e7c82 */ /* 0x000fe20008000000 */
[----:B------:R-:W-:-:S02]  /*73cc0*/  ULDC.64 UR12, c[0x0][0x228] ;  /* 0x00008a00000c7ab9 */ /* 0x000fc40000000a00 */
[----:B------:R-:W4:Y:S01]  /*73cd0*/  LDL.LU R159, [R1+0x640] ;  /* 0x00064000019f7983 */ /* 0x000f220000300800 */
[----:B------:R-:W-:-:S03]  /*73ce0*/  UMOV UR5, UR12 ;  /* 0x0000000c00057c82 */ /* 0x000fc60008000000 */
[----:B------:R-:W4:Y:S01]  /*73cf0*/  LDL.LU R138, [R1+0x1074] ;  /* 0x00107400018a7983 */ /* 0x000f220000300800 */
[----:B------:R-:W-:Y:S01]  /*73d00*/  ISETP.LT.AND P0, PT, R158, UR5, !P1 ;  /* 0x000000059e007c0c */ /* 0x000fe2000cf01270 */
[----:B------:R-:W-:Y:S01]  /*73d10*/  IMAD.WIDE R26, R146, 0x4, R8 ;  /* 0x00000004921a7825 */ /* 0x000fe200078e0208 */
[----:B------:R-:W-:Y:S01]  /*73d20*/  LOP3.LUT P2, RZ, R0, 0x1, RZ, 0xc0, !PT ;  /* 0x0000000100ff7812 */ /* 0x000fe2000784c0ff */
[----:B------:R-:W4:Y:S01]  /*73d30*/  LDL.LU R150, [R1+0x1078] ;  /* 0x0010780001967983 */ /* 0x000f220000300800 */
[----:B------:R-:W-:-:S09]  /*73d40*/  ULDC UR5, c[0x0][0x228] ;  /* 0x00008a0000057ab9 */ /* 0x000fd20000000800 */
[----:B------:R1:W-:Y:S04]  /*73d50*/  @P0 STG.E desc[UR60][R26.64], R144 ;  /* 0x000000901a000986 */ /* 0x0003e8000c10193c */
[----:B-1----:R-:W4:Y:S04]  /*73d60*/  LDL.LU R144, [R1+0x107c] ;  /* 0x00107c0001907983 */ /* 0x002f280000300800 */
[----:B------:R-:W4:Y:S04]  /*73d70*/  LDL.LU R25, [R1+0x440] ;  /* 0x0004400001197983 */ /* 0x000f280000300800 */
[----:B------:R-:W4:Y:S04]  /*73d80*/  LDL.LU R137, [R1+0x240] ;  /* 0x0002400001897983 */ /* 0x000f280000300800 */
[----:B------:R-:W4:Y:S04]  /*73d90*/  LDL.LU R139, [R1+0x40] ;  /* 0x00004000018b7983 */ /* 0x000f280000300800 */
[----:B------:R-:W4:Y:S04]  /*73da0*/  LDL.LU R156, [R1+0xe94] ;  /* 0x000e9400019c7983 */ /* 0x000f280000300800 */
[----:B------:R-:W4:Y:S01]  /*73db0*/  LDL.LU R151, [R1+0xe84] ;  /* 0x000e840001977983 */ /* 0x000f220000300800 */
[----:B------:R-:W-:Y:S01]  /*73dc0*/  ISETP.LT.AND P0, PT, R153, UR5, !P2 ;  /* 0x0000000599007c0c */ /* 0x000fe2000d701270 */
[----:B------:R-:W-:-:S02]  /*73dd0*/  ULDC UR5, c[0x0][0x228] ;  /* 0x00008a0000057ab9 */ /* 0x000fc40000000800 */
[----:B------:R-:W4:Y:S04]  /*73de0*/  LDL.LU R149, [R1+0xa44] ;  /* 0x000a440001957983 */ /* 0x000f280000300800 */
[----:B------:R-:W4:Y:S01]  /*73df0*/  LDL.LU R148, [R1+0x834] ;  /* 0x0008340001947983 */ /* 0x000f220000300800 */
[----:B------:R-:W-:-:S03]  /*73e00*/  LOP3.LUT P1, RZ, R11, 0x20, RZ, 0xc0, !PT ;  /* 0x000000200bff7812 */ /* 0x000fc6000782c0ff */
[----:B------:R-:W4:Y:S04]  /*73e10*/  LDL.LU R147, [R1+0x644] ;  /* 0x0006440001937983 */ /* 0x000f280000300800 */
[----:B------:R-:W4:Y:S04]  /*73e20*/  LDL.LU R145, [R1+0x444] ;  /* 0x0004440001917983 */ /* 0x000f280000300800 */
[----:B------:R-:W4:Y:S01]  /*73e30*/  LDL.LU R146, [R1+0x244] ;  /* 0x0002440001927983 */ /* 0x000f220000300800 */
[----:B------:R-:W-:Y:S02]  /*73e40*/  LOP3.LUT P6, RZ, R11, 0x40000, RZ, 0xc0, !PT ;  /* 0x000400000bff7812 */ /* 0x000fe400078cc0ff */
[----:B------:R-:W-:-:S11]  /*73e50*/  LOP3.LUT R24, R24, 0xffefffff, RZ, 0xc0, !PT ;  /* 0xffefffff18187812 */ /* 0x000fd600078ec0ff */
[----:B------:R-:W-:Y:S02]  /*73e60*/  @P6 LOP3.LUT R24, R24, 0x100000, RZ, 0xfc, !PT ;  /* 0x0010000018186812 */ /* 0x000fe400078efcff */
        /* <DEDUP_REMOVED lines=9> */
[----:B------:R-:W-:Y:S01]  /*73f00*/  LOP3.LUT P6, RZ, R11, 0x400, RZ, 0xc0, !PT ;  /* 0x000004000bff7812 */ /* 0x000fe200078cc0ff */
[----:B--2---:R-:W-:-:S05]  /*73f10*/  IMAD.WIDE R26, R19, 0x4, R2 ;  /* 0x00000004131a7825 */ /* 0x004fca00078e0202 */
[----:B------:R1:W-:Y:S01]  /*73f20*/  @P0 STG.E desc[UR60][R26.64], R22 ;  /* 0x000000161a000986 */ /* 0x0003e2000c10193c */
[----:B------:R-:W-:Y:S02]  /*73f30*/  ISETP.LT.AND P0, PT, R155, UR5, !P2 ;  /* 0x000000059b007c0c */ /* 0x000fe4000d701270 */
[C---:B------:R-:W-:Y:S02]  /*73f40*/  LOP3.LUT P5, RZ, R11.reuse, 0x80000, RZ, 0xc0, !PT ;  /* 0x000800000bff7812 */ /* 0x040fe400078ac0ff */
[C---:B------:R-:W-:Y:S02]  /*73f50*/  LOP3.LUT P4, RZ, R11.reuse, 0x100000, RZ, 0xc0, !PT ;  /* 0x001000000bff7812 */ /* 0x040fe4000788c0ff */
[----:B------:R-:W-:Y:S01]  /*73f60*/  LOP3.LUT P3, RZ, R11, 0x200000, RZ, 0xc0, !PT ;  /* 0x002000000bff7812 */ /* 0x000fe2000786c0ff */
[----:B------:R-:W-:Y:S01]  /*73f70*/  UMOV UR12, UR13 ;  /* 0x0000000d000c7c82 */ /* 0x000fe20008000000 */
[----:B-1----:R-:W-:Y:S01]  /*73f80*/  IMAD.WIDE R26, R19, 0x4, R4 ;  /* 0x00000004131a7825 */ /* 0x002fe200078e0204 */
[----:B------:R-:W-:Y:S01]  /*73f90*/  LOP3.LUT R24, R24, 0xfeffffff, RZ, 0xc0, !PT ;  /* 0xfeffffff18187812 */ /* 0x000fe200078ec0ff */
[----:B------:R-:W-:-:S03]  /*73fa0*/  ULDC UR5, c[0x0][0x22c] ;  /* 0x00008b0000057ab9 */ /* 0x000fc60000000800 */
[----:B---3--:R1:W-:Y:S02]  /*73fb0*/  @P0 STG.E desc[UR60][R26.64], R21 ;  /* 0x000000151a000986 */ /* 0x0083e4000c10193c */
[C---:B-1----:R-:W-:Y:S02]  /*73fc0*/  IMAD.WIDE R26, R19.reuse, 0x4, R6 ;  /* 0x00000004131a7825 */ /* 0x042fe400078e0206 */
[----:B------:R-:W2:Y:S04]  /*73fd0*/  LDL.LU R21, [R1+0x44] ;  /* 0x0000440001157983 */ /* 0x000ea80000300800 */
[----:B----4-:R1:W-:Y:S02]  /*73fe0*/  @P1 STG.E desc[UR60][R26.64], R20 ;  /* 0x000000141a001986 */ /* 0x0103e4000c10193c */
[----:B-1----:R-:W-:-:S02]  /*73ff0*/  IMAD.WIDE R26, R19, 0x4, R8 ;  /* 0x00000004131a7825 */ /* 0x002fc400078e0208 */
[----:B------:R-:W3:Y:S04]  /*74000*/  LDL.LU R20, [R1+0xe98] ;  /* 0x000e980001147983 */ /* 0x000ee80000300800 */
[----:B------:R-:W4:Y:S04]  /*74010*/  LDL.LU R19, [R1+0xe88] ;  /* 0x000e880001137983 */ /* 0x000f280000300800 */
[----:B------:R-:W3:Y:S01]  /*74020*/  LDL.LU R22, [R1+0x1080] ;  /* 0x0010800001167983 */ /* 0x000ee20000300800 */
[----:B------:R-:W-:Y:S02]  /*74030*/  @P6 LOP3.LUT R24, R24, 0x1000000, RZ, 0xfc, !PT ;  /* 0x0100000018186812 */ /* 0x000fe400078efcff */
[----:B------:R-:W-:-:S02]  /*74040*/  LOP3.LUT P6, RZ, R11, 0x200, RZ, 0xc0, !PT ;  /* 0x000002000bff7812 */ /* 0x000fc400078cc0ff */
        /* <DEDUP_REMOVED lines=8> */
[----:B------:R-:W-:-:S13]  /*740d0*/  LOP3.LUT P6, RZ, R11, 0x40, RZ, 0xc0, !PT ;  /* 0x000000400bff7812 */ /* 0x000fda00078cc0ff */
[----:B------:R1:W-:Y:S01]  /*740e0*/  @P6 STG.E desc[UR60][R26.64], R252 ;  /* 0x000000fc1a006986 */ /* 0x0003e2000c10193c */
[----:B------:R-:W-:Y:S01]  /*740f0*/  LOP3.LUT P6, RZ, R24, 0x8000000, RZ, 0xc0, !PT ;  /* 0x0800000018ff7812 */ /* 0x000fe200078cc0ff */
[----:B-1----:R-:W-:-:S12]  /*74100*/  IMAD.WIDE R26, R138, 0x4, R2 ;  /* 0x000000048a1a7825 */ /* 0x002fd800078e0202 */
        /* <DEDUP_REMOVED lines=11> */
[----:B-1----:R-:W-:Y:S01]  /*741c0*/  IMAD.WIDE R26, R150, 0x4, R2 ;  /* 0x00000004961a7825 */ /* 0x002fe200078e0202 */
[----:B------:R-:W-:Y:S01]  /*741d0*/  LOP3.LUT P0, RZ, R11, 0x20000, RZ, 0xc0, !PT ;  /* 0x000200000bff7812 */ /* 0x000fe2000780c0ff */
[----:B------:R-:W4:Y:S10]  /*741e0*/  LDL.LU R139, [R1+0x1088] ;  /* 0x00108800018b7983 */ /* 0x000f340000300800 */
        /* <DEDUP_REMOVED lines=8> */
[----:B-1----:R-:W-:-:S05]  /*74270*/  IMAD.WIDE R26, R150, 0x4, R8 ;  /* 0x00000004961a7825 */ /* 0x002fca00078e0208 */
[----:B------:R1:W-:Y:S02]  /*74280*/  @P0 STG.E desc[UR60][R26.64], R148 ;  /* 0x000000941a000986 */ /* 0x0003e4000c10193c */
[----:B-1----:R-:W-:-:S05]  /*74290*/  IMAD.WIDE R26, R144, 0x4, R2 ;  /* 0x00000004901a7825 */ /* 0x002fca00078e0202 */
[----:B------:R1:W-:Y:S01]  /*742a0*/  @P6 STG.E desc[UR60][R26.64], R147 ;  /* 0x000000931a006986 */ /* 0x0003e2000c10193c */
[----:B------:R-:W-:Y:S01]  /*742b0*/  LOP3.LUT P2, RZ, R11, 0x400000, RZ, 0xc0, !PT ;  /* 0x004000000bff7812 */ /* 0x000fe2000784c0ff */
[----:B-1----:R-:W-:-:S05]  /*742c0*/  IMAD.WIDE R26, R144, 0x4, R4 ;  /* 0x00000004901a7825 */ /* 0x002fca00078e0204 */
[----:B------:R1:W-:Y:S01]  /*742d0*/  @P5 STG.E desc[UR60][R26.64], R145 ;  /* 0x000000911a005986 */ /* 0x0003e2000c10193c */
[----:B------:R-:W-:Y:S01]  /*742e0*/  LOP3.LUT P1, RZ, R11, 0x800000, RZ, 0xc0, !PT ;  /* 0x008000000bff7812 */ /* 0x000fe2000782c0ff */
[----:B-1----:R-:W-:-:S05]  /*742f0*/  IMAD.WIDE R26, R144, 0x4, R6 ;  /* 0x00000004901a7825 */ /* 0x002fca00078e0206 */
[----:B------:R1:W-:Y:S02]  /*74300*/  @P4 STG.E desc[UR60][R26.64], R146 ;  /* 0x000000921a004986 */ /* 0x0003e4000c10193c */
[----:B-1----:R-:W-:-:S05]  /*74310*/  IMAD.WIDE R26, R144, 0x4, R8 ;  /* 0x00000004901a7825 */ /* 0x002fca00078e0208 */
[----:B--2---:R3:W-:Y:S02]  /*74320*/  @P3 STG.E desc[UR60][R26.64], R21 ;  /* 0x000000151a003986 */ /* 0x0047e4000c10193c */
[----:B---3--:R-:W-:-:S05]  /*74330*/  IMAD.WIDE R26, R22, 0x4, R2 ;  /* 0x00000004161a7825 */ /* 0x008fca00078e0202 */
[----:B------:R1:W-:Y:S02]  /*74340*/  @P2 STG.E desc[UR60][R26.64], R20 ;  /* 0x000000141a002986 */ /* 0x0003e4000c10193c */
[----:B-1----:R-:W-:-:S05]  /*74350*/  IMAD.WIDE R26, R22, 0x4, R4 ;  /* 0x00000004161a7825 */ /* 0x002fca00078e0204 */
[----:B----4-:R1:W-:Y:S04]  /*74360*/  @P1 STG.E desc[UR60][R26.64], R19 ;  /* 0x000000131a001986 */ /* 0x0103e8000c10193c */
[----:B-1----:R-:W2:Y:S04]  /*74370*/  LDL.LU R19, [R1+0xa48] ;  /* 0x000a480001137983 */ /* 0x002ea80000300800 */
[----:B------:R-:W3:Y:S04]  /*74380*/  LDL.LU R156, [R1+0x838] ;  /* 0x00083800019c7983 */ /* 0x000ee80000300800 */
[----:B------:R-:W4:Y:S04]  /*74390*/  LDL.LU R145, [R1+0x648] ;  /* 0x0006480001917983 */ /* 0x000f280000300800 */
[----:B------:R-:W4:Y:S04]  /*743a0*/  LDL.LU R146, [R1+0x448] ;  /* 0x0004480001927983 */ /* 0x000f280000300800 */
[----:B------:R-:W4:Y:S04]  /*743b0*/  LDL.LU R144, [R1+0x248] ;  /* 0x0002480001907983 */ /* 0x000f280000300800 */
[----:B------:R-:W4:Y:S01]  /*743c0*/  LDL.LU R21, [R1+0x1084] ;  /* 0x0010840001157983 */ /* 0x000f220000300800 */
[----:B------:R-:W-:-:S03]  /*743d0*/  LOP3.LUT P4, RZ, R11, 0x1000000, RZ, 0xc0, !PT ;  /* 0x010000000bff7812 */ /* 0x000fc6000788c0ff */
[----:B------:R-:W4:Y:S01]  /*743e0*/  LDL.LU R20, [R1+0x48] ;  /* 0x0000480001147983 */ /* 0x000f220000300800 */
[----:B------:R-:W-:Y:S01]  /*743f0*/  IMAD.WIDE R26, R22, 0x4, R6 ;  /* 0x00000004161a7825 */ /* 0x000fe200078e0206 */
        /* <DEDUP_REMOVED lines=13> */
[----:B--2---:R1:W-:Y:S04]  /*744d0*/  @P4 STG.E desc[UR60][R26.64], R19 ;  /* 0x000000131a004986 */ /* 0x0043e8000c10193c */
[----:B-1----:R-:W2:Y:S04]  /*744e0*/  LDL.LU R19, [R1+0xe9c] ;  /* 0x000e9c0001137983 */ /* 0x002ea80000300800 */
[----:B------:R-:W2:Y:S01]  /*744f0*/  LDL.LU R137, [R1+0xe8c] ;  /* 0x000e8c0001897983 */ /* 0x000ea20000300800 */
[----:B------:R-:W-:-:S02]  /*74500*/  LOP3.LUT R24, R24, 0xfffeffff, RZ, 0xc0, !PT ;  /* 0xfffeffff18187812 */ /* 0x000fc400078ec0ff */
[C---:B------:R-:W-:Y:S01]  /*74510*/  LOP3.LUT P3, RZ, R11.reuse, 0x2000000, RZ, 0xc0, !PT ;  /* 0x020000000bff7812 */ /* 0x040fe2000786c0ff */
[----:B------:R-:W2:Y:S01]  /*74520*/  LDL.LU R138, [R1+0xa4c] ;  /* 0x000a4c00018a7983 */ /* 0x000ea20000300800 */
[----:B------:R-:W-:Y:S02]  /*74530*/  @P0 LOP3.LUT R24, R24, 0x10000, RZ, 0xfc, !PT ;  /* 0x0001000018180812 */ /* 0x000fe400078efcff */
[----:B------:R-:W-:Y:S01]  /*74540*/  LOP3.LUT P0, RZ, R11, 0x80000000, RZ, 0xc0, !PT ;  /* 0x800000000bff7812 */ /* 0x000fe2000780c0ff */
[----:B------:R-:W-:Y:S01]  /*74550*/  IMAD.WIDE R26, R22, 0x4, R8 ;  /* 0x00000004161a7825 */ /* 0x000fe200078e0208 */
[----:B------:R-:W2:Y:S01]  /*74560*/  LDL.LU R151, [R1+0x64c] ;  /* 0x00064c0001977983 */ /* 0x000ea20000300800 */
[----:B------:R-:W-:-:S03]  /*74570*/  LOP3.LUT R24, R24, 0xfffdffff, RZ, 0xc0, !PT ;  /* 0xfffdffff18187812 */ /* 0x000fc600078ec0ff */
[----:B------:R-:W2:Y:S04]  /*74580*/  LDL.LU R149, [R1+0x44c] ;  /* 0x00044c0001957983 */ /* 0x000ea80000300800 */
[----:B------:R-:W2:Y:S04]  /*74590*/  LDL.LU R150, [R1+0x24c] ;  /* 0x00024c0001967983 */ /* 0x000ea80000300800 */
[----:B------:R-:W2:Y:S01]  /*745a0*/  LDL.LU R148, [R1+0x108c] ;  /* 0x00108c0001947983 */ /* 0x000ea20000300800 */
[----:B------:R-:W-:-:S03]  /*745b0*/  @P0 LOP3.LUT R24, R24, 0x20000, RZ, 0xfc, !PT ;  /* 0x0002000018180812 */ /* 0x000fc600078efcff */
[----:B------:R-:W2:Y:S01]  /*745c0*/  LDL.LU R147, [R1+0x4c] ;  /* 0x00004c0001937983 */ /* 0x000ea20000300800 */
[----:B------:R-:W-:-:S03]  /*745d0*/  LOP3.LUT P0, RZ, R11, 0x40000000, RZ, 0xc0, !PT ;  /* 0x400000000bff7812 */ /* 0x000fc6000780c0ff */
[----:B------:R-:W2:Y:S04]  /*745e0*/  LDL.LU R22, [R1+0x1090] ;  /* 0x0010900001167983 */ /* 0x000ea80000300800 */
[----:B---3--:R1:W-:Y:S01]  /*745f0*/  @P3 STG.E desc[UR60][R26.64], R156 ;  /* 0x0000009c1a003986 */ /* 0x0083e2000c10193c */
[----:B------:R-:W-:-:S03]  /*74600*/  LOP3.LUT R24, R24, 0xfffbffff, RZ, 0xc0, !PT ;  /* 0xfffbffff18187812 */ /* 0x000fc600078ec0ff */
[----:B-1----:R-:W3:Y:S02]  /*74610*/  LDL.LU R156, [R1+0x83c] ;  /* 0x00083c00019c7983 */ /* 0x002ee40000300800 */
[----:B------:R-:W-:Y:S02]  /*74620*/  @P0 LOP3.LUT R24, R24, 0x40000, RZ, 0xfc, !PT ;  /* 0x0004000018180812 */ /* 0x000fe400078efcff */
[C---:B------:R-:W-:Y:S02]  /*74630*/  LOP3.LUT P0, RZ, R11.reuse, 0x20000000, RZ, 0xc0, !PT ;  /* 0x200000000bff7812 */ /* 0x040fe4000780c0ff */
[C---:B------:R-:W-:Y:S02]  /*74640*/  LOP3.LUT P2, RZ, R11.reuse, 0x4000000, RZ, 0xc0, !PT ;  /* 0x040000000bff7812 */ /* 0x040fe4000784c0ff */
[----:B------:R-:W-:Y:S01]  /*74650*/  LOP3.LUT P1, RZ, R11, 0x8000000, RZ, 0xc0, !PT ;  /* 0x080000000bff7812 */ /* 0x000fe2000782c0ff */
[----:B----4-:R-:W-:Y:S01]  /*74660*/  IMAD.WIDE R26, R21, 0x4, R2 ;  /* 0x00000004151a7825 */ /* 0x010fe200078e0202 */
[----:B------:R-:W-:-:S07]  /*74670*/  LOP3.LUT R24, R24, 0xfff7ffff, RZ, 0xc0, !PT ;  /* 0xfff7ffff18187812 */ /* 0x000fce00078ec0ff */
[----:B------:R-:W-:Y:S02]  /*74680*/  @P0 LOP3.LUT R24, R24, 0x80000, RZ, 0xfc, !PT ;  /* 0x0008000018180812 */ /* 0x000fe400078efcff */
[----:B------:R-:W-:Y:S01]  /*74690*/  LOP3.LUT P0, RZ, R11, 0x10000000, RZ, 0xc0, !PT ;  /* 0x100000000bff7812 */ /* 0x000fe2000780c0ff */
[----:B------:R1:W-:Y:S02]  /*746a0*/  @P2 STG.E desc[UR60][R26.64], R145 ;  /* 0x000000911a002986 */ /* 0x0003e4000c10193c */
[C---:B-1----:R-:W-:Y:S02]  /*746b0*/  IMAD.WIDE R26, R21.reuse, 0x4, R4 ;  /* 0x00000004151a7825 */ /* 0x042fe400078e0204 */
[----:B------:R-:W4:Y:S04]  /*746c0*/  LDL.LU R145, [R1+0xeb0] ;  /* 0x000eb00001917983 */ /* 0x000f280000300800 */
[----:B------:R1:W-:Y:S02]  /*746d0*/  @P1 STG.E desc[UR60][R26.64], R146 ;  /* 0x000000921a001986 */ /* 0x0003e4000c10193c */
[----:B-1----:R-:W-:-:S02]  /*746e0*/  IMAD.WIDE R26, R21, 0x4, R6 ;  /* 0x00000004151a7825 */ /* 0x002fc400078e0206 */
[----:B------:R-:W4:Y:S04]  /*746f0*/  LDL.LU R146, [R1+0xea0] ;  /* 0x000ea00001927983 */ /* 0x000f280000300800 */
[----:B------:R1:W-:Y:S01]  /*74700*/  @P0 STG.E desc[UR60][R26.64], R144 ;  /* 0x000000901a000986 */ /* 0x0003e2000c10193c */
[C---:B------:R-:W-:Y:S01]  /*74710*/  LOP3.LUT P0, RZ, R24.reuse, 0x80000, RZ, 0xc0, !PT ;  /* 0x0008000018ff7812 */ /* 0x040fe2000780c0ff */
[----:B-1----:R-:W-:Y:S02]  /*74720*/  IMAD.WIDE R26, R21, 0x4, R8 ;  /* 0x00000004151a7825 */ /* 0x002fe400078e0208 */
[----:B------:R-:W4:Y:S10]  /*74730*/  LDL.LU R144, [R1+0xc40] ;  /* 0x000c400001907983 */ /* 0x000f340000300800 */
[----:B------:R1:W-:Y:S01]  /*74740*/  @P0 STG.E desc[UR60][R26.64], R20 ;  /* 0x000000141a000986 */ /* 0x0003e2000c10193c */
[----:B------:R-:W-:Y:S01]  /*74750*/  LOP3.LUT P0, RZ, R24, 0x40000, RZ, 0xc0, !PT ;  /* 0x0004000018ff7812 */ /* 0x000fe2000780c0ff */
[----:B-1----:R-:W-:-:S02]  /*74760*/  IMAD.WIDE R26, R139, 0x4, R2 ;  /* 0x000000048b1a7825 */ /* 0x002fc400078e0202 */
[----:B------:R-:W4:Y:S10]  /*74770*/  LDL.LU R20, [R1+0xa50] ;  /* 0x000a500001147983 */ /* 0x000f340000300800 */
[----:B--2---:R1:W-:Y:S04]  /*74780*/  @P0 STG.E desc[UR60][R26.64], R19 ;  /* 0x000000131a000986 */ /* 0x0043e8000c10193c */
[----:B-1----:R-:W2:Y:S04]  /*74790*/  LDL.LU R19, [R1+0x840] ;  /* 0x0008400001137983 */ /* 0x002ea80000300800 */
[----:B------:R-:W2:Y:S01]  /*747a0*/  LDL.LU R21, [R1+0x1094] ;  /* 0x0010940001157983 */ /* 0x000ea20000300800 */
[----:B------:R-:W-:Y:S01]  /*747b0*/  LOP3.LUT P0, RZ, R24, 0x20000, RZ, 0xc0, !PT ;  /* 0x0002000018ff7812 */ /* 0x000fe2000780c0ff */
[----:B------:R-:W-:-:S12]  /*747c0*/  IMAD.WIDE R26, R139, 0x4, R4 ;  /* 0x000000048b1a7825 */ /* 0x000fd800078e0204 */
[----:B------:R1:W-:Y:S01]  /*747d0*/  @P0 STG.E desc[UR60][R26.64], R137 ;  /* 0x000000891a000986 */ /* 0x0003e2000c10193c */
[----:B------:R-:W-:Y:S01]  /*747e0*/  LOP3.LUT P0, RZ, R24, 0x10000, RZ, 0xc0, !PT ;  /* 0x0001000018ff7812 */ /* 0x000fe2000780c0ff */
[----:B-1----:R-:W-:-:S12]  /*747f0*/  IMAD.WIDE R26, R139, 0x4, R6 ;  /* 0x000000048b1a7825 */ /* 0x002fd800078e0206 */
[----:B------:R1:W-:Y:S01]  /*74800*/  @P0 STG.E desc[UR60][R26.64], R138 ;  /* 0x0000008a1a000986 */ /* 0x0003e2000c10193c */
[----:B------:R-:W-:Y:S01]  /*74810*/  LOP3.LUT P0, RZ, R24, 0x8000, RZ, 0xc0, !PT ;  /* 0x0000800018ff7812 */ /* 0x000fe2000780c0ff */
[----:B-1----:R-:W-:-:S12]  /*74820*/  IMAD.WIDE R26, R139, 0x4, R8 ;  /* 0x000000048b1a7825 */ /* 0x002fd800078e0208 */
[----:B---3--:R1:W-:Y:S01]  /*74830*/  @P0 STG.E desc[UR60][R26.64], R156 ;  /* 0x0000009c1a000986 */ /* 0x0083e2000c10193c */
[----:B------:R-:W-:Y:S01]  /*74840*/  LOP3.LUT P0, RZ, R24, 0x4000, RZ, 0xc0, !PT ;  /* 0x0000400018ff7812 */ /* 0x000fe2000780c0ff */
[----:B-1----:R-:W-:Y:S01]  /*74850*/  IMAD.WIDE R26, R148, 0x4, R2 ;  /* 0x00000004941a7825 */ /* 0x002fe200078e0202 */
[----:B------:R-:W-:Y:S01]  /*74860*/  LOP3.LUT P6, RZ, R12, 0x20, RZ, 0xc0, !PT ;  /* 0x000000200cff7812 */ /* 0x000fe200078cc0ff */
[----:B------:R-:W3:Y:S10]  /*74870*/  LDL.LU R156, [R1+0x109c] ;  /* 0x00109c00019c7983 */ /* 0x000ef40000300800 */
[----:B------:R1:W-:Y:S01]  /*74880*/  @P0 STG.E desc[UR60][R26.64], R151 ;  /* 0x000000971a000986 */ /* 0x0003e2000c10193c */
[----:B------:R-:W-:Y:S01]  /*74890*/  LOP3.LUT P0, RZ, R24, 0x2000, RZ, 0xc0, !PT ;  /* 0x0000200018ff7812 */ /* 0x000fe2000780c0ff */
[----:B-1----:R-:W-:-:S12]  /*748a0*/  IMAD.WIDE R26, R148, 0x4, R4 ;  /* 0x00000004941a7825 */ /* 0x002fd800078e0204 */
[----:B------:R1:W-:Y:S01]  /*748b0*/  @P0 STG.E desc[UR60][R26.64], R149 ;  /* 0x000000951a000986 */ /* 0x0003e2000c10193c */
[----:B------:R-:W-:Y:S02]  /*748c0*/  LOP3.LUT P0, RZ, R24, 0x1000, RZ, 0xc0, !PT ;  /* 0x0000100018ff7812 */ /* 0x000fe4000780c0ff */
[----:B------:R-:W-:Y:S01]  /*748d0*/  LOP3.LUT P5, RZ, R12, 0x40, RZ, 0xc0, !PT ;  /* 0x000000400cff7812 */ /* 0x000fe200078ac0ff */
[----:B-1----:R-:W-:-:S10]  /*748e0*/  IMAD.WIDE R26, R148, 0x4, R6 ;  /* 0x00000004941a7825 */ /* 0x002fd400078e0206 */
[----:B------:R1:W-:Y:S01]  /*748f0*/  @P0 STG.E desc[UR60][R26.64], R150 ;  /* 0x000000961a000986 */ /* 0x0003e2000c10193c */
[----:B------:R-:W-:Y:S01]  /*74900*/  LOP3.LUT P4, RZ, R12, 0x80, RZ, 0xc0, !PT ;  /* 0x000000800cff7812 */ /* 0x000fe2000788c0ff */
[----:B-1----:R-:W-:-:S05]  /*74910*/  IMAD.WIDE R26, R148, 0x4, R8 ;  /* 0x00000004941a7825 */ /* 0x002fca00078e0208 */
[----:B------:R1:W-:Y:S01]  /*74920*/  @P6 STG.E desc[UR60][R26.64], R147 ;  /* 0x000000931a006986 */ /* 0x0003e2000c10193c */
[----:B------:R-:W-:Y:S01]  /*74930*/  LOP3.LUT P3, RZ, R12, 0x100, RZ, 0xc0, !PT ;  /* 0x000001000cff7812 */ /* 0x000fe2000786c0ff */
[----:B-1----:R-:W-:-:S05]  /*74940*/  IMAD.WIDE R26, R22, 0x4, R2 ;  /* 0x00000004161a7825 */ /* 0x002fca00078e0202 */
[----:B----4-:R1:W-:Y:S01]  /*74950*/  @P5 STG.E desc[UR60][R26.64], R145 ;  /* 0x000000911a005986 */ /* 0x0103e2000c10193c */
[----:B------:R-:W-:Y:S01]  /*74960*/  LOP3.LUT P2, RZ, R12, 0x200, RZ, 0xc0, !PT ;  /* 0x000002000cff7812 */ /* 0x000fe2000784c0ff */
[----:B-1----:R-:W-:-:S05]  /*74970*/  IMAD.WIDE R26, R22, 0x4, R4 ;  /* 0x00000004161a7825 */ /* 0x002fca00078e0204 */
[----:B------:R1:W-:Y:S01]  /*74980*/  @P4 STG.E desc[UR60][R26.64], R146 ;  /* 0x000000921a004986 */ /* 0x0003e2000c10193c */
[----:B------:R-:W-:Y:S01]  /*74990*/  LOP3.LUT P1, RZ, R12, 0x400, RZ, 0xc0, !PT ;  /* 0x000004000cff7812 */ /* 0x000fe2000782c0ff */
[----:B-1----:R-:W-:-:S05]  /*749a0*/  IMAD.WIDE R26, R22, 0x4, R6 ;  /* 0x00000004161a7825 */ /* 0x002fca00078e0206 */
[----:B------:R1:W-:Y:S02]  /*749b0*/  @P3 STG.E desc[UR60][R26.64], R144 ;  /* 0x000000901a003986 */ /* 0x0003e4000c10193c */
[----:B-1----:R-:W-:Y:S02]  /*749c0*/  IMAD.WIDE R26, R22, 0x4, R8 ;  /* 0x00000004161a7825 */ /* 0x002fe400078e0208 */
[----:B------:R-:W4:Y:S04]  /*749d0*/  LDL.LU R144, [R1+0x650] ;  /* 0x0006500001907983 */ /* 0x000f280000300800 */
[----:B------:R2:W-:Y:S04]  /*749e0*/  @P2 STG.E desc[UR60][R26.64], R20 ;  /* 0x000000141a002986 */ /* 0x0005e8000c10193c */
[----:B------:R-:W3:Y:S01]  /*749f0*/  LDL.LU R22, [R1+0x450] ;  /* 0x0004500001167983 */ /* 0x000ee20000300800 */
[----:B------:R-:W-:Y:S01]  /*74a00*/  R2UR UR13, R136 ;  /* 0x00000000880d72ca */ /* 0x000fe200000e0000 */
[----:B--2---:R-:W-:-:S05]  /*74a10*/  IMAD.WIDE R26, R21, 0x4, R2 ;  /* 0x00000004151a7825 */ /* 0x004fca00078e0202 */
[----:B------:R1:W-:Y:S04]  /*74a20*/  @P1 STG.E desc[UR60][R26.64], R19 ;  /* 0x000000131a001986 */ /* 0x0003e8000c10193c */
[----:B-1----:R-:W2:Y:S04]  /*74a30*/  LDL.LU R19, [R1+0x250] ;  /* 0x0002500001137983 */ /* 0x002ea80000300800 */
[----:B------:R-:W2:Y:S04]  /*74a40*/  LDL.LU R136, [R1+0xeb4] ;  /* 0x000eb40001887983 */ /* 0x000ea80000300800 */
[----:B------:R-:W2:Y:S04]  /*74a50*/  LDL.LU R252, [R1+0xea4] ;  /* 0x000ea40001fc7983 */ /* 0x000ea80000300800 */
[----:B------:R-:W2:Y:S04]  /*74a60*/  LDL.LU R20, [R1+0x1098] ;  /* 0x0010980001147983 */ /* 0x000ea80000300800 */
[----:B------:R-:W2:Y:S01]  /*74a70*/  LDL.LU R159, [R1+0xc44] ;  /* 0x000c4400019f7983 */ /* 0x000ea20000300800 */
[----:B------:R-:W-:-:S02]  /*74a80*/  LOP3.LUT P0, RZ, R12, 0x800000, RZ, 0xc0, !PT ;  /* 0x008000000cff7812 */ /* 0x000fc4000780c0ff */
[----:B------:R-:W-:Y:S01]  /*74a90*/  LOP3.LUT R24, R24, 0xffffffef, RZ, 0xc0, !PT ;  /* 0xffffffef18187812 */ /* 0x000fe200078ec0ff */
[----:B------:R-:W2:Y:S04]  /*74aa0*/  LDL.LU R25, [R1+0xa54] ;  /* 0x000a540001197983 */ /* 0x000ea80000300800 */
[----:B------:R-:W2:Y:S04]  /*74ab0*/  LDL.LU R137, [R1+0x844] ;  /* 0x0008440001897983 */ /* 0x000ea80000300800 */
[----:B------:R-:W2:Y:S02]  /*74ac0*/  LDL.LU R138, [R1+0x654] ;  /* 0x00065400018a7983 */ /* 0x000ea40000300800 */
[----:B------:R-:W-:-:S02]  /*74ad0*/  @P0 LOP3.LUT R24, R24, 0x10, RZ, 0xfc, !PT ;  /* 0x0000001018180812 */ /* 0x000fc400078efcff */
[----:B------:R-:W-:Y:S01]  /*74ae0*/  LOP3.LUT P0, RZ, R12, 0x400000, RZ, 0xc0, !PT ;  /* 0x004000000cff7812 */ /* 0x000fe2000780c0ff */
[----:B------:R-:W2:Y:S01]  /*74af0*/  LDL.LU R139, [R1+0x454] ;  /* 0x00045400018b7983 */ /* 0x000ea20000300800 */
[----:B------:R-:W-:-:S03]  /*74b00*/  LOP3.LUT R24, R24, 0xffffffdf, RZ, 0xc0, !PT ;  /* 0xffffffdf18187812 */ /* 0x000fc600078ec0ff */
[----:B------:R-:W2:Y:S04]  /*74b10*/  LDL.LU R151, [R1+0x254] ;  /* 0x0002540001977983 */ /* 0x000ea80000300800 */
[----:B------:R-:W2:Y:S04]  /*74b20*/  LDL.LU R149, [R1+0xeb8] ;  /* 0x000eb80001957983 */ /* 0x000ea80000300800 */
[----:B------:R-:W-:Y:S01]  /*74b30*/  @P0 LOP3.LUT R24, R24, 0x20, RZ, 0xfc, !PT ;  /* 0x0000002018180812 */ /* 0x000fe200078efcff */
[----:B------:R-:W2:Y:S01]  /*74b40*/  LDL.LU R150, [R1+0xea8] ;  /* 0x000ea80001967983 */ /* 0x000ea20000300800 */
[----:B------:R-:W-:-:S02]  /*74b50*/  LOP3.LUT P0, RZ, R12, 0x200000, RZ, 0xc0, !PT ;  /* 0x002000000cff7812 */ /* 0x000fc4000780c0ff */
[----:B------:R-:W-:Y:S01]  /*74b60*/  LOP3.LUT R24, R24, 0xffffffbf, RZ, 0xc0, !PT ;  /* 0xffffffbf18187812 */ /* 0x000fe200078ec0ff */
[----:B------:R-:W2:Y:S01]  /*74b70*/  LDL.LU R148, [R1+0xc48] ;  /* 0x000c480001947983 */ /* 0x000ea20000300800 */
[----:B------:R-:W-:-:S03]  /*74b80*/  LOP3.LUT P4, RZ, R12, 0x800, RZ, 0xc0, !PT ;  /* 0x000008000cff7812 */ /* 0x000fc6000788c0ff */
[----:B------:R-:W2:Y:S01]  /*74b90*/  LDL.LU R147, [R1+0x10a0] ;  /* 0x0010a00001937983 */ /* 0x000ea20000300800 */
[C---:B------:R-:W-:Y:S01]  /*74ba0*/  LOP3.LUT P3, RZ, R12.reuse, 0x1000, RZ, 0xc0, !PT ;  /* 0x000010000cff7812 */ /* 0x040fe2000786c0ff */
[----:B------:R-:W-:Y:S01]  /*74bb0*/  IMAD.WIDE R26, R21, 0x4, R4 ;  /* 0x00000004151a7825 */ /* 0x000fe200078e0204 */
[----:B------:R-:W-:Y:S01]  /*74bc0*/  LOP3.LUT P2, RZ, R12, 0x2000, RZ, 0xc0, !PT ;  /* 0x000020000cff7812 */ /* 0x000fe2000784c0ff */
[----:B------:R-:W2:Y:S02]  /*74bd0*/  LDL.LU R145, [R1+0xa58] ;  /* 0x000a580001917983 */ /* 0x000ea40000300800 */
[----:B------:R-:W-:Y:S02]  /*74be0*/  @P0 LOP3.LUT R24, R24, 0x40, RZ, 0xfc, !PT ;  /* 0x0000004018180812 */ /* 0x000fe400078efcff */
[----:B------:R-:W-:Y:S01]  /*74bf0*/  LOP3.LUT P0, RZ, R12, 0x100000, RZ, 0xc0, !PT ;  /* 0x001000000cff7812 */ /* 0x000fe2000780c0ff */
[----:B------:R-:W2:Y:S01]  /*74c00*/  LDL.LU R146, [R1+0x848] ;  /* 0x0008480001927983 */ /* 0x000ea20000300800 */
        /* <DEDUP_REMOVED lines=9> */
[----:B------:R-:W-:Y:S02]  /*74ca0*/  LOP3.LUT R24, R24, 0xfffffbff, RZ, 0xc0, !PT ;  /* 0xfffffbff18187812 */ /* 0x000fe400078ec0ff */
[----:B------:R-:W-:-:S09]  /*74cb0*/  LOP3.LUT P1, RZ, R12, 0x4000, RZ, 0xc0, !PT ;  /* 0x000040000cff7812 */ /* 0x000fd2000782c0ff */
[----:B------:R-:W-:Y:S02]  /*74cc0*/  @P0 LOP3.LUT R24, R24, 0x400, RZ, 0xfc, !PT ;  /* 0x0000040018180812 */ /* 0x000fe400078efcff */
[----:B------:R-:W-:Y:S02]  /*74cd0*/  LOP3.LUT P0, RZ, R12, 0x10000, RZ, 0xc0, !PT ;  /* 0x000100000cff7812 */ /* 0x000fe4000780c0ff */
[----:B------:R-:W-:-:S11]  /*74ce0*/  LOP3.LUT R24, R24, 0xfffff7ff, RZ, 0xc0, !PT ;  /* 0xfffff7ff18187812 */ /* 0x000fd600078ec0ff */
[----:B------:R-:W-:Y:S02]  /*74cf0*/  @P0 LOP3.LUT R24, R24, 0x800, RZ, 0xfc, !PT ;  /* 0x0000080018180812 */ /* 0x000fe400078efcff */
[----:B------:R-:W-:Y:S01]  /*74d00*/  LOP3.LUT P0, RZ, R12, 0x8000, RZ, 0xc0, !PT ;  /* 0x000080000cff7812 */ /* 0x000fe2000780c0ff */
[----:B----4-:R1:W-:Y:S02]  /*74d10*/  @P4 STG.E desc[UR60][R26.64], R144 ;  /* 0x000000901a004986 */ /* 0x0103e4000c10193c */
[C---:B-1----:R-:W-:Y:S02]  /*74d20*/  IMAD.WIDE R26, R21.reuse, 0x4, R6 ;  /* 0x00000004151a7825 */ /* 0x042fe400078e0206 */
[----:B------:R-:W4:Y:S04]  /*74d30*/  LDL.LU R144, [R1+0x658] ;  /* 0x0006580001907983 */ /* 0x000f280000300800 */
[----:B---3--:R1:W-:Y:S02]  /*74d40*/  @P3 STG.E desc[UR60][R26.64], R22 ;  /* 0x000000161a003986 */ /* 0x0083e4000c10193c */
[----:B-1----:R-:W-:-:S02]  /*74d50*/  IMAD.WIDE R26, R21, 0x4, R8 ;  /* 0x00000004151a7825 */ /* 0x002fc400078e0208 */
[----:B------:R-:W3:Y:S04]  /*74d60*/  LDL.LU R22, [R1+0x458] ;  /* 0x0004580001167983 */ /* 0x000ee80000300800 */
[----:B------:R-:W4:Y:S04]  /*74d70*/  LDL.LU R21, [R1+0x10a4] ;  /* 0x0010a40001157983 */ /* 0x000f280000300800 */
[----:B--2---:R1:W-:Y:S02]  /*74d80*/  @P2 STG.E desc[UR60][R26.64], R19 ;  /* 0x000000131a002986 */ /* 0x0043e4000c10193c */
[----:B-1----:R-:W-:-:S02]  /*74d90*/  IMAD.WIDE R26, R20, 0x4, R2 ;  /* 0x00000004141a7825 */ /* 0x002fc400078e0202 */
[----:B------:R-:W2:Y:S04]  /*74da0*/  LDL.LU R19, [R1+0x2ba4] ;  /* 0x002ba40001137983 */ /* 0x000ea80000300800 */
[----:B------:R1:W-:Y:S02]  /*74db0*/  @P1 STG.E desc[UR60][R26.64], R136 ;  /* 0x000000881a001986 */ /* 0x0003e4000c10193c */
[----:B-1----:R-:W-:-:S05]  /*74dc0*/  IMAD.WIDE R26, R20, 0x4, R4 ;  /* 0x00000004141a7825 */ /* 0x002fca00078e0204 */
[----:B------:R1:W-:Y:S01]  /*74dd0*/  @P0 STG.E desc[UR60][R26.64], R252 ;  /* 0x000000fc1a000986 */ /* 0x0003e2000c10193c */
[----:B------:R-:W-:Y:S01]  /*74de0*/  LOP3.LUT P0, RZ, R24, 0x800, RZ, 0xc0, !PT ;  /* 0x0000080018ff7812 */ /* 0x000fe2000780c0ff */
[----:B-1----:R-:W-:-:S12]  /*74df0*/  IMAD.WIDE R26, R20, 0x4, R6 ;  /* 0x00000004141a7825 */ /* 0x002fd800078e0206 */
[----:B------:R1:W-:Y:S02]  /*74e00*/  @P0 STG.E desc[UR60][R26.64], R159 ;  /* 0x0000009f1a000986 */ /* 0x0003e4000c10193c */
[----:B-1----:R-:W-:Y:S02]  /*74e10*/  IMAD.WIDE R26, R20, 0x4, R8 ;  /* 0x00000004141a7825 */ /* 0x002fe400078e0208 */
[----:B------:R-:W2:Y:S01]  /*74e20*/  LDL.LU R20, [R1+0x258] ;  /* 0x0002580001147983 */ /* 0x000ea20000300800 */
        /* <DEDUP_REMOVED lines=17> */
[----:B------:R-:W-:Y:S02]  /*74f40*/  LOP3.LUT P0, RZ, R24, 0x10, RZ, 0xc0, !PT ;  /* 0x0000001018ff7812 */ /* 0x000fe4000780c0ff */
[C---:B------:R-:W-:Y:S02]  /*74f50*/  LOP3.LUT P6, RZ, R12.reuse, 0x1000000, RZ, 0xc0, !PT ;  /* 0x010000000cff7812 */ /* 0x040fe400078cc0ff */
[----:B------:R-:W-:Y:S01]  /*74f60*/  LOP3.LUT P5, RZ, R12, 0x2000000, RZ, 0xc0, !PT ;  /* 0x020000000cff7812 */ /* 0x000fe200078ac0ff */
[----:B-1----:R-:W-:-:S08]  /*74f70*/  IMAD.WIDE R26, R147, 0x4, R4 ;  /* 0x00000004931a7825 */ /* 0x002fd000078e0204 */
[----:B------:R1:W-:Y:S01]  /*74f80*/  @P0 STG.E desc[UR60][R26.64], R150 ;  /* 0x000000961a000986 */ /* 0x0003e2000c10193c */
[----:B------:R-:W-:Y:S01]  /*74f90*/  LOP3.LUT P4, RZ, R12, 0x4000000, RZ, 0xc0, !PT ;  /* 0x040000000cff7812 */ /* 0x000fe2000788c0ff */
[----:B-1----:R-:W-:-:S05]  /*74fa0*/  IMAD.WIDE R26, R147, 0x4, R6 ;  /* 0x00000004931a7825 */ /* 0x002fca00078e0206 */
[----:B------:R1:W-:Y:S01]  /*74fb0*/  @P6 STG.E desc[UR60][R26.64], R148 ;  /* 0x000000941a006986 */ /* 0x0003e2000c10193c */
[----:B------:R-:W-:Y:S01]  /*74fc0*/  LOP3.LUT P3, RZ, R12, 0x8000000, RZ, 0xc0, !PT ;  /* 0x080000000cff7812 */ /* 0x000fe2000786c0ff */
[----:B-1----:R-:W-:-:S05]  /*74fd0*/  IMAD.WIDE R26, R147, 0x4, R8 ;  /* 0x00000004931a7825 */ /* 0x002fca00078e0208 */
[----:B------:R4:W-:Y:S01]  /*74fe0*/  @P5 STG.E desc[UR60][R26.64], R145 ;  /* 0x000000911a005986 */ /* 0x0009e2000c10193c */
[----:B------:R-:W-:Y:S01]  /*74ff0*/  LOP3.LUT P2, RZ, R12, 0x10000000, RZ, 0xc0, !PT ;  /* 0x100000000cff7812 */ /* 0x000fe2000784c0ff */
[----:B----4-:R-:W-:-:S05]  /*75000*/  IMAD.WIDE R26, R21, 0x4, R2 ;  /* 0x00000004151a7825 */ /* 0x010fca00078e0202 */
[----:B------:R1:W-:Y:S01]  /*75010*/  @P4 STG.E desc[UR60][R26.64], R146 ;  /* 0x000000921a004986 */ /* 0x0003e2000c10193c */
[----:B------:R-:W-:Y:S01]  /*75020*/  LOP3.LUT P1, RZ, R12, 0x20000000, RZ, 0xc0, !PT ;  /* 0x200000000cff7812 */ /* 0x000fe2000782c0ff */
[----:B-1----:R-:W-:-:S05]  /*75030*/  IMAD.WIDE R26, R21, 0x4, R4 ;  /* 0x00000004151a7825 */ /* 0x002fca00078e0204 */
[----:B------:R1:W-:Y:S02]  /*75040*/  @P3 STG.E desc[UR60][R26.64], R144 ;  /* 0x000000901a003986 */ /* 0x0003e4000c10193c */
[----:B-1----:R-:W-:-:S05]  /*75050*/  IMAD.WIDE R26, R21, 0x4, R6 ;  /* 0x00000004151a7825 */ /* 0x002fca00078e0206 */
[----:B---3--:R1:W-:Y:S02]  /*75060*/  @P2 STG.E desc[UR60][R26.64], R22 ;  /* 0x000000161a002986 */ /* 0x0083e4000c10193c */
[----:B-1----:R-:W-:-:S05]  /*75070*/  IMAD.WIDE R26, R21, 0x4, R8 ;  /* 0x00000004151a7825 */ /* 0x002fca00078e0208 */
[----:B--2---:R1:W-:Y:S04]  /*75080*/  @P1 STG.E desc[UR60][R26.64], R20 ;  /* 0x000000141a001986 */ /* 0x0043e8000c10193c */
[----:B-1----:R-:W2:Y:S04]  /*75090*/  LDL.LU R20, [R1+0xebc] ;  /* 0x000ebc0001147983 */ /* 0x002ea80000300800 */
[----:B------:R-:W3:Y:S04]  /*750a0*/  LDL.LU R147, [R1+0xeac] ;  /* 0x000eac0001937983 */ /* 0x000ee80000300800 */
[----:B------:R-:W4:Y:S04]  /*750b0*/  LDL.LU R145, [R1+0xc4c] ;  /* 0x000c4c0001917983 */ /* 0x000f280000300800 */
[----:B------:R-:W2:Y:S04]  /*750c0*/  LDL.LU R146, [R1+0x10a8] ;  /* 0x0010a80001927983 */ /* 0x000ea80000300800 */
[----:B------:R-:W4:Y:S04]  /*750d0*/  LDL.LU R144, [R1+0xa5c] ;  /* 0x000a5c0001907983 */ /* 0x000f280000300800 */
[----:B------:R-:W4:Y:S04]  /*750e0*/  LDL.LU R22, [R1+0x84c] ;  /* 0x00084c0001167983 */ /* 0x000f280000300800 */
[----:B------:R-:W4:Y:S04]  /*750f0*/  LDL.LU R21, [R1+0x65c] ;  /* 0x00065c0001157983 */ /* 0x000f280000300800 */
[----:B------:R-:W4:Y:S01]  /*75100*/  LDL.LU R25, [R1+0x10ac] ;  /* 0x0010ac0001197983 */ /* 0x000f220000300800 */
[----:B------:R-:W-:-:S02]  /*75110*/  LOP3.LUT P4, RZ, R12, 0x40000000, RZ, 0xc0, !PT ;  /* 0x400000000cff7812 */ /* 0x000fc4000788c0ff */
        /* <DEDUP_REMOVED lines=13> */
[----:B------:R-:W-:Y:S01]  /*751f0*/  LOP3.LUT R24, R24, 0xfffffffe, RZ, 0xc0, !PT ;  /* 0xfffffffe18187812 */ /* 0x000fe200078ec0ff */
[----:B--2---:R-:W-:-:S05]  /*75200*/  IMAD.WIDE R26, R146, 0x4, R2 ;  /* 0x00000004921a7825 */ /* 0x004fca00078e0202 */
[----:B------:R1:W-:Y:S04]  /*75210*/  @P4 STG.E desc[UR60][R26.64], R20 ;  /* 0x000000141a004986 */ /* 0x0003e8000c10193c */
[----:B-1----:R-:W2:Y:S04]  /*75220*/  LDL.LU R20, [R1+0x45c] ;  /* 0x00045c0001147983 */ /* 0x002ea80000300800 */
[----:B------:R-:W2:Y:S04]  /*75230*/  LDL.LU R137, [R1+0x25c] ;  /* 0x00025c0001897983 */ /* 0x000ea80000300800 */
[----:B------:R-:W2:Y:S04]  /*75240*/  LDL.LU R138, [R1+0xec0] ;  /* 0x000ec000018a7983 */ /* 0x000ea80000300800 */
[----:B------:R-:W2:Y:S01]  /*75250*/  LDL.LU R151, [R1+0x10b0] ;  /* 0x0010b00001977983 */ /* 0x000ea20000300800 */
[----:B------:R-:W-:-:S02]  /*75260*/  @P0 LOP3.LUT R24, R24, 0x1, RZ, 0xfc, !PT ;  /* 0x0000000118180812 */ /* 0x000fc400078efcff */
[----:B------:R-:W-:Y:S01]  /*75270*/  LOP3.LUT P0, RZ, R13, 0x20, RZ, 0xc0, !PT ;  /* 0x000000200dff7812 */ /* 0x000fe2000780c0ff */
[----:B------:R-:W2:Y:S01]  /*75280*/  LDL.LU R139, [R1+0xc50] ;  /* 0x000c5000018b7983 */ /* 0x000ea20000300800 */
[----:B------:R-:W-:-:S03]  /*75290*/  LOP3.LUT R24, R24, 0xfffffffd, RZ, 0xc0, !PT ;  /* 0xfffffffd18187812 */ /* 0x000fc600078ec0ff */
[----:B------:R-:W2:Y:S01]  /*752a0*/  LDL.LU R156, [R1+0xa60] ;  /* 0x000a6000019c7983 */ /* 0x000ea20000300800 */
[----:B------:R-:W-:Y:S02]  /*752b0*/  LOP3.LUT P3, RZ, R12, 0x80000000, RZ, 0xc0, !PT ;  /* 0x800000000cff7812 */ /* 0x000fe4000786c0ff */
[C---:B------:R-:W-:Y:S01]  /*752c0*/  LOP3.LUT P2, RZ, R13.reuse, 0x1, RZ, 0xc0, !PT ;  /* 0x000000010dff7812 */ /* 0x040fe2000784c0ff */
[----:B------:R-:W-:Y:S01]  /*752d0*/  IMAD.WIDE R26, R146, 0x4, R4 ;  /* 0x00000004921a7825 */ /* 0x000fe200078e0204 */
[----:B------:R-:W2:Y:S03]  /*752e0*/  LDL.LU R149, [R1+0x850] ;  /* 0x0008500001957983 */ /* 0x000ea60000300800 */
[----:B------:R-:W-:Y:S02]  /*752f0*/  @P0 LOP3.LUT R24, R24, 0x2, RZ, 0xfc, !PT ;  /* 0x0000000218180812 */ /* 0x000fe400078efcff */
[----:B------:R-:W-:-:S02]  /*75300*/  LOP3.LUT P0, RZ, R13, 0x10, RZ, 0xc0, !PT ;  /* 0x000000100dff7812 */ /* 0x000fc4000780c0ff */
[----:B------:R-:W-:Y:S02]  /*75310*/  LOP3.LUT R24, R24, 0xfffffffb, RZ, 0xc0, !PT ;  /* 0xfffffffb18187812 */ /* 0x000fe400078ec0ff */
[----:B------:R-:W-:-:S09]  /*75320*/  LOP3.LUT P1, RZ, R13, 0x2, RZ, 0xc0, !PT ;  /* 0x000000020dff7812 */ /* 0x000fd2000782c0ff */
[----:B------:R-:W-:Y:S02]  /*75330*/  @P0 LOP3.LUT R24, R24, 0x4, RZ, 0xfc, !PT ;  /* 0x0000000418180812 */ /* 0x000fe400078efcff */
[----:B------:R-:W-:Y:S01]  /*75340*/  LOP3.LUT P0, RZ, R13, 0x8, RZ, 0xc0, !PT ;  /* 0x000000080dff7812 */ /* 0x000fe2000780c0ff */
[----:B---3--:R1:W-:Y:S01]  /*75350*/  @P3 STG.E desc[UR60][R26.64], R147 ;  /* 0x000000931a003986 */ /* 0x0083e2000c10193c */
[----:B------:R-:W-:Y:S01]  /*75360*/  LOP3.LUT R24, R24, 0xfffffff7, RZ, 0xc0, !PT ;  /* 0xfffffff718187812 */ /* 0x000fe200078ec0ff */
[----:B-1----:R-:W-:-:S10]  /*75370*/  IMAD.WIDE R26, R146, 0x4, R6 ;  /* 0x00000004921a7825 */ /* 0x002fd400078e0206 */
[----:B------:R-:W-:Y:S02]  /*75380*/  @P0 LOP3.LUT R24, R24, 0x8, RZ, 0xfc, !PT ;  /* 0x0000000818180812 */ /* 0x000fe400078efcff */
[----:B------:R-:W-:Y:S01]  /*75390*/  LOP3.LUT P0, RZ, R13, 0x4, RZ, 0xc0, !PT ;  /* 0x000000040dff7812 */ /* 0x000fe2000780c0ff */
[----:B----4-:R1:W-:Y:S04]  /*753a0*/  @P2 STG.E desc[UR60][R26.64], R145 ;  /* 0x000000911a002986 */ /* 0x0103e8000c10193c */
[----:B-1----:R-:W3:Y:S01]  /*753b0*/  LDL.LU R145, [R1+0x10b4] ;  /* 0x0010b40001917983 */ /* 0x002ee20000300800 */
[----:B------:R-:W-:-:S03]  /*753c0*/  IMAD.WIDE R26, R146, 0x4, R8 ;  /* 0x00000004921a7825 */ /* 0x000fc600078e0208 */
[----:B------:R-:W4:Y:S04]  /*753d0*/  LDL.LU R150, [R1+0x660] ;  /* 0x0006600001967983 */ /* 0x000f280000300800 */
[----:B------:R1:W-:Y:S04]  /*753e0*/  @P1 STG.E desc[UR60][R26.64], R144 ;  /* 0x000000901a001986 */ /* 0x0003e8000c10193c */
[----:B------:R-:W4:Y:S04]  /*753f0*/  LDL.LU R148, [R1+0x460] ;  /* 0x0004600001947983 */ /* 0x000f280000300800 */
[----:B------:R-:W4:Y:S01]  /*75400*/  LDL.LU R147, [R1+0x260] ;  /* 0x0002600001937983 */ /* 0x000f220000300800 */
[----:B-1----:R-:W-:-:S03]  /*75410*/  IMAD.WIDE R26, R25, 0x4, R2 ;  /* 0x00000004191a7825 */ /* 0x002fc600078e0202 */
[----:B------:R-:W4:Y:S04]  /*75420*/  LDL.LU R146, [R1+0x60] ;  /* 0x0000600001927983 */ /* 0x000f280000300800 */
[----:B------:R1:W-:Y:S01]  /*75430*/  @P0 STG.E desc[UR60][R26.64], R22 ;  /* 0x000000161a000986 */ /* 0x0003e2000c10193c */
[----:B------:R-:W-:-:S03]  /*75440*/  LOP3.LUT P0, RZ, R24, 0x8, RZ, 0xc0, !PT ;  /* 0x0000000818ff7812 */ /* 0x000fc6000780c0ff */
[----:B------:R-:W4:Y:S01]  /*75450*/  LDL.LU R144, [R1+0x10b8] ;  /* 0x0010b80001907983 */ /* 0x000f220000300800 */
[----:B-1----:R-:W-:-:S03]  /*75460*/  IMAD.WIDE R26, R25, 0x4, R4 ;  /* 0x00000004191a7825 */ /* 0x002fc600078e0204 */
[----:B------:R-:W4:Y:S06]  /*75470*/  LDL.LU R22, [R1+0xec4] ;  /* 0x000ec40001167983 */ /* 0x000f2c0000300800 */
[----:B------:R1:W-:Y:S01]  /*75480*/  @P0 STG.E desc[UR60][R26.64], R21 ;  /* 0x000000151a000986 */ /* 0x0003e2000c10193c */
[----:B------:R-:W-:-:S03]  /*75490*/  LOP3.LUT P0, RZ, R24, 0x4, RZ, 0xc0, !PT ;  /* 0x0000000418ff7812 */ /* 0x000fc6000780c0ff */
[----:B-1----:R-:W4:Y:S01]  /*754a0*/  LDL.LU R21, [R1+0xc54] ;  /* 0x000c540001157983 */ /* 0x002f220000300800 */
[----:B------:R-:W-:-:S09]  /*754b0*/  IMAD.WIDE R26, R25, 0x4, R6 ;  /* 0x00000004191a7825 */ /* 0x000fd200078e0206 */
[----:B--2---:R1:W-:Y:S04]  /*754c0*/  @P0 STG.E desc[UR60][R26.64], R20 ;  /* 0x000000141a000986 */ /* 0x0043e8000c10193c */
[----:B-1----:R-:W2:Y:S01]  /*754d0*/  LDL.LU R20, [R1+0xa64] ;  /* 0x000a640001147983 */ /* 0x002ea20000300800 */
[----:B------:R-:W-:Y:S01]  /*754e0*/  LOP3.LUT P0, RZ, R24, 0x2, RZ, 0xc0, !PT ;  /* 0x0000000218ff7812 */ /* 0x000fe2000780c0ff */
[----:B------:R-:W-:-:S12]  /*754f0*/  IMAD.WIDE R26, R25, 0x4, R8 ;  /* 0x00000004191a7825 */ /* 0x000fd800078e0208 */
[----:B------:R-:W-:Y:S01]  /*75500*/  @P0 STG.E desc[UR60][R26.64], R137 ;  /* 0x000000891a000986 */ /* 0x000fe2000c10193c */
        /* <DEDUP_REMOVED lines=15> */
[----:B---3--:R-:W-:-:S08]  /*75600*/  IMAD.WIDE R24, R145, 0x4, R2 ;  /* 0x0000000491187825 */ /* 0x008fd000078e0202 */
[----:B----4-:R1:W-:Y:S01]  /*75610*/  @P0 STG.E desc[UR60][R24.64], R150 ;  /* 0x0000009618000986 */ /* 0x0103e2000c10193c */
[----:B------:R-:W-:Y:S01]  /*75620*/  LOP3.LUT P4, RZ, R13, 0x2000, RZ, 0xc0, !PT ;  /* 0x000020000dff7812 */ /* 0x000fe2000788c0ff */
[----:B-1----:R-:W-:-:S05]  /*75630*/  IMAD.WIDE R24, R145, 0x4, R4 ;  /* 0x0000000491187825 */ /* 0x002fca00078e0204 */
[----:B------:R1:W-:Y:S01]  /*75640*/  @P6 STG.E desc[UR60][R24.64], R148 ;  /* 0x0000009418006986 */ /* 0x0003e2000c10193c */
[----:B------:R-:W-:Y:S01]  /*75650*/  LOP3.LUT P3, RZ, R13, 0x4000, RZ, 0xc0, !PT ;  /* 0x000040000dff7812 */ /* 0x000fe2000786c0ff */
[----:B-1----:R-:W-:-:S05]  /*75660*/  IMAD.WIDE R24, R145, 0x4, R6 ;  /* 0x0000000491187825 */ /* 0x002fca00078e0206 */
[----:B------:R1:W-:Y:S01]  /*75670*/  @P5 STG.E desc[UR60][R24.64], R147 ;  /* 0x0000009318005986 */ /* 0x0003e2000c10193c */
[----:B------:R-:W-:Y:S01]  /*75680*/  LOP3.LUT P2, RZ, R13, 0x8000, RZ, 0xc0, !PT ;  /* 0x000080000dff7812 */ /* 0x000fe2000784c0ff */
[----:B-1----:R-:W-:Y:S01]  /*75690*/  IMAD.WIDE R24, R145, 0x4, R8 ;  /* 0x0000000491187825 */ /* 0x002fe200078e0208 */
[----:B------:R-:W-:Y:S01]  /*756a0*/  LOP3.LUT P1, RZ, R13, 0x10000, RZ, 0xc0, !PT ;  /* 0x000100000dff7812 */ /* 0x000fe2000782c0ff */
[----:B------:R-:W3:Y:S04]  /*756b0*/  LDL.LU R145, [R1+0x854] ;  /* 0x0008540001917983 */ /* 0x000ee80000300800 */
[----:B------:R1:W-:Y:S02]  /*756c0*/  @P4 STG.E desc[UR60][R24.64], R146 ;  /* 0x0000009218004986 */ /* 0x0003e4000c10193c */
[----:B-1----:R-:W-:-:S02]  /*756d0*/  IMAD.WIDE R24, R144, 0x4, R2 ;  /* 0x0000000490187825 */ /* 0x002fc400078e0202 */
[----:B------:R-:W4:Y:S04]  /*756e0*/  LDL.LU R146, [R1+0x664] ;  /* 0x0006640001927983 */ /* 0x000f280000300800 */
[----:B------:R1:W-:Y:S02]  /*756f0*/  @P3 STG.E desc[UR60][R24.64], R22 ;  /* 0x0000001618003986 */ /* 0x0003e4000c10193c */
[C---:B-1----:R-:W-:Y:S02]  /*75700*/  IMAD.WIDE R24, R144.reuse, 0x4, R4 ;  /* 0x0000000490187825 */ /* 0x042fe400078e0204 */
[----:B------:R-:W4:Y:S04]  /*75710*/  LDL.LU R22, [R1+0x464] ;  /* 0x0004640001167983 */ /* 0x000f280000300800 */
[----:B------:R1:W-:Y:S02]  /*75720*/  @P2 STG.E desc[UR60][R24.64], R21 ;  /* 0x0000001518002986 */ /* 0x0003e4000c10193c */
[----:B-1----:R-:W-:-:S02]  /*75730*/  IMAD.WIDE R24, R144, 0x4, R6 ;  /* 0x0000000490187825 */ /* 0x002fc400078e0206 */
[----:B------:R-:W4:Y:S04]  /*75740*/  LDL.LU R21, [R1+0x264] ;  /* 0x0002640001157983 */ /* 0x000f280000300800 */
[----:B--2---:R1:W-:Y:S04]  /*75750*/  @P1 STG.E desc[UR60][R24.64], R20 ;  /* 0x0000001418001986 */ /* 0x0043e8000c10193c */
[----:B-1----:R-:W2:Y:S04]  /*75760*/  LDL.LU R20, [R1+0x10bc] ;  /* 0x0010bc0001147983 */ /* 0x002ea80000300800 */
[----:B------:R-:W4:Y:S01]  /*75770*/  LDL.LU R27, [R1+0x64] ;  /* 0x00006400011b7983 */ /* 0x000f220000300800 */
[----:B------:R-:W-:-:S03]  /*75780*/  IMAD.WIDE R24, R144, 0x4, R8 ;  /* 0x0000000490187825 */ /* 0x000fc600078e0208 */
        /* <DEDUP_REMOVED lines=10> */
[----:B------:R-:W-:-:S02]  /*75830*/  LOP3.LUT P4, RZ, R13, 0x20000, RZ, 0xc0, !PT ;  /* 0x000200000dff7812 */ /* 0x000fc4000788c0ff */
[C---:B------:R-:W-:Y:S01]  /*75840*/  LOP3.LUT P3, RZ, R13.reuse, 0x40000, RZ, 0xc0, !PT ;  /* 0x000400000dff7812 */ /* 0x040fe2000786c0ff */
[----:B------:R-:W4:Y:S01]  /*75850*/  LDL.LU R150, [R1+0x68] ;  /* 0x0000680001967983 */ /* 0x000f220000300800 */
[----:B------:R-:W-:-:S03]  /*75860*/  LOP3.LUT P2, RZ, R13, 0x80000, RZ, 0xc0, !PT ;  /* 0x000800000dff7812 */ /* 0x000fc6000784c0ff */
[----:B------:R-:W4:Y:S01]  /*75870*/  LDL.LU R148, [R1+0xecc] ;  /* 0x000ecc0001947983 */ /* 0x000f220000300800 */
[----:B------:R-:W-:-:S03]  /*75880*/  LOP3.LUT P1, RZ, R13, 0x100000, RZ, 0xc0, !PT ;  /* 0x001000000dff7812 */ /* 0x000fc6000782c0ff */
[----:B------:R-:W4:Y:S01]  /*75890*/  LDL.LU R147, [R1+0xc5c] ;  /* 0x000c5c0001937983 */ /* 0x000f220000300800 */
[----:B------:R-:W-:Y:S02]  /*758a0*/  LOP3.LUT P0, RZ, R13, 0x20000000, RZ, 0xc0, !PT ;  /* 0x200000000dff7812 */ /* 0x000fe4000780c0ff */
[----:B------:R-:W-:Y:S01]  /*758b0*/  LOP3.LUT R10, R10, 0xffefffff, RZ, 0xc0, !PT ;  /* 0xffefffff0a0a7812 */ /* 0x000fe200078ec0ff */
[----:B---3--:R2:W-:Y:S10]  /*758c0*/  @P4 STG.E desc[UR60][R24.64], R145 ;  /* 0x0000009118004986 */ /* 0x0085f4000c10193c */
[----:B------:R-:W-:-:S02]  /*758d0*/  @P0 LOP3.LUT R10, R10, 0x100000, RZ, 0xfc, !PT ;  /* 0x001000000a0a0812 */ /* 0x000fc400078efcff */
        /* <DEDUP_REMOVED lines=11> */
[----:B----4-:R1:W-:Y:S02]  /*75990*/  @P3 STG.E desc[UR60][R24.64], R146 ;  /* 0x0000009218003986 */ /* 0x0103e4000c10193c */
[C---:B-1----:R-:W-:Y:S02]  /*759a0*/  IMAD.WIDE R24, R20.reuse, 0x4, R4 ;  /* 0x0000000414187825 */ /* 0x042fe400078e0204 */
[----:B------:R-:W2:Y:S04]  /*759b0*/  LDL.LU R146, [R1+0xa6c] ;  /* 0x000a6c0001927983 */ /* 0x000ea80000300800 */
[----:B------:R1:W-:Y:S02]  /*759c0*/  @P2 STG.E desc[UR60][R24.64], R22 ;  /* 0x0000001618002986 */ /* 0x0003e4000c10193c */
[----:B-1----:R-:W-:-:S02]  /*759d0*/  IMAD.WIDE R24, R20, 0x4, R6 ;  /* 0x0000000414187825 */ /* 0x002fc400078e0206 */
[----:B------:R-:W3:Y:S04]  /*759e0*/  LDL.LU R22, [R1+0x85c] ;  /* 0x00085c0001167983 */ /* 0x000ee80000300800 */
[----:B------:R1:W-:Y:S02]  /*759f0*/  @P1 STG.E desc[UR60][R24.64], R21 ;  /* 0x0000001518001986 */ /* 0x0003e4000c10193c */
[----:B-1----:R-:W-:Y:S02]  /*75a00*/  IMAD.WIDE R24, R20, 0x4, R8 ;  /* 0x0000000414187825 */ /* 0x002fe400078e0208 */
[----:B------:R-:W4:Y:S04]  /*75a10*/  LDL.LU R21, [R1+0x66c] ;  /* 0x00066c0001157983 */ /* 0x000f280000300800 */
[----:B------:R-:W4:Y:S04]  /*75a20*/  LDL.LU R20, [R1+0x46c] ;  /* 0x00046c0001147983 */ /* 0x000f280000300800 */
[----:B------:R-:W4:Y:S01]  /*75a30*/  LDL.LU R145, [R1+0x10cc] ;  /* 0x0010cc0001917983 */ /* 0x000f220000300800 */
[----:B------:R-:W-:-:S04]  /*75a40*/  LOP3.LUT R10, R10, 0xfeffffff, RZ, 0xc0, !PT ;  /* 0xfeffffff0a0a7812 */ /* 0x000fc800078ec0ff */
        /* <DEDUP_REMOVED lines=45> */
[----:B-1----:R-:W-:Y:S02]  /*75d20*/  IMAD.WIDE R24, R144, 0x4, R6 ;  /* 0x0000000490187825 */ /* 0x002fe400078e0206 */
[----:B------:R-:W4:Y:S01]  /*75d30*/  LDL.LU R147, [R1+0x26c] ;  /* 0x00026c0001937983 */ /* 0x000f220000300800 */
[----:B------:R-:W-:-:S03]  /*75d40*/  LOP3.LUT P1, RZ, R14, 0x8, RZ, 0xc0, !PT ;  /* 0x000000080eff7812 */ /* 0x000fc6000782c0ff */
[----:B--2---:R1:W-:Y:S02]  /*75d50*/  @P4 STG.E desc[UR60][R24.64], R146 ;  /* 0x0000009218004986 */ /* 0x0043e4000c10193c */
[----:B-1----:R-:W-:Y:S02]  /*75d60*/  IMAD.WIDE R24, R144, 0x4, R8 ;  /* 0x0000000490187825 */ /* 0x002fe400078e0208 */
[----:B------:R-:W2:Y:S04]  /*75d70*/  LDL.LU R144, [R1+0x6c] ;  /* 0x00006c0001907983 */ /* 0x000ea80000300800 */
[----:B---3--:R1:W-:Y:S04]  /*75d80*/  @P3 STG.E desc[UR60][R24.64], R22 ;  /* 0x0000001618003986 */ /* 0x0083e8000c10193c */
[----:B------:R-:W3:Y:S04]  /*75d90*/  LDL.LU R146, [R1+0xed0] ;  /* 0x000ed00001927983 */ /* 0x000ee80000300800 */
[----:B-1----:R-:W3:Y:S01]  /*75da0*/  LDL.LU R22, [R1+0xc60] ;  /* 0x000c600001167983 */ /* 0x002ee20000300800 */
[----:B----4-:R-:W-:-:S05]  /*75db0*/  IMAD.WIDE R24, R145, 0x4, R2 ;  /* 0x0000000491187825 */ /* 0x010fca00078e0202 */
[----:B------:R1:W-:Y:S02]  /*75dc0*/  @P2 STG.E desc[UR60][R24.64], R21 ;  /* 0x0000001518002986 */ /* 0x0003e4000c10193c */
[----:B-1----:R-:W-:Y:S02]  /*75dd0*/  IMAD.WIDE R24, R145, 0x4, R4 ;  /* 0x0000000491187825 */ /* 0x002fe400078e0204 */
[----:B------:R-:W4:Y:S04]  /*75de0*/  LDL.LU R21, [R1+0xa70] ;  /* 0x000a700001157983 */ /* 0x000f280000300800 */
[----:B------:R1:W-:Y:S04]  /*75df0*/  @P1 STG.E desc[UR60][R24.64], R20 ;  /* 0x0000001418001986 */ /* 0x0003e8000c10193c */
[----:B-1----:R-:W3:Y:S04]  /*75e00*/  LDL.LU R20, [R1+0x10d0] ;  /* 0x0010d00001147983 */ /* 0x002ee80000300800 */
        /* <DEDUP_REMOVED lines=12> */
[----:B------:R-:W-:Y:S01]  /*75ed0*/  IMAD.WIDE R24, R145, 0x4, R6 ;  /* 0x0000000491187825 */ /* 0x000fe200078e0206 */
[----:B------:R-:W4:Y:S01]  /*75ee0*/  LDL.LU R148, [R1+0x864] ;  /* 0x0008640001947983 */ /* 0x000f220000300800 */
[C---:B------:R-:W-:Y:S02]  /*75ef0*/  LOP3.LUT P2, RZ, R14.reuse, 0x40, RZ, 0xc0, !PT ;  /* 0x000000400eff7812 */ /* 0x040fe4000784c0ff */
[C---:B------:R-:W-:Y:S02]  /*75f00*/  LOP3.LUT P1, RZ, R14.reuse, 0x80, RZ, 0xc0, !PT ;  /* 0x000000800eff7812 */ /* 0x040fe4000782c0ff */
        /* <DEDUP_REMOVED lines=11> */
[----:B------:R1:W-:Y:S02]  /*75fc0*/  @P4 STG.E desc[UR60][R24.64], R147 ;  /* 0x0000009318004986 */ /* 0x0003e4000c10193c */
[----:B-1----:R-:W-:-:S05]  /*75fd0*/  IMAD.WIDE R24, R145, 0x4, R8 ;  /* 0x0000000491187825 */ /* 0x002fca00078e0208 */
[----:B--2---:R1:W-:Y:S04]  /*75fe0*/  @P3 STG.E desc[UR60][R24.64], R144 ;  /* 0x0000009018003986 */ /* 0x0043e8000c10193c */
[----:B-1----:R-:W2:Y:S04]  /*75ff0*/  LDL.LU R144, [R1+0x10dc] ;  /* 0x0010dc0001907983 */ /* 0x002ea80000300800 */
[----:B------:R-:W2:Y:S04]  /*76000*/  LDL.LU R147, [R1+0x674] ;  /* 0x0006740001937983 */ /* 0x000ea80000300800 */
[----:B------:R-:W2:Y:S01]  /*76010*/  LDL.LU R145, [R1+0x474] ;  /* 0x0004740001917983 */ /* 0x000ea20000300800 */
[----:B---3--:R-:W-:-:S05]  /*76020*/  IMAD.WIDE R24, R20, 0x4, R2 ;  /* 0x0000000414187825 */ /* 0x008fca00078e0202 */
[----:B------:R1:W-:Y:S04]  /*76030*/  @P2 STG.E desc[UR60][R24.64], R146 ;  /* 0x0000009218002986 */ /* 0x0003e8000c10193c */
[----:B-1----:R-:W3:Y:S01]  /*76040*/  LDL.LU R146, [R1+0x274] ;  /* 0x0002740001927983 */ /* 0x002ee20000300800 */
[----:B------:R-:W-:-:S05]  /*76050*/  IMAD.WIDE R24, R20, 0x4, R4 ;  /* 0x0000000414187825 */ /* 0x000fca00078e0204 */
[----:B------:R1:W-:Y:S04]  /*76060*/  @P1 STG.E desc[UR60][R24.64], R22 ;  /* 0x0000001618001986 */ /* 0x0003e8000c10193c */
[----:B-1----:R-:W3:Y:S01]  /*76070*/  LDL.LU R22, [R1+0x74] ;  /* 0x0000740001167983 */ /* 0x002ee20000300800 */
        /* <DEDUP_REMOVED lines=12> */
[----:B------:R-:W-:-:S10]  /*76140*/  IMAD.WIDE R24, R20, 0x4, R6 ;  /* 0x0000000414187825 */ /* 0x000fd400078e0206 */
[----:B------:R-:W-:Y:S02]  /*76150*/  @P0 LOP3.LUT R10, R10, 0x80000, RZ, 0xfc, !PT ;  /* 0x000800000a0a0812 */ /* 0x000fe400078efcff */
[----:B------:R-:W-:-:S13]  /*76160*/  LOP3.LUT P0, RZ, R14, 0x100, RZ, 0xc0, !PT ;  /* 0x000001000eff7812 */ /* 0x000fda000780c0ff */
[----:B----4-:R1:W-:Y:S01]  /*76170*/  @P0 STG.E desc[UR60][R24.64], R21 ;  /* 0x0000001518000986 */ /* 0x0103e2000c10193c */
[----:B------:R-:W-:Y:S01]  /*76180*/  LOP3.LUT P0, RZ, R10, 0x80000, RZ, 0xc0, !PT ;  /* 0x000800000aff7812 */ /* 0x000fe2000780c0ff */
[----:B-1----:R-:W-:Y:S02]  /*76190*/  IMAD.WIDE R24, R20, 0x4, R8 ;  /* 0x0000000414187825 */ /* 0x002fe400078e0208 */
[----:B------:R-:W4:Y:S04]  /*761a0*/  LDL.LU R20, [R1+0xed8] ;  /* 0x000ed80001147983 */ /* 0x000f280000300800 */
[----:B------:R-:W4:Y:S06]  /*761b0*/  LDL.LU R21, [R1+0x10e0] ;  /* 0x0010e00001157983 */ /* 0x000f2c0000300800 */
        /* <DEDUP_REMOVED lines=21> */
[----:B------:R-:W-:-:S02]  /*76310*/  LOP3.LUT P0, RZ, R10, 0x1000, RZ, 0xc0, !PT ;  /* 0x000010000aff7812 */ /* 0x000fc4000780c0ff */
[----:B------:R-:W-:Y:S01]  /*76320*/  LOP3.LUT P5, RZ, R14, 0x40000, RZ, 0xc0, !PT ;  /* 0x000400000eff7812 */ /* 0x000fe200078ac0ff */
[----:B-1----:R-:W-:-:S10]  /*76330*/  IMAD.WIDE R24, R150, 0x4, R6 ;  /* 0x0000000496187825 */ /* 0x002fd400078e0206 */
[----:B------:R1:W-:Y:S01]  /*76340*/  @P0 STG.E desc[UR60][R24.64], R149 ;  /* 0x0000009518000986 */ /* 0x0003e2000c10193c */
[----:B------:R-:W-:Y:S01]  /*76350*/  LOP3.LUT P4, RZ, R14, 0x80000, RZ, 0xc0, !PT ;  /* 0x000800000eff7812 */ /* 0x000fe2000788c0ff */
[----:B-1----:R-:W-:-:S05]  /*76360*/  IMAD.WIDE R24, R150, 0x4, R8 ;  /* 0x0000000496187825 */ /* 0x002fca00078e0208 */
[----:B------:R2:W-:Y:S01]  /*76370*/  @P6 STG.E desc[UR60][R24.64], R148 ;  /* 0x0000009418006986 */ /* 0x0005e2000c10193c */
[----:B------:R-:W-:Y:S01]  /*76380*/  LOP3.LUT P3, RZ, R14, 0x100000, RZ, 0xc0, !PT ;  /* 0x001000000eff7812 */ /* 0x000fe2000786c0ff */
[----:B--2---:R-:W-:-:S05]  /*76390*/  IMAD.WIDE R24, R144, 0x4, R2 ;  /* 0x0000000490187825 */ /* 0x004fca00078e0202 */
[----:B------:R1:W-:Y:S01]  /*763a0*/  @P5 STG.E desc[UR60][R24.64], R147 ;  /* 0x0000009318005986 */ /* 0x0003e2000c10193c */
[----:B------:R-:W-:Y:S01]  /*763b0*/  LOP3.LUT P2, RZ, R14, 0x200000, RZ, 0xc0, !PT ;  /* 0x002000000eff7812 */ /* 0x000fe2000784c0ff */
[----:B-1----:R-:W-:-:S05]  /*763c0*/  IMAD.WIDE R24, R144, 0x4, R4 ;  /* 0x0000000490187825 */ /* 0x002fca00078e0204 */
[----:B------:R1:W-:Y:S02]  /*763d0*/  @P4 STG.E desc[UR60][R24.64], R145 ;  /* 0x0000009118004986 */ /* 0x0003e4000c10193c */
[----:B-1----:R-:W-:-:S05]  /*763e0*/  IMAD.WIDE R24, R144, 0x4, R6 ;  /* 0x0000000490187825 */ /* 0x002fca00078e0206 */
[----:B---3--:R1:W-:Y:S02]  /*763f0*/  @P3 STG.E desc[UR60][R24.64], R146 ;  /* 0x0000009218003986 */ /* 0x0083e4000c10193c */
[----:B-1----:R-:W-:Y:S02]  /*76400*/  IMAD.WIDE R24, R144, 0x4, R8 ;  /* 0x0000000490187825 */ /* 0x002fe400078e0208 */
[----:B------:R-:W2:Y:S04]  /*76410*/  LDL.LU R144, [R1+0xc68] ;  /* 0x000c680001907983 */ /* 0x000ea80000300800 */
[----:B------:R1:W-:Y:S04]  /*76420*/  @P2 STG.E desc[UR60][R24.64], R22 ;  /* 0x0000001618002986 */ /* 0x0003e8000c10193c */
[----:B-1----:R-:W3:Y:S01]  /*76430*/  LDL.LU R22, [R1+0xa78] ;  /* 0x000a780001167983 */ /* 0x002ee20000300800 */
[----:B------:R-:W-:-:S03]  /*76440*/  LOP3.LUT P1, RZ, R14, 0x400000, RZ, 0xc0, !PT ;  /* 0x004000000eff7812 */ /* 0x000fc6000782c0ff */
[----:B------:R-:W3:Y:S04]  /*76450*/  LDL.LU R26, [R1+0x868] ;  /* 0x00086800011a7983 */ /* 0x000ee80000300800 */
[----:B------:R-:W3:Y:S04]  /*76460*/  LDL.LU R27, [R1+0x678] ;  /* 0x00067800011b7983 */ /* 0x000ee80000300800 */
[----:B------:R-:W3:Y:S01]  /*76470*/  LDL.LU R136, [R1+0x478] ;  /* 0x0004780001887983 */ /* 0x000ee20000300800 */
[----:B----4-:R-:W-:-:S05]  /*76480*/  IMAD.WIDE R24, R21, 0x4, R2 ;  /* 0x0000000415187825 */ /* 0x010fca00078e0202 */
[----:B------:R1:W-:Y:S04]  /*76490*/  @P1 STG.E desc[UR60][R24.64], R20 ;  /* 0x0000001418001986 */ /* 0x0003e8000c10193c */
[----:B-1----:R-:W4:Y:S04]  /*764a0*/  LDL.LU R20, [R1+0x10e4] ;  /* 0x0010e40001147983 */ /* 0x002f280000300800 */
        /* <DEDUP_REMOVED lines=11> */
[----:B------:R-:W-:Y:S01]  /*76560*/  LOP3.LUT P3, RZ, R14, 0x1000000, RZ, 0xc0, !PT ;  /* 0x010000000eff7812 */ /* 0x000fe2000786c0ff */
[----:B------:R-:W-:Y:S01]  /*76570*/  IMAD.WIDE R24, R21, 0x4, R4 ;  /* 0x0000000415187825 */ /* 0x000fe200078e0204 */
        /* <DEDUP_REMOVED lines=10> */
[----:B--2---:R1:W-:Y:S02]  /*76620*/  @P4 STG.E desc[UR60][R24.64], R144 ;  /* 0x0000009018004986 */ /* 0x0043e4000c10193c */
[C---:B-1----:R-:W-:Y:S02]  /*76630*/  IMAD.WIDE R24, R21.reuse, 0x4, R6 ;  /* 0x0000000415187825 */ /* 0x042fe400078e0206 */
[----:B------:R-:W2:Y:S04]  /*76640*/  LDL.LU R144, [R1+0xc70] ;  /* 0x000c700001907983 */ /* 0x000ea80000300800 */
[----:B---3--:R1:W-:Y:S02]  /*76650*/  @P3 STG.E desc[UR60][R24.64], R22 ;  /* 0x0000001618003986 */ /* 0x0083e4000c10193c */
[----:B-1----:R-:W-:-:S02]  /*76660*/  IMAD.WIDE R24, R21, 0x4, R8 ;  /* 0x0000000415187825 */ /* 0x002fc400078e0208 */
[----:B------:R-:W3:Y:S04]  /*76670*/  LDL.LU R22, [R1+0xa80] ;  /* 0x000a800001167983 */ /* 0x000ee80000300800 */
[----:B------:R-:W2:Y:S01]  /*76680*/  LDL.LU R21, [R1+0x10f0] ;  /* 0x0010f00001157983 */ /* 0x000ea20000300800 */
        /* <DEDUP_REMOVED lines=14> */
[C---:B------:R-:W-:Y:S02]  /*76770*/  LOP3.LUT P0, RZ, R14.reuse, 0x10000000, RZ, 0xc0, !PT ;  /* 0x100000000eff7812 */ /* 0x040fe4000780c0ff */
[----:B------:R-:W-:Y:S02]  /*76780*/  LOP3.LUT P1, RZ, R14, 0x4000000, RZ, 0xc0, !PT ;  /* 0x040000000eff7812 */ /* 0x000fe4000782c0ff */
[----:B------:R-:W-:Y:S01]  /*76790*/  LOP3.LUT R10, R10, 0xfffff7ff, RZ, 0xc0, !PT ;  /* 0xfffff7ff0a0a7812 */ /* 0x000fe200078ec0ff */
[----:B------:R4:W-:Y:S08]  /*767a0*/  @P2 STG.E desc[UR60][R24.64], R26 ;  /* 0x0000001a18002986 */ /* 0x0009f0000c10193c */
[----:B------:R-:W-:-:S02]  /*767b0*/  @P0 LOP3.LUT R10, R10, 0x800, RZ, 0xfc, !PT ;  /* 0x000008000a0a0812 */ /* 0x000fc400078efcff */
[----:B------:R-:W-:Y:S01]  /*767c0*/  LOP3.LUT P0, RZ, R14, 0x8000000, RZ, 0xc0, !PT ;  /* 0x080000000eff7812 */ /* 0x000fe2000780c0ff */
[----:B----4-:R-:W-:-:S05]  /*767d0*/  IMAD.WIDE R24, R20, 0x4, R2 ;  /* 0x0000000414187825 */ /* 0x010fca00078e0202 */
[----:B------:R1:W-:Y:S02]  /*767e0*/  @P1 STG.E desc[UR60][R24.64], R27 ;  /* 0x0000001b18001986 */ /* 0x0003e4000c10193c */
[----:B-1----:R-:W-:-:S05]  /*767f0*/  IMAD.WIDE R24, R20, 0x4, R4 ;  /* 0x0000000414187825 */ /* 0x002fca00078e0204 */
        /* <DEDUP_REMOVED lines=36> */
[----:B--2---:R-:W-:-:S05]  /*76a40*/  IMAD.WIDE R24, R21, 0x4, R2 ;  /* 0x0000000415187825 */ /* 0x004fca00078e0202 */
[----:B------:R1:W-:Y:S02]  /*76a50*/  @P4 STG.E desc[UR60][R24.64], R146 ;  /* 0x0000009218004986 */ /* 0x0003e4000c10193c */
[----:B-1----:R-:W-:-:S05]  /*76a60*/  IMAD.WIDE R24, R21, 0x4, R4 ;  /* 0x0000000415187825 */ /* 0x002fca00078e0204 */
[----:B------:R1:W-:Y:S02]  /*76a70*/  @P3 STG.E desc[UR60][R24.64], R144 ;  /* 0x0000009018003986 */ /* 0x0003e4000c10193c */
[----:B-1----:R-:W-:-:S05]  /*76a80*/  IMAD.WIDE R24, R21, 0x4, R6 ;  /* 0x0000000415187825 */ /* 0x002fca00078e0206 */
[----:B---3--:R1:W-:Y:S04]  /*76a90*/  @P2 STG.E desc[UR60][R24.64], R22 ;  /* 0x0000001618002986 */ /* 0x0083e8000c10193c */
[----:B-1----:R-:W2:Y:S04]  /*76aa0*/  LDL.LU R22, [R1+0x680] ;  /* 0x0006800001167983 */ /* 0x002ea80000300800 */
[----:B------:R-:W3:Y:S04]  /*76ab0*/  LDL.LU R145, [R1+0x480] ;  /* 0x0004800001917983 */ /* 0x000ee80000300800 */
[----:B------:R-:W3:Y:S04]  /*76ac0*/  LDL.LU R146, [R1+0x280] ;  /* 0x0002800001927983 */ /* 0x000ee80000300800 */
[----:B------:R-:W2:Y:S01]  /*76ad0*/  LDL.LU R144, [R1+0x10f4] ;  /* 0x0010f40001907983 */ /* 0x000ea20000300800 */
[----:B------:R-:W-:Y:S01]  /*76ae0*/  LOP3.LUT P1, RZ, R15, 0x200, RZ, 0xc0, !PT ;  /* 0x000002000fff7812 */ /* 0x000fe2000782c0ff */
[----:B------:R-:W-:Y:S01]  /*76af0*/  IMAD.WIDE R24, R21, 0x4, R8 ;  /* 0x0000000415187825 */ /* 0x000fe200078e0208 */
[----:B------:R-:W-:-:S11]  /*76b00*/  LOP3.LUT P4, RZ, R15, 0x400, RZ, 0xc0, !PT ;  /* 0x000004000fff7812 */ /* 0x000fd6000788c0ff */
[----:B----4-:R1:W-:Y:S04]  /*76b10*/  @P1 STG.E desc[UR60][R24.64], R20 ;  /* 0x0000001418001986 */ /* 0x0103e8000c10193c */
[----:B-1----:R-:W4:Y:S04]  /*76b20*/  LDL.LU R20, [R1+0x80] ;  /* 0x0000800001147983 */ /* 0x002f280000300800 */
[----:B------:R-:W4:Y:S04]  /*76b30*/  LDL.LU R21, [R1+0xee4] ;  /* 0x000ee40001157983 */ /* 0x000f280000300800 */
[----:B------:R-:W4:Y:S01]  /*76b40*/  LDL.LU R27, [R1+0x10f8] ;  /* 0x0010f800011b7983 */ /* 0x000f220000300800 */
[----:B------:R-:W-:-:S02]  /*76b50*/  LOP3.LUT P3, RZ, R15, 0x800, RZ, 0xc0, !PT ;  /* 0x000008000fff7812 */ /* 0x000fc4000786c0ff */
[C---:B------:R-:W-:Y:S02]  /*76b60*/  LOP3.LUT P2, RZ, R15.reuse, 0x1000, RZ, 0xc0, !PT ;  /* 0x000010000fff7812 */ /* 0x040fe4000784c0ff */
[----:B------:R-:W-:Y:S02]  /*76b70*/  LOP3.LUT P0, RZ, R15, 0x400000, RZ, 0xc0, !PT ;  /* 0x004000000fff7812 */ /* 0x000fe4000780c0ff */
[----:B------:R-:W-:-:S11]  /*76b80*/  LOP3.LUT R12, R12, 0xefffffff, RZ, 0xc0, !PT ;  /* 0xefffffff0c0c7812 */ /* 0x000fd600078ec0ff */
[----:B------:R-:W-:Y:S02]  /*76b90*/  @P0 LOP3.LUT R12, R12, 0x10000000, RZ, 0xfc, !PT ;  /* 0x100000000c0c0812 */ /* 0x000fe400078efcff */
[----:B------:R-:W-:Y:S01]  /*76ba0*/  LOP3.LUT P0, RZ, R15, 0x200000, RZ, 0xc0, !PT ;  /* 0x002000000fff7812 */ /* 0x000fe2000780c0ff */
[----:B--2---:R-:W-:-:S05]  /*76bb0*/  IMAD.WIDE R24, R144, 0x4, R2 ;  /* 0x0000000490187825 */ /* 0x004fca00078e0202 */
[----:B------:R1:W-:Y:S04]  /*76bc0*/  @P4 STG.E desc[UR60][R24.64], R22 ;  /* 0x0000001618004986 */ /* 0x0003e8000c10193c */
[----:B-1----:R-:W2:Y:S04]  /*76bd0*/  LDL.LU R22, [R1+0xc74] ;  /* 0x000c740001167983 */ /* 0x002ea80000300800 */
        /* <DEDUP_REMOVED lines=9> */
[----:B------:R-:W2:Y:S01]  /*76c70*/  LDL.LU R148, [R1+0x1104] ;  /* 0x0011040001947983 */ /* 0x000ea20000300800 */
[----:B------:R-:W-:-:S03]  /*76c80*/  IMAD.WIDE R24, R144, 0x4, R4 ;  /* 0x0000000490187825 */ /* 0x000fc600078e0204 */
[----:B------:R-:W2:Y:S04]  /*76c90*/  LDL.LU R147, [R1+0x878] ;  /* 0x0008780001937983 */ /* 0x000ea80000300800 */
[----:B---3--:R1:W-:Y:S02]  /*76ca0*/  @P3 STG.E desc[UR60][R24.64], R145 ;  /* 0x0000009118003986 */ /* 0x0083e4000c10193c */
[C---:B-1----:R-:W-:Y:S02]  /*76cb0*/  IMAD.WIDE R24, R144.reuse, 0x4, R6 ;  /* 0x0000000490187825 */ /* 0x042fe400078e0206 */
[----:B------:R-:W3:Y:S04]  /*76cc0*/  LDL.LU R145, [R1+0x688] ;  /* 0x0006880001917983 */ /* 0x000ee80000300800 */
[----:B------:R1:W-:Y:S02]  /*76cd0*/  @P2 STG.E desc[UR60][R24.64], R146 ;  /* 0x0000009218002986 */ /* 0x0003e4000c10193c */
[----:B-1----:R-:W-:-:S02]  /*76ce0*/  IMAD.WIDE R24, R144, 0x4, R8 ;  /* 0x0000000490187825 */ /* 0x002fc400078e0208 */
[----:B------:R-:W3:Y:S04]  /*76cf0*/  LDL.LU R146, [R1+0x488] ;  /* 0x0004880001927983 */ /* 0x000ee80000300800 */
[----:B------:R-:W3:Y:S04]  /*76d00*/  LDL.LU R144, [R1+0x288] ;  /* 0x0002880001907983 */ /* 0x000ee80000300800 */
[----:B------:R-:W3:Y:S01]  /*76d10*/  LDL.LU R151, [R1+0x1108] ;  /* 0x0011080001977983 */ /* 0x000ee20000300800 */
        /* <DEDUP_REMOVED lines=14> */
[C---:B------:R-:W-:Y:S02]  /*76e00*/  LOP3.LUT P0, RZ, R15.reuse, 0x10000, RZ, 0xc0, !PT ;  /* 0x000100000fff7812 */ /* 0x040fe4000780c0ff */
[----:B------:R-:W-:Y:S02]  /*76e10*/  LOP3.LUT R10, R10, 0xfffffffb, RZ, 0xc0, !PT ;  /* 0xfffffffb0a0a7812 */ /* 0x000fe400078ec0ff */
[----:B------:R-:W-:-:S09]  /*76e20*/  LOP3.LUT P1, RZ, R15, 0x2000, RZ, 0xc0, !PT ;  /* 0x000020000fff7812 */ /* 0x000fd2000782c0ff */
[----:B------:R-:W-:Y:S02]  /*76e30*/  @P0 LOP3.LUT R10, R10, 0x4, RZ, 0xfc, !PT ;  /* 0x000000040a0a0812 */ /* 0x000fe400078efcff */
[----:B------:R-:W-:Y:S02]  /*76e40*/  LOP3.LUT P0, RZ, R15, 0x8000, RZ, 0xc0, !PT ;  /* 0x000080000fff7812 */ /* 0x000fe4000780c0ff */
[----:B------:R-:W-:Y:S01]  /*76e50*/  LOP3.LUT R10, R10, 0xfffffff7, RZ, 0xc0, !PT ;  /* 0xfffffff70a0a7812 */ /* 0x000fe200078ec0ff */
[----:B----4-:R1:W-:Y:S10]  /*76e60*/  @P1 STG.E desc[UR60][R24.64], R20 ;  /* 0x0000001418001986 */ /* 0x0103f4000c10193c */
[----:B------:R-:W-:-:S02]  /*76e70*/  @P0 LOP3.LUT R10, R10, 0x8, RZ, 0xfc, !PT ;  /* 0x000000080a0a0812 */ /* 0x000fc400078efcff */
[----:B------:R-:W-:Y:S01]  /*76e80*/  LOP3.LUT P0, RZ, R15, 0x4000, RZ, 0xc0, !PT ;  /* 0x000040000fff7812 */ /* 0x000fe2000780c0ff */
[----:B-1----:R-:W-:Y:S01]  /*76e90*/  IMAD.WIDE R24, R27, 0x4, R2 ;  /* 0x000000041b187825 */ /* 0x002fe200078e0202 */
[----:B------:R-:W-:Y:S01]  /*76ea0*/  LOP3.LUT P6, RZ, R15, 0x800000, RZ, 0xc0, !PT ;  /* 0x008000000fff7812 */ /* 0x000fe200078cc0ff */
[----:B------:R-:W4:Y:S10]  /*76eb0*/  LDL.LU R20, [R1+0x2ba0] ;  /* 0x002ba00001147983 */ /* 0x000f340000300800 */
[----:B------:R1:W-:Y:S01]  /*76ec0*/  @P0 STG.E desc[UR60][R24.64], R21 ;  /* 0x0000001518000986 */ /* 0x0003e2000c10193c */
[C---:B------:R-:W-:Y:S01]  /*76ed0*/  LOP3.LUT P0, RZ, R10.reuse, 0x8, RZ, 0xc0, !PT ;  /* 0x000000080aff7812 */ /* 0x040fe2000780c0ff */
[----:B-1----:R-:W-:Y:S01]  /*76ee0*/  IMAD.WIDE R24, R27, 0x4, R4 ;  /* 0x000000041b187825 */ /* 0x002fe200078e0204 */
[----:B------:R-:W-:Y:S01]  /*76ef0*/  LOP3.LUT P5, RZ, R15, 0x1000000, RZ, 0xc0, !PT ;  /* 0x010000000fff7812 */ /* 0x000fe200078ac0ff */
[----:B------:R-:W4:Y:S10]  /*76f00*/  LDL.LU R21, [R1+0x2b9c] ;  /* 0x002b9c0001157983 */ /* 0x000f340000300800 */
[----:B--2---:R1:W-:Y:S01]  /*76f10*/  @P0 STG.E desc[UR60][R24.64], R22 ;  /* 0x0000001618000986 */ /* 0x0043e2000c10193c */
[C---:B------:R-:W-:Y:S01]  /*76f20*/  LOP3.LUT P0, RZ, R10.reuse, 0x4, RZ, 0xc0, !PT ;  /* 0x000000040aff7812 */ /* 0x040fe2000780c0ff */
[----:B-1----:R-:W-:Y:S01]  /*76f30*/  IMAD.WIDE R24, R27, 0x4, R6 ;  /* 0x000000041b187825 */ /* 0x002fe200078e0206 */
[----:B------:R-:W-:Y:S01]  /*76f40*/  LOP3.LUT P4, RZ, R15, 0x2000000, RZ, 0xc0, !PT ;  /* 0x020000000fff7812 */ /* 0x000fe2000788c0ff */
[----:B------:R-:W2:Y:S10]  /*76f50*/  LDL.LU R22, [R1+0x2b98] ;  /* 0x002b980001167983 */ /* 0x000eb40000300800 */
        /* <DEDUP_REMOVED lines=29> */
[----:B---3--:R-:W-:-:S05]  /*77130*/  IMAD.WIDE R24, R151, 0x4, R2 ;  /* 0x0000000497187825 */ /* 0x008fca00078e0202 */
[----:B------:R1:W-:Y:S02]  /*77140*/  @P3 STG.E desc[UR60][R24.64], R145 ;  /* 0x0000009118003986 */ /* 0x0003e4000c10193c */
[----:B-1----:R-:W-:-:S05]  /*77150*/  IMAD.WIDE R24, R151, 0x4, R4 ;  /* 0x0000000497187825 */ /* 0x002fca00078e0204 */
[----:B------:R1:W-:Y:S02]  /*77160*/  @P2 STG.E desc[UR60][R24.64], R146 ;  /* 0x0000009218002986 */ /* 0x0003e4000c10193c */
[----:B-1----:R-:W-:-:S05]  /*77170*/  IMAD.WIDE R24, R151, 0x4, R6 ;  /* 0x0000000497187825 */ /* 0x002fca00078e0206 */
[----:B------:R1:W-:Y:S04]  /*77180*/  @P1 STG.E desc[UR60][R24.64], R144 ;  /* 0x0000009018001986 */ /* 0x0003e8000c10193c */
[----:B-1----:R-:W3:Y:S04]  /*77190*/  LDL.LU R144, [R1+0x88] ;  /* 0x0000880001907983 */ /* 0x002ee80000300800 */
[----:B------:R-:W2:Y:S04]  /*771a0*/  LDL.LU R149, [R1+0xeec] ;  /* 0x000eec0001957983 */ /* 0x000ea80000300800 */
[----:B------:R-:W4:Y:S04]  /*771b0*/  LDL.LU R150, [R1+0xc7c] ;  /* 0x000c7c0001967983 */ /* 0x000f280000300800 */
[----:B------:R-:W4:Y:S04]  /*771c0*/  LDL.LU R148, [R1+0xa8c] ;  /* 0x000a8c0001947983 */ /* 0x000f280000300800 */
[----:B------:R-:W2:Y:S04]  /*771d0*/  LDL.LU R147, [R1+0x110c] ;  /* 0x00110c0001937983 */ /* 0x000ea80000300800 */
        /* <DEDUP_REMOVED lines=18> */
[----:B------:R-:W-:Y:S01]  /*77300*/  LOP3.LUT P2, RZ, R15, 0x80000000, RZ, 0xc0, !PT ;  /* 0x800000000fff7812 */ /* 0x000fe2000784c0ff */
[----:B---3--:R1:W-:Y:S04]  /*77310*/  @P4 STG.E desc[UR60][R24.64], R144 ;  /* 0x0000009018004986 */ /* 0x0083e8000c10193c */
[----:B-1----:R-:W3:Y:S04]  /*77320*/  LDL.LU R144, [R1+0x48c] ;  /* 0x00048c0001907983 */ /* 0x002ee80000300800 */
[----:B------:R-:W3:Y:S04]  /*77330*/  LDL.LU R27, [R1+0x28c] ;  /* 0x00028c00011b7983 */ /* 0x000ee80000300800 */
[----:B------:R-:W3:Y:S04]  /*77340*/  LDL.LU R252, [R1+0x8c] ;  /* 0x00008c0001fc7983 */ /* 0x000ee80000300800 */
[----:B------:R-:W3:Y:S04]  /*77350*/  LDL.LU R139, [R1+0x1114] ;  /* 0x00111400018b7983 */ /* 0x000ee80000300800 */
[----:B------:R-:W3:Y:S04]  /*77360*/  LDL.LU R159, [R1+0xef0] ;  /* 0x000ef000019f7983 */ /* 0x000ee80000300800 */
[----:B------:R-:W3:Y:S01]  /*77370*/  LDL.LU R137, [R1+0xc80] ;  /* 0x000c800001897983 */ /* 0x000ee20000300800 */
[----:B------:R-:W-:Y:S01]  /*77380*/  LOP3.LUT R12, R12, 0xfeffffff, RZ, 0xc0, !PT ;  /* 0xfeffffff0c0c7812 */ /* 0x000fe200078ec0ff */
[----:B--2---:R-:W-:Y:S01]  /*77390*/  IMAD.WIDE R24, R147, 0x4, R2 ;  /* 0x0000000493187825 */ /* 0x004fe200078e0202 */
[----:B------:R-:W-:Y:S01]  /*773a0*/  LOP3.LUT P1, RZ, R16, 0x1, RZ, 0xc0, !PT ;  /* 0x0000000110ff7812 */ /* 0x000fe2000782c0ff */
[----:B------:R-:W2:Y:S01]  /*773b0*/  LDL.LU R138, [R1+0xa90] ;  /* 0x000a9000018a7983 */ /* 0x000ea20000300800 */
[----:B------:R-:W-:-:S02]  /*773c0*/  @P0 LOP3.LUT R12, R12, 0x1000000, RZ, 0xfc, !PT ;  /* 0x010000000c0c0812 */ /* 0x000fc400078efcff */
[----:B------:R-:W-:Y:S01]  /*773d0*/  LOP3.LUT P0, RZ, R16, 0x10, RZ, 0xc0, !PT ;  /* 0x0000001010ff7812 */ /* 0x000fe2000780c0ff */
[----:B------:R1:W-:Y:S01]  /*773e0*/  @P3 STG.E desc[UR60][R24.64], R149 ;  /* 0x0000009518003986 */ /* 0x0003e2000c10193c */
[----:B------:R-:W-:Y:S01]  /*773f0*/  LOP3.LUT R12, R12, 0xfdffffff, RZ, 0xc0, !PT ;  /* 0xfdffffff0c0c7812 */ /* 0x000fe200078ec0ff */
[----:B-1----:R-:W-:-:S05]  /*77400*/  IMAD.WIDE R24, R147, 0x4, R4 ;  /* 0x0000000493187825 */ /* 0x002fca00078e0204 */
[----:B----4-:R1:W-:Y:S05]  /*77410*/  @P2 STG.E desc[UR60][R24.64], R150 ;  /* 0x0000009618002986 */ /* 0x0103ea000c10193c */
[----:B------:R-:W-:Y:S02]  /*77420*/  @P0 LOP3.LUT R12, R12, 0x2000000, RZ, 0xfc, !PT ;  /* 0x020000000c0c0812 */ /* 0x000fe400078efcff */
[----:B------:R-:W-:Y:S01]  /*77430*/  LOP3.LUT P0, RZ, R16, 0x8, RZ, 0xc0, !PT ;  /* 0x0000000810ff7812 */ /* 0x000fe2000780c0ff */
[----:B-1----:R-:W-:-:S05]  /*77440*/  IMAD.WIDE R24, R147, 0x4, R6 ;  /* 0x0000000493187825 */ /* 0x002fca00078e0206 */
[----:B------:R1:W-:Y:S01]  /*77450*/  @P1 STG.E desc[UR60][R24.64], R148 ;  /* 0x0000009418001986 */ /* 0x0003e2000c10193c */
[----:B------:R-:W-:-:S03]  /*77460*/  LOP3.LUT R12, R12, 0xfbffffff, RZ, 0xc0, !PT ;  /* 0xfbffffff0c0c7812 */ /* 0x000fc600078ec0ff */
[----:B-1----:R-:W4:Y:S04]  /*77470*/  LDL.LU R148, [R1+0x1118] ;  /* 0x0011180001947983 */ /* 0x002f280000300800 */
[----:B------:R-:W4:Y:S04]  /*77480*/  LDL.LU R156, [R1+0x880] ;  /* 0x00088000019c7983 */ /* 0x000f280000300800 */
[----:B------:R-:W4:Y:S01]  /*77490*/  LDL.LU R151, [R1+0x690] ;  /* 0x0006900001977983 */ /* 0x000f220000300800 */
[----:B------:R-:W-:Y:S02]  /*774a0*/  @P0 LOP3.LUT R12, R12, 0x4000000, RZ, 0xfc, !PT ;  /* 0x040000000c0c0812 */ /* 0x000fe400078efcff */
[----:B------:R-:W-:Y:S01]  /*774b0*/  LOP3.LUT P0, RZ, R16, 0x4, RZ, 0xc0, !PT ;  /* 0x0000000410ff7812 */ /* 0x000fe2000780c0ff */
[----:B------:R-:W4:Y:S01]  /*774c0*/  LDL.LU R149, [R1+0x490] ;  /* 0x0004900001957983 */ /* 0x000f220000300800 */
[----:B------:R-:W-:Y:S01]  /*774d0*/  LOP3.LUT R12, R12, 0xf7ffffff, RZ, 0xc0, !PT ;  /* 0xf7ffffff0c0c7812 */ /* 0x000fe200078ec0ff */
[----:B------:R-:W-:-:S02]  /*774e0*/  IMAD.WIDE R24, R147, 0x4, R8 ;  /* 0x0000000493187825 */ /* 0x000fc400078e0208 */
[----:B------:R-:W4:Y:S08]  /*774f0*/  LDL.LU R150, [R1+0x290] ;  /* 0x0002900001967983 */ /* 0x000f300000300800 */
[----:B------:R-:W-:Y:S02]  /*77500*/  @P0 LOP3.LUT R12, R12, 0x8000000, RZ, 0xfc, !PT ;  /* 0x080000000c0c0812 */ /* 0x000fe400078efcff */
[----:B------:R-:W-:-:S13]  /*77510*/  LOP3.LUT P0, RZ, R16, 0x2, RZ, 0xc0, !PT ;  /* 0x0000000210ff7812 */ /* 0x000fda000780c0ff */
[----:B------:R1:W-:Y:S01]  /*77520*/  @P0 STG.E desc[UR60][R24.64], R145 ;  /* 0x0000009118000986 */ /* 0x0003e2000c10193c */
[----:B------:R-:W-:Y:S01]  /*77530*/  LOP3.LUT P0, RZ, R12, 0x8000000, RZ, 0xc0, !PT ;  /* 0x080000000cff7812 */ /* 0x000fe2000780c0ff */
[----:B-1----:R-:W-:Y:S02]  /*77540*/  IMAD.WIDE R24, R136, 0x4, R2 ;  /* 0x0000000488187825 */ /* 0x002fe400078e0202 */
[----:B------:R-:W4:Y:S10]  /*77550*/  LDL.LU R145, [R1+0x90] ;  /* 0x0000900001917983 */ /* 0x000f340000300800 */
[----:B------:R1:W-:Y:S01]  /*77560*/  @P0 STG.E desc[UR60][R24.64], R146 ;  /* 0x0000009218000986 */ /* 0x0003e2000c10193c */
[----:B------:R-:W-:-:S03]  /*77570*/  LOP3.LUT P0, RZ, R12, 0x4000000, RZ, 0xc0, !PT ;  /* 0x040000000cff7812 */ /* 0x000fc6000780c0ff */
[----:B-1----:R-:W4:Y:S04]  /*77580*/  LDL.LU R146, [R1+0xef4] ;  /* 0x000ef40001927983 */ /* 0x002f280000300800 */
[----:B------:R-:W4:Y:S01]  /*77590*/  LDL.LU R147, [R1+0x111c] ;  /* 0x00111c0001937983 */ /* 0x000f220000300800 */
[----:B------:R-:W-:-:S05]  /*775a0*/  IMAD.WIDE R24, R136, 0x4, R4 ;  /* 0x0000000488187825 */ /* 0x000fca00078e0204 */
[----:B---3--:R1:W-:Y:S04]  /*775b0*/  @P0 STG.E desc[UR60][R24.64], R144 ;  /* 0x0000009018000986 */ /* 0x0083e8000c10193c */
[----:B-1----:R-:W3:Y:S01]  /*775c0*/  LDL.LU R144, [R1+0xc84] ;  /* 0x000c840001907983 */ /* 0x002ee20000300800 */
[----:B------:R-:W-:Y:S01]  /*775d0*/  LOP3.LUT P0, RZ, R12, 0x2000000, RZ, 0xc0, !PT ;  /* 0x020000000cff7812 */ /* 0x000fe2000780c0ff */
[----:B------:R-:W-:-:S12]  /*775e0*/  IMAD.WIDE R24, R136, 0x4, R6 ;  /* 0x0000000488187825 */ /* 0x000fd800078e0206 */
[----:B------:R1:W-:Y:S01]  /*775f0*/  @P0 STG.E desc[UR60][R24.64], R27 ;  /* 0x0000001b18000986 */ /* 0x0003e2000c10193c */
[----:B------:R-:W-:Y:S01]  /*77600*/  LOP3.LUT P0, RZ, R12, 0x1000000, RZ, 0xc0, !PT ;  /* 0x010000000cff7812 */ /* 0x000fe2000780c0ff */
[----:B-1----:R-:W-:-:S12]  /*77610*/  IMAD.WIDE R24, R136, 0x4, R8 ;  /* 0x0000000488187825 */ /* 0x002fd800078e0208 */
[----:B------:R1:W-:Y:S01]  /*77620*/  @P0 STG.E desc[UR60][R24.64], R252 ;  /* 0x000000fc18000986 */ /* 0x0003e2000c10193c */
[----:B------:R-:W-:Y:S01]  /*77630*/  LOP3.LUT P0, RZ, R12, 0x800000, RZ, 0xc0, !PT ;  /* 0x008000000cff7812 */ /* 0x000fe2000780c0ff */
[C---:B-1----:R-:W-:Y:S01]  /*77640*/  IMAD.WIDE R24, R139.reuse, 0x4, R2 ;  /* 0x000000048b187825 */ /* 0x042fe200078e0202 */
[----:B------:R-:W-:Y:S01]  /*77650*/  LOP3.LUT P6, RZ, R16, 0x400, RZ, 0xc0, !PT ;  /* 0x0000040010ff7812 */ /* 0x000fe200078cc0ff */
[----:B------:R-:W3:Y:S10]  /*77660*/  LDL.LU R252, [R1+0x1124] ;  /* 0x0011240001fc7983 */ /* 0x000ef40000300800 */
[----:B------:R1:W-:Y:S01]  /*77670*/  @P0 STG.E desc[UR60][R24.64], R159 ;  /* 0x0000009f18000986 */ /* 0x0003e2000c10193c */
[----:B------:R-:W-:Y:S01]  /*77680*/  LOP3.LUT P0, RZ, R12, 0x400000, RZ, 0xc0, !PT ;  /* 0x004000000cff7812 */ /* 0x000fe2000780c0ff */
[----:B-1----:R-:W-:-:S12]  /*77690*/  IMAD.WIDE R24, R139, 0x4, R4 ;  /* 0x000000048b187825 */ /* 0x002fd800078e0204 */
[----:B------:R1:W-:Y:S01]  /*776a0*/  @P0 STG.E desc[UR60][R24.64], R137 ;  /* 0x0000008918000986 */ /* 0x0003e2000c10193c */
[----:B------:R-:W-:Y:S01]  /*776b0*/  LOP3.LUT P0, RZ, R12, 0x200000, RZ, 0xc0, !PT ;  /* 0x002000000cff7812 */ /* 0x000fe2000780c0ff */
[----:B-1----:R-:W-:-:S12]  /*776c0*/  IMAD.WIDE R24, R139, 0x4, R6 ;  /* 0x000000048b187825 */ /* 0x002fd800078e0206 */
[----:B--2---:R1:W-:Y:S01]  /*776d0*/  @P0 STG.E desc[UR60][R24.64], R138 ;  /* 0x0000008a18000986 */ /* 0x0043e2000c10193c */
[----:B------:R-:W-:Y:S02]  /*776e0*/  LOP3.LUT P0, RZ, R12, 0x100000, RZ, 0xc0, !PT ;  /* 0x001000000cff7812 */ /* 0x000fe4000780c0ff */
[----:B------:R-:W-:Y:S01]  /*776f0*/  LOP3.LUT P5, RZ, R16, 0x800, RZ, 0xc0, !PT ;  /* 0x0000080010ff7812 */ /* 0x000fe200078ac0ff */
[----:B-1----:R-:W-:-:S10]  /*77700*/  IMAD.WIDE R24, R139, 0x4, R8 ;  /* 0x000000048b187825 */ /* 0x002fd400078e0208 */
[----:B----4-:R1:W-:Y:S02]  /*77710*/  @P0 STG.E desc[UR60][R24.64], R156 ;  /* 0x0000009c18000986 */ /* 0x0103e4000c10193c */
[----:B-1----:R-:W-:-:S05]  /*77720*/  IMAD.WIDE R24, R148, 0x4, R2 ;  /* 0x0000000494187825 */ /* 0x002fca00078e0202 */
[----:B------:R1:W-:Y:S02]  /*77730*/  @P6 STG.E desc[UR60][R24.64], R151 ;  /* 0x0000009718006986 */ /* 0x0003e4000c10193c */
[----:B-1----:R-:W-:-:S05]  /*77740*/  IMAD.WIDE R24, R148, 0x4, R4 ;  /* 0x0000000494187825 */ /* 0x002fca00078e0204 */
[----:B------:R1:W-:Y:S04]  /*77750*/  @P5 STG.E desc[UR60][R24.64], R149 ;  /* 0x0000009518005986 */ /* 0x0003e8000c10193c */
[----:B-1----:R-:W2:Y:S01]  /*77760*/  LDL.LU R149, [R1+0xa94] ;  /* 0x000a940001957983 */ /* 0x002ea20000300800 */
[C---:B------:R-:W-:Y:S02]  /*77770*/  LOP3.LUT P4, RZ, R16.reuse, 0x1000, RZ, 0xc0, !PT ;  /* 0x0000100010ff7812 */ /* 0x040fe4000788c0ff */
[----:B------:R-:W-:Y:S01]  /*77780*/  LOP3.LUT P3, RZ, R16, 0x2000, RZ, 0xc0, !PT ;  /* 0x0000200010ff7812 */ /* 0x000fe2000786c0ff */
[----:B------:R-:W-:Y:S01]  /*77790*/  IMAD.WIDE R24, R148, 0x4, R6 ;  /* 0x0000000494187825 */ /* 0x000fe200078e0206 */
[C---:B------:R-:W-:Y:S02]  /*777a0*/  LOP3.LUT P2, RZ, R16.reuse, 0x4000, RZ, 0xc0, !PT ;  /* 0x0000400010ff7812 */ /* 0x040fe4000784c0ff */
[----:B------:R-:W-:-:S07]  /*777b0*/  LOP3.LUT P1, RZ, R16, 0x8000, RZ, 0xc0, !PT ;  /* 0x0000800010ff7812 */ /* 0x000fce000782c0ff */
[----:B------:R1:W-:Y:S02]  /*777c0*/  @P4 STG.E desc[UR60][R24.64], R150 ;  /* 0x0000009618004986 */ /* 0x0003e4000c10193c */
[----:B-1----:R-:W-:Y:S02]  /*777d0*/  IMAD.WIDE R24, R148, 0x4, R8 ;  /* 0x0000000494187825 */ /* 0x002fe400078e0208 */
[----:B------:R-:W4:Y:S04]  /*777e0*/  LDL.LU R150, [R1+0x884] ;  /* 0x0008840001967983 */ /* 0x000f280000300800 */
[----:B------:R1:W-:Y:S04]  /*777f0*/  @P3 STG.E desc[UR60][R24.64], R145 ;  /* 0x0000009118003986 */ /* 0x0003e8000c10193c */
[----:B------:R-:W4:Y:S01]  /*77800*/  LDL.LU R148, [R1+0x694] ;  /* 0x0006940001947983 */ /* 0x000f220000300800 */
[----:B-1----:R-:W-:-:S03]  /*77810*/  IMAD.WIDE R24, R147, 0x4, R2 ;  /* 0x0000000493187825 */ /* 0x002fc600078e0202 */
[----:B------:R-:W4:Y:S04]  /*77820*/  LDL.LU R145, [R1+0x494] ;  /* 0x0004940001917983 */ /* 0x000f280000300800 */
[----:B------:R1:W-:Y:S02]  /*77830*/  @P2 STG.E desc[UR60][R24.64], R146 ;  /* 0x0000009218002986 */ /* 0x0003e4000c10193c */
[----:B-1----:R-:W-:Y:S02]  /*77840*/  IMAD.WIDE R24, R147, 0x4, R4 ;  /* 0x0000000493187825 */ /* 0x002fe400078e0204 */
[----:B------:R-:W4:Y:S04]  /*77850*/  LDL.LU R146, [R1+0x294] ;  /* 0x0002940001927983 */ /* 0x000f280000300800 */
[----:B---3--:R1:W-:Y:S04]  /*77860*/  @P1 STG.E desc[UR60][R24.64], R144 ;  /* 0x0000009018001986 */ /* 0x0083e8000c10193c */
[----:B-1----:R-:W3:Y:S01]  /*77870*/  LDL.LU R144, [R1+0x1120] ;  /* 0x0011200001907983 */ /* 0x002ee20000300800 */
[----:B------:R-:W-:-:S03]  /*77880*/  LOP3.LUT P0, RZ, R16, 0x10000000, RZ, 0xc0, !PT ;  /* 0x1000000010ff7812 */ /* 0x000fc6000780c0ff */
[----:B------:R-:W3:Y:S01]  /*77890*/  LDL.LU R10, [R1+0x94] ;  /* 0x00009400010a7983 */ /* 0x000ee20000300800 */
[----:B------:R-:W-:-:S03]  /*778a0*/  LOP3.LUT R12, R12, 0xffffefff, RZ, 0xc0, !PT ;  /* 0xffffefff0c0c7812 */ /* 0x000fc600078ec0ff */
[----:B------:R-:W3:Y:S04]  /*778b0*/  LDL.LU R26, [R1+0xef8] ;  /* 0x000ef800011a7983 */ /* 0x000ee80000300800 */
[----:B------:R-:W3:Y:S02]  /*778c0*/  LDL.LU R27, [R1+0xc88] ;  /* 0x000c8800011b7983 */ /* 0x000ee40000300800 */
[----:B------:R-:W-:Y:S02]  /*778d0*/  @P0 LOP3.LUT R12, R12, 0x1000, RZ, 0xfc, !PT ;  /* 0x000010000c0c0812 */ /* 0x000fe400078efcff */
[----:B------:R-:W-:Y:S01]  /*778e0*/  LOP3.LUT P0, RZ, R16, 0x8000000, RZ, 0xc0, !PT ;  /* 0x0800000010ff7812 */ /* 0x000fe2000780c0ff */
[----:B------:R-:W3:Y:S01]  /*778f0*/  LDL.LU R136, [R1+0xa98] ;  /* 0x000a980001887983 */ /* 0x000ee20000300800 */
[----:B------:R-:W-:-:S02]  /*77900*/  LOP3.LUT R12, R12, 0xffffdfff, RZ, 0xc0, !PT ;  /* 0xffffdfff0c0c7812 */ /* 0x000fc400078ec0ff */
[----:B------:R-:W-:Y:S01]  /*77910*/  LOP3.LUT P4, RZ, R16, 0x10000, RZ, 0xc0, !PT ;  /* 0x0001000010ff7812 */ /* 0x000fe2000788c0ff */
[----:B------:R-:W-:Y:S01]  /*77920*/  IMAD.WIDE R24, R147, 0x4, R6 ;  /* 0x0000000493187825 */ /* 0x000fe200078e0206 */
[----:B------:R-:W3:Y:S04]  /*77930*/  LDL.LU R137, [R1+0x698] ;  /* 0x0006980001897983 */ /* 0x000ee80000300800 */
[----:B------:R-:W3:Y:S03]  /*77940*/  LDL.LU R138, [R1+0x498] ;  /* 0x00049800018a7983 */ /* 0x000ee60000300800 */
[----:B------:R-:W-:Y:S01]  /*77950*/  @P0 LOP3.LUT R12, R12, 0x2000, RZ, 0xfc, !PT ;  /* 0x000020000c0c0812 */ /* 0x000fe200078efcff */
[----:B------:R-:W3:Y:S01]  /*77960*/  LDL.LU R139, [R1+0x298] ;  /* 0x00029800018b7983 */ /* 0x000ee20000300800 */
[----:B------:R-:W-:-:S02]  /*77970*/  LOP3.LUT P0, RZ, R16, 0x4000000, RZ, 0xc0, !PT ;  /* 0x0400000010ff7812 */ /* 0x000fc4000780c0ff */
[----:B------:R-:W-:Y:S01]  /*77980*/  LOP3.LUT R12, R12, 0xffffbfff, RZ, 0xc0, !PT ;  /* 0xffffbfff0c0c7812 */ /* 0x000fe200078ec0ff */
[----:B------:R-:W3:Y:S04]  /*77990*/  LDL.LU R156, [R1+0x1128] ;  /* 0x00112800019c7983 */ /* 0x000ee80000300800 */
[----:B------:R-:W3:Y:S06]  /*779a0*/  LDL.LU R151, [R1+0x98] ;  /* 0x0000980001977983 */ /* 0x000eec0000300800 */
        /* <DEDUP_REMOVED lines=11> */
[----:B--2---:R1:W-:Y:S02]  /*77a60*/  @P4 STG.E desc[UR60][R24.64], R149 ;  /* 0x0000009518004986 */ /* 0x0043e4000c10193c */
[----:B-1----:R-:W-:Y:S02]  /*77a70*/  IMAD.WIDE R24, R147, 0x4, R8 ;  /* 0x0000000493187825 */ /* 0x002fe400078e0208 */
[----:B------:R-:W2:Y:S04]  /*77a80*/  LDL.LU R147, [R1+0x112c] ;  /* 0x00112c0001937983 */ /* 0x000ea80000300800 */
[----:B------:R-:W2:Y:S01]  /*77a90*/  LDL.LU R159, [R1+0x888] ;  /* 0x00088800019f7983 */ /* 0x000ea20000300800 */
[----:B------:R-:W-:-:S02]  /*77aa0*/  LOP3.LUT R12, R12, 0xfffbffff, RZ, 0xc0, !PT ;  /* 0xfffbffff0c0c7812 */ /* 0x000fc400078ec0ff */
[----:B------:R-:W-:Y:S01]  /*77ab0*/  LOP3.LUT P3, RZ, R16, 0x20000, RZ, 0xc0, !PT ;  /* 0x0002000010ff7812 */ /* 0x000fe2000786c0ff */
[----:B------:R-:W2:Y:S01]  /*77ac0*/  LDL.LU R149, [R1+0xefc] ;  /* 0x000efc0001957983 */ /* 0x000ea20000300800 */
[----:B------:R-:W-:Y:S02]  /*77ad0*/  @P0 LOP3.LUT R12, R12, 0x40000, RZ, 0xfc, !PT ;  /* 0x000400000c0c0812 */ /* 0x000fe400078efcff */
[C---:B------:R-:W-:Y:S02]  /*77ae0*/  LOP3.LUT P0, RZ, R16.reuse, 0x200000, RZ, 0xc0, !PT ;  /* 0x0020000010ff7812 */ /* 0x040fe4000780c0ff */
[C---:B------:R-:W-:Y:S02]  /*77af0*/  LOP3.LUT P2, RZ, R16.reuse, 0x40000, RZ, 0xc0, !PT ;  /* 0x0004000010ff7812 */ /* 0x040fe4000784c0ff */
[----:B------:R-:W-:Y:S02]  /*77b00*/  LOP3.LUT P1, RZ, R16, 0x80000, RZ, 0xc0, !PT ;  /* 0x0008000010ff7812 */ /* 0x000fe4000782c0ff */
[----:B------:R-:W-:-:S03]  /*77b10*/  LOP3.LUT R12, R12, 0xfff7ffff, RZ, 0xc0, !PT ;  /* 0xfff7ffff0c0c7812 */ /* 0x000fc600078ec0ff */
[----:B----4-:R1:W-:Y:S04]  /*77b20*/  @P3 STG.E desc[UR60][R24.64], R150 ;  /* 0x0000009618003986 */ /* 0x0103e8000c10193c */
[----:B------:R-:W-:Y:S02]  /*77b30*/  @P0 LOP3.LUT R12, R12, 0x80000, RZ, 0xfc, !PT ;  /* 0x000800000c0c0812 */ /* 0x000fe400078efcff */
[----:B------:R-:W-:Y:S01]  /*77b40*/  LOP3.LUT P0, RZ, R16, 0x100000, RZ, 0xc0, !PT ;  /* 0x0010000010ff7812 */ /* 0x000fe2000780c0ff */
[----:B-1----:R-:W4:Y:S01]  /*77b50*/  LDL.LU R150, [R1+0xc8c] ;  /* 0x000c8c0001967983 */ /* 0x002f220000300800 */
[----:B---3--:R-:W-:-:S05]  /*77b60*/  IMAD.WIDE R24, R144, 0x4, R2 ;  /* 0x0000000490187825 */ /* 0x008fca00078e0202 */
[----:B------:R1:W-:Y:S02]  /*77b70*/  @P2 STG.E desc[UR60][R24.64], R148 ;  /* 0x0000009418002986 */ /* 0x0003e4000c10193c */
[C---:B-1----:R-:W-:Y:S02]  /*77b80*/  IMAD.WIDE R24, R144.reuse, 0x4, R4 ;  /* 0x0000000490187825 */ /* 0x042fe400078e0204 */
[----:B------:R-:W3:Y:S04]  /*77b90*/  LDL.LU R148, [R1+0xa9c] ;  /* 0x000a9c0001947983 */ /* 0x000ee80000300800 */
[----:B------:R1:W-:Y:S02]  /*77ba0*/  @P1 STG.E desc[UR60][R24.64], R145 ;  /* 0x0000009118001986 */ /* 0x0003e4000c10193c */
[----:B-1----:R-:W-:-:S05]  /*77bb0*/  IMAD.WIDE R24, R144, 0x4, R6 ;  /* 0x0000000490187825 */ /* 0x002fca00078e0206 */
[----:B------:R1:W-:Y:S02]  /*77bc0*/  @P0 STG.E desc[UR60][R24.64], R146 ;  /* 0x0000009218000986 */ /* 0x0003e4000c10193c */
[----:B-1----:R-:W-:Y:S02]  /*77bd0*/  IMAD.WIDE R24, R144, 0x4, R8 ;  /* 0x0000000490187825 */ /* 0x002fe400078e0208 */
[----:B------:R-:W3:Y:S04]  /*77be0*/  LDL.LU R146, [R1+0x88c] ;  /* 0x00088c0001927983 */ /* 0x000ee80000300800 */
[----:B------:R-:W3:Y:S04]  /*77bf0*/  LDL.LU R144, [R1+0x69c] ;  /* 0x00069c0001907983 */ /* 0x000ee80000300800 */
[----:B------:R-:W3:Y:S01]  /*77c00*/  LDL.LU R145, [R1+0x1130] ;  /* 0x0011300001917983 */ /* 0x000ee20000300800 */
        /* <DEDUP_REMOVED lines=13> */
[----:B--2---:R1:W-:Y:S01]  /*77ce0*/  @P0 STG.E desc[UR60][R24.64], R159 ;  /* 0x0000009f18000986 */ /* 0x0043e2000c10193c */
        /* <DEDUP_REMOVED lines=22> */
[----:B---3--:R1:W-:Y:S04]  /*77e50*/  @P3 STG.E desc[UR60][R24.64], R148 ;  /* 0x0000009418003986 */ /* 0x0083e8000c10193c */
[----:B-1----:R-:W2:Y:S01]  /*77e60*/  LDL.LU R148, [R1+0x49c] ;  /* 0x00049c0001947983 */ /* 0x002ea20000300800 */
[----:B------:R-:W-:-:S03]  /*77e70*/  IMAD.WIDE R24, R147, 0x4, R8 ;  /* 0x0000000493187825 */ /* 0x000fc600078e0208 */
[----:B------:R-:W3:Y:S04]  /*77e80*/  LDL.LU R147, [R1+0x29c] ;  /* 0x00029c0001937983 */ /* 0x000ee80000300800 */
[----:B------:R1:W-:Y:S02]  /*77e90*/  @P2 STG.E desc[UR60][R24.64], R146 ;  /* 0x0000009218002986 */ /* 0x0003e4000c10193c */
[----:B-1----:R-:W-:Y:S02]  /*77ea0*/  IMAD.WIDE R24, R145, 0x4, R2 ;  /* 0x0000000491187825 */ /* 0x002fe400078e0202 */
[----:B------:R-:W4:Y:S04]  /*77eb0*/  LDL.LU R146, [R1+0x9c] ;  /* 0x00009c0001927983 */ /* 0x000f280000300800 */
[----:B------:R-:W4:Y:S04]  /*77ec0*/  LDL.LU R15, [R1+0xf00] ;  /* 0x000f0000010f7983 */ /* 0x000f280000300800 */
[----:B------:R1:W-:Y:S04]  /*77ed0*/  @P1 STG.E desc[UR60][R24.64], R144 ;  /* 0x0000009018001986 */ /* 0x0003e8000c10193c */
[----:B------:R-:W4:Y:S04]  /*77ee0*/  LDL.LU R10, [R1+0xc90] ;  /* 0x000c9000010a7983 */ /* 0x000f280000300800 */
[----:B-1----:R-:W4:Y:S04]  /*77ef0*/  LDL.LU R144, [R1+0x1134] ;  /* 0x0011340001907983 */ /* 0x002f280000300800 */
[----:B------:R-:W4:Y:S01]  /*77f00*/  LDL.LU R26, [R1+0xaa0] ;  /* 0x000aa000011a7983 */ /* 0x000f220000300800 */
[----:B------:R-:W-:-:S02]  /*77f10*/  LOP3.LUT P0, RZ, R17, 0x8000, RZ, 0xc0, !PT ;  /* 0x0000800011ff7812 */ /* 0x000fc4000780c0ff */
[----:B------:R-:W-:Y:S01]  /*77f20*/  LOP3.LUT R12, R12, 0xffffffef, RZ, 0xc0, !PT ;  /* 0xffffffef0c0c7812 */ /* 0x000fe200078ec0ff */
[----:B------:R-:W4:Y:S04]  /*77f30*/  LDL.LU R27, [R1+0x890] ;  /* 0x00089000011b7983 */ /* 0x000f280000300800 */
[----:B------:R-:W4:Y:S04]  /*77f40*/  LDL.LU R137, [R1+0x1138] ;  /* 0x0011380001897983 */ /* 0x000f280000300800 */
[----:B------:R-:W4:Y:S02]  /*77f50*/  LDL.LU R136, [R1+0x6a0] ;  /* 0x0006a00001887983 */ /* 0x000f240000300800 */
[----:B------:R-:W-:-:S02]  /*77f60*/  @P0 LOP3.LUT R12, R12, 0x10, RZ, 0xfc, !PT ;  /* 0x000000100c0c0812 */ /* 0x000fc400078efcff */
[----:B------:R-:W-:Y:S01]  /*77f70*/  LOP3.LUT P0, RZ, R17, 0x4000, RZ, 0xc0, !PT ;  /* 0x0000400011ff7812 */ /* 0x000fe2000780c0ff */
[----:B------:R-:W4:Y:S01]  /*77f80*/  LDL.LU R252, [R1+0x4a0] ;  /* 0x0004a00001fc7983 */ /* 0x000f220000300800 */
[----:B------:R-:W-:-:S03]  /*77f90*/  LOP3.LUT R12, R12, 0xffffffdf, RZ, 0xc0, !PT ;  /* 0xffffffdf0c0c7812 */ /* 0x000fc600078ec0ff */
[----:B------:R-:W4:Y:S04]  /*77fa0*/  LDL.LU R159, [R1+0x2a0] ;  /* 0x0002a000019f7983 */ /* 0x000f280000300800 */
[----:B------:R-:W4:Y:S04]  /*77fb0*/  LDL.LU R138, [R1+0xa0] ;  /* 0x0000a000018a7983 */ /* 0x000f280000300800 */
[----:B------:R-:W-:Y:S01]  /*77fc0*/  @P0 LOP3.LUT R12, R12, 0x20, RZ, 0xfc, !PT ;  /* 0x000000200c0c0812 */ /* 0x000fe200078efcff */
[----:B------:R-:W4:Y:S01]  /*77fd0*/  LDL.LU R139, [R1+0xf04] ;  /* 0x000f0400018b7983 */ /* 0x000f220000300800 */
[----:B------:R-:W-:-:S02]  /*77fe0*/  LOP3.LUT P0, RZ, R17, 0x2000, RZ, 0xc0, !PT ;  /* 0x0000200011ff7812 */ /* 0x000fc4000780c0ff */
[----:B------:R-:W-:Y:S01]  /*77ff0*/  LOP3.LUT R12, R12, 0xffffffbf, RZ, 0xc0, !PT ;  /* 0xffffffbf0c0c7812 */ /* 0x000fe200078ec0ff */
[----:B------:R-:W4:Y:S01]  /*78000*/  LDL.LU R156, [R1+0xc94] ;  /* 0x000c9400019c7983 */ /* 0x000f220000300800 */
[----:B------:R-:W-:-:S03]  /*78010*/  LOP3.LUT P4, RZ, R17, 0x8, RZ, 0xc0, !PT ;  /* 0x0000000811ff7812 */ /* 0x000fc6000788c0ff */
[----:B------:R-:W4:Y:S04]  /*78020*/  LDL.LU R151, [R1+0xaa4] ;  /* 0x000aa40001977983 */ /* 0x000f280000300800 */
[----:B------:R-:W4:Y:S02]  /*78030*/  LDL.LU R149, [R1+0x113c] ;  /* 0x00113c0001957983 */ /* 0x000f240000300800 */
[----:B------:R-:W-:Y:S02]  /*78040*/  @P0 LOP3.LUT R12, R12, 0x40, RZ, 0xfc, !PT ;  /* 0x000000400c0c0812 */ /* 0x000fe400078efcff */
[C---:B------:R-:W-:Y:S02]  /*78050*/  LOP3.LUT P0, RZ, R17.reuse, 0x1000, RZ, 0xc0, !PT ;  /* 0x0000100011ff7812 */ /* 0x040fe4000780c0ff */
[----:B------:R-:W-:Y:S01]  /*78060*/  LOP3.LUT P3, RZ, R17, 0x10, RZ, 0xc0, !PT ;  /* 0x0000001011ff7812 */ /* 0x000fe2000786c0ff */
[----:B------:R-:W-:Y:S01]  /*78070*/  IMAD.WIDE R24, R145, 0x4, R4 ;  /* 0x0000000491187825 */ /* 0x000fe200078e0204 */
[----:B------:R-:W-:Y:S01]  /*78080*/  LOP3.LUT R12, R12, 0xffffff7f, RZ, 0xc0, !PT ;  /* 0xffffff7f0c0c7812 */ /* 0x000fe200078ec0ff */
[----:B------:R-:W4:Y:S08]  /*78090*/  LDL.LU R150, [R1+0x894] ;  /* 0x0008940001967983 */ /* 0x000f300000300800 */
[----:B------:R-:W-:-:S02]  /*780a0*/  @P0 LOP3.LUT R12, R12, 0x80, RZ, 0xfc, !PT ;  /* 0x000000800c0c0812 */ /* 0x000fc400078efcff */
        /* <DEDUP_REMOVED lines=10> */
[C---:B------:R-:W-:Y:S02]  /*78150*/  LOP3.LUT P0, RZ, R17.reuse, 0x100, RZ, 0xc0, !PT ;  /* 0x0000010011ff7812 */ /* 0x040fe4000780c0ff */
[----:B------:R-:W-:Y:S02]  /*78160*/  LOP3.LUT P1, RZ, R17, 0x40, RZ, 0xc0, !PT ;  /* 0x0000004011ff7812 */ /* 0x000fe4000782c0ff */
[----:B------:R-:W-:-:S09]  /*78170*/  LOP3.LUT R12, R12, 0xfffff7ff, RZ, 0xc0, !PT ;  /* 0xfffff7ff0c0c7812 */ /* 0x000fd200078ec0ff */
[----:B------:R-:W-:Y:S02]  /*78180*/  @P0 LOP3.LUT R12, R12, 0x800, RZ, 0xfc, !PT ;  /* 0x000008000c0c0812 */ /* 0x000fe400078efcff */
[----:B------:R-:W-:Y:S01]  /*78190*/  LOP3.LUT P0, RZ, R17, 0x80, RZ, 0xc0, !PT ;  /* 0x0000008011ff7812 */ /* 0x000fe2000780c0ff */
[----:B--2---:R1:W-:Y:S02]  /*781a0*/  @P4 STG.E desc[UR60][R24.64], R148 ;  /* 0x0000009418004986 */ /* 0x0043e4000c10193c */
[C---:B-1----:R-:W-:Y:S02]  /*781b0*/  IMAD.WIDE R24, R145.reuse, 0x4, R6 ;  /* 0x0000000491187825 */ /* 0x042fe400078e0206 */
[----:B------:R-:W2:Y:S04]  /*781c0*/  LDL.LU R148, [R1+0x6a4] ;  /* 0x0006a40001947983 */ /* 0x000ea80000300800 */
[----:B---3--:R1:W-:Y:S02]  /*781d0*/  @P3 STG.E desc[UR60][R24.64], R147 ;  /* 0x0000009318003986 */ /* 0x0083e4000c10193c */
[----:B-1----:R-:W-:-:S02]  /*781e0*/  IMAD.WIDE R24, R145, 0x4, R8 ;  /* 0x0000000491187825 */ /* 0x002fc400078e0208 */
[----:B------:R-:W3:Y:S04]  /*781f0*/  LDL.LU R147, [R1+0x4a4] ;  /* 0x0004a40001937983 */ /* 0x000ee80000300800 */
[----:B------:R-:W3:Y:S04]  /*78200*/  LDL.LU R145, [R1+0x2a4] ;  /* 0x0002a40001917983 */ /* 0x000ee80000300800 */
[----:B----4-:R1:W-:Y:S04]  /*78210*/  @P2 STG.E desc[UR60][R24.64], R146 ;  /* 0x0000009218002986 */ /* 0x0103e8000c10193c */
[----:B-1----:R-:W4:Y:S01]  /*78220*/  LDL.LU R146, [R1+0x1140] ;  /* 0x0011400001927983 */ /* 0x002f220000300800 */
[----:B------:R-:W-:-:S05]  /*78230*/  IMAD.WIDE R24, R144, 0x4, R2 ;  /* 0x0000000490187825 */ /* 0x000fca00078e0202 */
[----:B------:R1:W-:Y:S02]  /*78240*/  @P1 STG.E desc[UR60][R24.64], R15 ;  /* 0x0000000f18001986 */ /* 0x0003e4000c10193c */
[----:B-1----:R-:W-:-:S05]  /*78250*/  IMAD.WIDE R24, R144, 0x4, R4 ;  /* 0x0000000490187825 */ /* 0x002fca00078e0204 */
[----:B------:R1:W-:Y:S01]  /*78260*/  @P0 STG.E desc[UR60][R24.64], R10 ;  /* 0x0000000a18000986 */ /* 0x0003e2000c10193c */
[----:B------:R-:W-:Y:S01]  /*78270*/  LOP3.LUT P0, RZ, R12, 0x800, RZ, 0xc0, !PT ;  /* 0x000008000cff7812 */ /* 0x000fe2000780c0ff */
[----:B-1----:R-:W-:-:S12]  /*78280*/  IMAD.WIDE R24, R144, 0x4, R6 ;  /* 0x0000000490187825 */ /* 0x002fd800078e0206 */
[----:B------:R1:W-:Y:S02]  /*78290*/  @P0 STG.E desc[UR60][R24.64], R26 ;  /* 0x0000001a18000986 */ /* 0x0003e4000c10193c */
[----:B-1----:R-:W-:Y:S02]  /*782a0*/  IMAD.WIDE R24, R144, 0x4, R8 ;  /* 0x0000000490187825 */ /* 0x002fe400078e0208 */
        /* <DEDUP_REMOVED lines=15> */
[C---:B------:R-:W-:Y:S01]  /*783a0*/  LOP3.LUT P0, RZ, R12.reuse, 0x20, RZ, 0xc0, !PT ;  /* 0x000000200cff7812 */ /* 0x040fe2000780c0ff */
[----:B-1----:R-:W-:Y:S01]  /*783b0*/  IMAD.WIDE R24, R149, 0x4, R2 ;  /* 0x0000000495187825 */ /* 0x002fe200078e0202 */
[----:B------:R-:W-:Y:S01]  /*783c0*/  LOP3.LUT P6, RZ, R17, 0x10000, RZ, 0xc0, !PT ;  /* 0x0001000011ff7812 */ /* 0x000fe200078cc0ff */
[----:B------:R-:W3:Y:S10]  /*783d0*/  LDL.LU R138, [R1+0x114c] ;  /* 0x00114c00018a7983 */ /* 0x000ef40000300800 */
        /* <DEDUP_REMOVED lines=10> */
[----:B------:R4:W-:Y:S01]  /*78480*/  @P5 STG.E desc[UR60][R24.64], R150 ;  /* 0x0000009618005986 */ /* 0x0009e2000c10193c */
[C---:B------:R-:W-:Y:S02]  /*78490*/  LOP3.LUT P2, RZ, R17.reuse, 0x100000, RZ, 0xc0, !PT ;  /* 0x0010000011ff7812 */ /* 0x040fe4000784c0ff */
[----:B------:R-:W-:Y:S01]  /*784a0*/  LOP3.LUT P1, RZ, R17, 0x200000, RZ, 0xc0, !PT ;  /* 0x0020000011ff7812 */ /* 0x000fe2000782c0ff */
[----:B----4-:R-:W-:-:S05]  /*784b0*/  IMAD.WIDE R24, R146, 0x4, R2 ;  /* 0x0000000492187825 */ /* 0x010fca00078e0202 */
[----:B--2---:R1:W-:Y:S02]  /*784c0*/  @P4 STG.E desc[UR60][R24.64], R148 ;  /* 0x0000009418004986 */ /* 0x0043e4000c10193c */
[----:B-1----:R-:W-:-:S05]  /*784d0*/  IMAD.WIDE R24, R146, 0x4, R4 ;  /* 0x0000000492187825 */ /* 0x002fca00078e0204 */
[----:B---3--:R1:W-:Y:S02]  /*784e0*/  @P3 STG.E desc[UR60][R24.64], R147 ;  /* 0x0000009318003986 */ /* 0x0083e4000c10193c */
[C---:B-1----:R-:W-:Y:S02]  /*784f0*/  IMAD.WIDE R24, R146.reuse, 0x4, R6 ;  /* 0x0000000492187825 */ /* 0x042fe400078e0206 */
[----:B------:R-:W2:Y:S04]  /*78500*/  LDL.LU R147, [R1+0xf08] ;  /* 0x000f080001937983 */ /* 0x000ea80000300800 */
[----:B------:R1:W-:Y:S02]  /*78510*/  @P2 STG.E desc[UR60][R24.64], R145 ;  /* 0x0000009118002986 */ /* 0x0003e4000c10193c */
[----:B-1----:R-:W-:-:S02]  /*78520*/  IMAD.WIDE R24, R146, 0x4, R8 ;  /* 0x0000000492187825 */ /* 0x002fc400078e0208 */
[----:B------:R-:W3:Y:S04]  /*78530*/  LDL.LU R145, [R1+0xc98] ;  /* 0x000c980001917983 */ /* 0x000ee80000300800 */
[----:B------:R-:W4:Y:S04]  /*78540*/  LDL.LU R146, [R1+0xaa8] ;  /* 0x000aa80001927983 */ /* 0x000f280000300800 */
[----:B------:R1:W-:Y:S04]  /*78550*/  @P1 STG.E desc[UR60][R24.64], R144 ;  /* 0x0000009018001986 */ /* 0x0003e8000c10193c */
[----:B-1----:R-:W2:Y:S04]  /*78560*/  LDL.LU R144, [R1+0x1144] ;  /* 0x0011440001907983 */ /* 0x002ea80000300800 */
[----:B------:R-:W4:Y:S04]  /*78570*/  LDL.LU R25, [R1+0x898] ;  /* 0x0008980001197983 */ /* 0x000f280000300800 */
[----:B------:R-:W4:Y:S01]  /*78580*/  LDL.LU R15, [R1+0x6a8] ;  /* 0x0006a800010f7983 */ /* 0x000f220000300800 */
[----:B------:R-:W-:-:S03]  /*78590*/  LOP3.LUT P0, RZ, R18, 0x4, RZ, 0xc0, !PT ;  /* 0x0000000412ff7812 */ /* 0x000fc6000780c0ff */
[----:B------:R-:W4:Y:S01]  /*785a0*/  LDL.LU R27, [R1+0x1148] ;  /* 0x00114800011b7983 */ /* 0x000f220000300800 */
[----:B------:R-:W-:-:S03]  /*785b0*/  LOP3.LUT R13, R13, 0xefffffff, RZ, 0xc0, !PT ;  /* 0xefffffff0d0d7812 */ /* 0x000fc600078ec0ff */
[----:B------:R-:W4:Y:S04]  /*785c0*/  LDL.LU R10, [R1+0x4a8] ;  /* 0x0004a800010a7983 */ /* 0x000f280000300800 */
[----:B------:R-:W4:Y:S02]  /*785d0*/  LDL.LU R26, [R1+0x2a8] ;  /* 0x0002a800011a7983 */ /* 0x000f240000300800 */
[----:B------:R-:W-:Y:S02]  /*785e0*/  @P0 LOP3.LUT R13, R13, 0x10000000, RZ, 0xfc, !PT ;  /* 0x100000000d0d0812 */ /* 0x000fe400078efcff */
[----:B------:R-:W-:Y:S01]  /*785f0*/  LOP3.LUT P0, RZ, R18, 0x2, RZ, 0xc0, !PT ;  /* 0x0000000212ff7812 */ /* 0x000fe2000780c0ff */
[----:B------:R-:W4:Y:S01]  /*78600*/  LDL.LU R136, [R1+0xa8] ;  /* 0x0000a80001887983 */ /* 0x000f220000300800 */
[----:B------:R-:W-:-:S03]  /*78610*/  LOP3.LUT R13, R13, 0xdfffffff, RZ, 0xc0, !PT ;  /* 0xdfffffff0d0d7812 */ /* 0x000fc600078ec0ff */
[----:B------:R-:W4:Y:S01]  /*78620*/  LDL.LU R252, [R1+0xf0c] ;  /* 0x000f0c0001fc7983 */ /* 0x000f220000300800 */
[----:B------:R-:W-:-:S03]  /*78630*/  LOP3.LUT R12, R12, 0xfffffffe, RZ, 0xc0, !PT ;  /* 0xfffffffe0c0c7812 */ /* 0x000fc600078ec0ff */
[----:B------:R-:W4:Y:S04]  /*78640*/  LDL.LU R159, [R1+0xc9c] ;  /* 0x000c9c00019f7983 */ /* 0x000f280000300800 */
[----:B------:R-:W-:Y:S01]  /*78650*/  @P0 LOP3.LUT R13, R13, 0x20000000, RZ, 0xfc, !PT ;  /* 0x200000000d0d0812 */ /* 0x000fe200078efcff */
[----:B------:R-:W4:Y:S01]  /*78660*/  LDL.LU R137, [R1+0xaac] ;  /* 0x000aac0001897983 */ /* 0x000f220000300800 */
[----:B------:R-:W-:Y:S02]  /*78670*/  LOP3.LUT P0, RZ, R18, 0x1, RZ, 0xc0, !PT ;  /* 0x0000000112ff7812 */ /* 0x000fe4000780c0ff */
[----:B------:R-:W-:Y:S01]  /*78680*/  LOP3.LUT R13, R13, 0xbfffffff, RZ, 0xc0, !PT ;  /* 0xbfffffff0d0d7812 */ /* 0x000fe200078ec0ff */
[----:B------:R-:W4:Y:S01]  /*78690*/  LDL.LU R139, [R1+0x89c] ;  /* 0x00089c00018b7983 */ /* 0x000f220000300800 */
[----:B------:R-:W-:-:S03]  /*786a0*/  LOP3.LUT P4, RZ, R17, 0x400000, RZ, 0xc0, !PT ;  /* 0x0040000011ff7812 */ /* 0x000fc6000788c0ff */
[----:B------:R-:W4:Y:S04]  /*786b0*/  LDL.LU R156, [R1+0x6ac] ;  /* 0x0006ac00019c7983 */ /* 0x000f280000300800 */
[----:B------:R-:W4:Y:S02]  /*786c0*/  LDL.LU R151, [R1+0x4ac] ;  /* 0x0004ac0001977983 */ /* 0x000f240000300800 */
[----:B------:R-:W-:Y:S02]  /*786d0*/  @P0 LOP3.LUT R13, R13, 0x40000000, RZ, 0xfc, !PT ;  /* 0x400000000d0d0812 */ /* 0x000fe400078efcff */
[----:B------:R-:W-:Y:S01]  /*786e0*/  LOP3.LUT P0, RZ, R17, 0x80000000, RZ, 0xc0, !PT ;  /* 0x8000000011ff7812 */ /* 0x000fe2000780c0ff */
[----:B------:R-:W4:Y:S01]  /*786f0*/  LDL.LU R149, [R1+0x2ac] ;  /* 0x0002ac0001957983 */ /* 0x000f220000300800 */
[----:B------:R-:W-:-:S03]  /*78700*/  LOP3.LUT R13, R13, 0x7fffffff, RZ, 0xc0, !PT ;  /* 0x7fffffff0d0d7812 */ /* 0x000fc600078ec0ff */
[----:B------:R-:W4:Y:S01]  /*78710*/  LDL.LU R150, [R1+0x1150] ;  /* 0x0011500001967983 */ /* 0x000f220000300800 */
[C---:B------:R-:W-:Y:S02]  /*78720*/  LOP3.LUT P3, RZ, R17.reuse, 0x800000, RZ, 0xc0, !PT ;  /* 0x0080000011ff7812 */ /* 0x040fe4000786c0ff */
[----:B------:R-:W-:Y:S01]  /*78730*/  LOP3.LUT P2, RZ, R17, 0x1000000, RZ, 0xc0, !PT ;  /* 0x0100000011ff7812 */ /* 0x000fe2000784c0ff */
[----:B------:R-:W4:Y:S04]  /*78740*/  LDL.LU R148, [R1+0xac] ;  /* 0x0000ac0001947983 */ /* 0x000f280000300800 */
[----:B------:R-:W-:Y:S02]  /*78750*/  @P0 LOP3.LUT R13, R13, 0x80000000, RZ, 0xfc, !PT ;  /* 0x800000000d0d0812 */ /* 0x000fe400078efcff */
[----:B------:R-:W-:-:S13]  /*78760*/  LOP3.LUT P0, RZ, R17, 0x40000000, RZ, 0xc0, !PT ;  /* 0x4000000011ff7812 */ /* 0x000fda000780c0ff */
        /* <DEDUP_REMOVED lines=11> */
[----:B------:R-:W-:Y:S01]  /*78820*/  LOP3.LUT P0, RZ, R17, 0x4000000, RZ, 0xc0, !PT ;  /* 0x0400000011ff7812 */ /* 0x000fe2000780c0ff */
[----:B--2---:R-:W-:-:S05]  /*78830*/  IMAD.WIDE R16, R144, 0x4, R2 ;  /* 0x0000000490107825 */ /* 0x004fca00078e0202 */
[----:B------:R1:W-:Y:S02]  /*78840*/  @P4 STG.E desc[UR60][R16.64], R147 ;  /* 0x0000009310004986 */ /* 0x0003e4000c10193c */
[----:B-1----:R-:W-:-:S05]  /*78850*/  IMAD.WIDE R16, R144, 0x4, R4 ;  /* 0x0000000490107825 */ /* 0x002fca00078e0204 */
[----:B---3--:R1:W-:Y:S02]  /*78860*/  @P3 STG.E desc[UR60][R16.64], R145 ;  /* 0x0000009110003986 */ /* 0x0083e4000c10193c */
[C---:B-1----:R-:W-:Y:S02]  /*78870*/  IMAD.WIDE R16, R144.reuse, 0x4, R6 ;  /* 0x0000000490107825 */ /* 0x042fe400078e0206 */
[----:B------:R-:W2:Y:S04]  /*78880*/  LDL.LU R145, [R1+0xf10] ;  /* 0x000f100001917983 */ /* 0x000ea80000300800 */
[----:B----4-:R1:W-:Y:S02]  /*78890*/  @P2 STG.E desc[UR60][R16.64], R146 ;  /* 0x0000009210002986 */ /* 0x0103e4000c10193c */
[----:B-1----:R-:W-:-:S02]  /*788a0*/  IMAD.WIDE R16, R144, 0x4, R8 ;  /* 0x0000000490107825 */ /* 0x002fc400078e0208 */
[----:B------:R-:W3:Y:S04]  /*788b0*/  LDL.LU R146, [R1+0xca0] ;  /* 0x000ca00001927983 */ /* 0x000ee80000300800 */
[----:B------:R-:W4:Y:S04]  /*788c0*/  LDL.LU R144, [R1+0xab0] ;  /* 0x000ab00001907983 */ /* 0x000f280000300800 */
[----:B------:R-:W2:Y:S04]  /*788d0*/  LDL.LU R147, [R1+0x1154] ;  /* 0x0011540001937983 */ /* 0x000ea80000300800 */
[----:B------:R1:W-:Y:S02]  /*788e0*/  @P1 STG.E desc[UR60][R16.64], R25 ;  /* 0x0000001910001986 */ /* 0x0003e4000c10193c */
[----:B-1----:R-:W-:-:S05]  /*788f0*/  IMAD.WIDE R16, R27, 0x4, R2 ;  /* 0x000000041b107825 */ /* 0x002fca00078e0202 */
        /* <DEDUP_REMOVED lines=36> */
[----:B------:R-:W4:Y:S04]  /*78b40*/  LDL.LU R150, [R1+0x8a0] ;  /* 0x0008a00001967983 */ /* 0x000f280000300800 */
[----:B------:R1:W-:Y:S04]  /*78b50*/  @P4 STG.E desc[UR60][R16.64], R148 ;  /* 0x0000009410004986 */ /* 0x0003e8000c10193c */
[----:B-1----:R-:W4:Y:S01]  /*78b60*/  LDL.LU R148, [R1+0x6b0] ;  /* 0x0006b00001947983 */ /* 0x002f220000300800 */
[----:B--2---:R-:W-:-:S05]  /*78b70*/  IMAD.WIDE R16, R147, 0x4, R2 ;  /* 0x0000000493107825 */ /* 0x004fca00078e0202 */
[----:B------:R1:W-:Y:S02]  /*78b80*/  @P3 STG.E desc[UR60][R16.64], R145 ;  /* 0x0000009110003986 */ /* 0x0003e4000c10193c */
[C---:B-1----:R-:W-:Y:S02]  /*78b90*/  IMAD.WIDE R16, R147.reuse, 0x4, R4 ;  /* 0x0000000493107825 */ /* 0x042fe400078e0204 */
[----:B------:R-:W2:Y:S04]  /*78ba0*/  LDL.LU R145, [R1+0x4b0] ;  /* 0x0004b00001917983 */ /* 0x000ea80000300800 */
[----:B---3--:R1:W-:Y:S02]  /*78bb0*/  @P2 STG.E desc[UR60][R16.64], R146 ;  /* 0x0000009210002986 */ /* 0x0083e4000c10193c */
[----:B-1----:R-:W-:-:S02]  /*78bc0*/  IMAD.WIDE R16, R147, 0x4, R6 ;  /* 0x0000000493107825 */ /* 0x002fc400078e0206 */
[----:B------:R-:W3:Y:S04]  /*78bd0*/  LDL.LU R146, [R1+0x2b0] ;  /* 0x0002b00001927983 */ /* 0x000ee80000300800 */
[----:B----4-:R1:W-:Y:S04]  /*78be0*/  @P1 STG.E desc[UR60][R16.64], R144 ;  /* 0x0000009010001986 */ /* 0x0103e8000c10193c */
[----:B-1----:R-:W4:Y:S04]  /*78bf0*/  LDL.LU R144, [R1+0x1158] ;  /* 0x0011580001907983 */ /* 0x002f280000300800 */
[----:B------:R-:W3:Y:S01]  /*78c00*/  LDL.LU R15, [R1+0xb0] ;  /* 0x0000b000010f7983 */ /* 0x000ee20000300800 */
[----:B------:R-:W-:-:S03]  /*78c10*/  IMAD.WIDE R16, R147, 0x4, R8 ;  /* 0x0000000493107825 */ /* 0x000fc600078e0208 */
[----:B------:R-:W3:Y:S04]  /*78c20*/  LDL.LU R136, [R1+0x115c] ;  /* 0x00115c0001887983 */ /* 0x000ee80000300800 */
        /* <DEDUP_REMOVED lines=9> */
[----:B------:R-:W-:-:S02]  /*78cc0*/  LOP3.LUT P4, RZ, R18, 0x200, RZ, 0xc0, !PT ;  /* 0x0000020012ff7812 */ /* 0x000fc4000788c0ff */
[C---:B------:R-:W-:Y:S01]  /*78cd0*/  LOP3.LUT P3, RZ, R18.reuse, 0x400, RZ, 0xc0, !PT ;  /* 0x0000040012ff7812 */ /* 0x040fe2000786c0ff */
[----:B------:R-:W3:Y:S01]  /*78ce0*/  LDL.LU R156, [R1+0xb4] ;  /* 0x0000b400019c7983 */ /* 0x000ee20000300800 */
[----:B------:R-:W-:-:S03]  /*78cf0*/  LOP3.LUT P2, RZ, R18, 0x800, RZ, 0xc0, !PT ;  /* 0x0000080012ff7812 */ /* 0x000fc6000784c0ff */
[----:B------:R-:W3:Y:S01]  /*78d00*/  LDL.LU R149, [R1+0xf18] ;  /* 0x000f180001957983 */ /* 0x000ee20000300800 */
[C---:B------:R-:W-:Y:S02]  /*78d10*/  LOP3.LUT P1, RZ, R18.reuse, 0x1000, RZ, 0xc0, !PT ;  /* 0x0000100012ff7812 */ /* 0x040fe4000782c0ff */
[----:B------:R-:W-:Y:S02]  /*78d20*/  LOP3.LUT P0, RZ, R18, 0x200000, RZ, 0xc0, !PT ;  /* 0x0020000012ff7812 */ /* 0x000fe4000780c0ff */
[----:B------:R-:W-:-:S11]  /*78d30*/  LOP3.LUT R13, R13, 0xffefffff, RZ, 0xc0, !PT ;  /* 0xffefffff0d0d7812 */ /* 0x000fd600078ec0ff */
[----:B------:R-:W-:Y:S02]  /*78d40*/  @P0 LOP3.LUT R13, R13, 0x100000, RZ, 0xfc, !PT ;  /* 0x001000000d0d0812 */ /* 0x000fe400078efcff */
[----:B------:R-:W-:Y:S02]  /*78d50*/  LOP3.LUT P0, RZ, R18, 0x100000, RZ, 0xc0, !PT ;  /* 0x0010000012ff7812 */ /* 0x000fe4000780c0ff */
[----:B------:R-:W-:Y:S01]  /*78d60*/  LOP3.LUT R13, R13, 0xffdfffff, RZ, 0xc0, !PT ;  /* 0xffdfffff0d0d7812 */ /* 0x000fe200078ec0ff */
[----:B------:R1:W-:Y:S04]  /*78d70*/  @P4 STG.E desc[UR60][R16.64], R150 ;  /* 0x0000009610004986 */ /* 0x0003e8000c10193c */
[----:B-1----:R-:W3:Y:S06]  /*78d80*/  LDL.LU R150, [R1+0xca8] ;  /* 0x000ca80001967983 */ /* 0x002eec0000300800 */
[----:B------:R-:W-:-:S02]  /*78d90*/  @P0 LOP3.LUT R13, R13, 0x200000, RZ, 0xfc, !PT ;  /* 0x002000000d0d0812 */ /* 0x000fc400078efcff */
[----:B------:R-:W-:Y:S02]  /*78da0*/  LOP3.LUT P0, RZ, R18, 0x80000, RZ, 0xc0, !PT ;  /* 0x0008000012ff7812 */ /* 0x000fe4000780c0ff */
[----:B------:R-:W-:-:S11]  /*78db0*/  LOP3.LUT R13, R13, 0xffbfffff, RZ, 0xc0, !PT ;  /* 0xffbfffff0d0d7812 */ /* 0x000fd600078ec0ff */
[----:B------:R-:W-:Y:S02]  /*78dc0*/  @P0 LOP3.LUT R13, R13, 0x400000, RZ, 0xfc, !PT ;  /* 0x004000000d0d0812 */ /* 0x000fe400078efcff */
[----:B------:R-:W-:Y:S02]  /*78dd0*/  LOP3.LUT P0, RZ, R18, 0x40000, RZ, 0xc0, !PT ;  /* 0x0004000012ff7812 */ /* 0x000fe4000780c0ff */
[----:B------:R-:W-:Y:S01]  /*78de0*/  LOP3.LUT R13, R13, 0xff7fffff, RZ, 0xc0, !PT ;  /* 0xff7fffff0d0d7812 */ /* 0x000fe200078ec0ff */
[----:B----4-:R-:W-:-:S05]  /*78df0*/  IMAD.WIDE R16, R144, 0x4, R2 ;  /* 0x0000000490107825 */ /* 0x010fca00078e0202 */
[----:B------:R1:W-:Y:S02]  /*78e00*/  @P3 STG.E desc[UR60][R16.64], R148 ;  /* 0x0000009410003986 */ /* 0x0003e4000c10193c */
[C---:B-1----:R-:W-:Y:S02]  /*78e10*/  IMAD.WIDE R16, R144.reuse, 0x4, R4 ;  /* 0x0000000490107825 */ /* 0x042fe400078e0204 */
[----:B------:R-:W4:Y:S04]  /*78e20*/  LDL.LU R148, [R1+0xab8] ;  /* 0x000ab80001947983 */ /* 0x000f280000300800 */
[----:B--2---:R1:W-:Y:S02]  /*78e30*/  @P2 STG.E desc[UR60][R16.64], R145 ;  /* 0x0000009110002986 */ /* 0x0043e4000c10193c */
[----:B-1----:R-:W-:-:S02]  /*78e40*/  IMAD.WIDE R16, R144, 0x4, R6 ;  /* 0x0000000490107825 */ /* 0x002fc400078e0206 */
[----:B------:R-:W2:Y:S04]  /*78e50*/  LDL.LU R145, [R1+0x8a8] ;  /* 0x0008a80001917983 */ /* 0x000ea80000300800 */
[----:B---3--:R1:W-:Y:S02]  /*78e60*/  @P1 STG.E desc[UR60][R16.64], R146 ;  /* 0x0000009210001986 */ /* 0x0083e4000c10193c */
[----:B-1----:R-:W-:Y:S02]  /*78e70*/  IMAD.WIDE R16, R144, 0x4, R8 ;  /* 0x0000000490107825 */ /* 0x002fe400078e0208 */
[----:B------:R-:W3:Y:S04]  /*78e80*/  LDL.LU R146, [R1+0x6b8] ;  /* 0x0006b80001927983 */ /* 0x000ee80000300800 */
[----:B------:R-:W3:Y:S04]  /*78e90*/  LDL.LU R144, [R1+0x4b8] ;  /* 0x0004b80001907983 */ /* 0x000ee80000300800 */
[----:B------:R-:W3:Y:S01]  /*78ea0*/  LDL.LU R151, [R1+0x1168] ;  /* 0x0011680001977983 */ /* 0x000ee20000300800 */
        /* <DEDUP_REMOVED lines=53> */
[----:B--2---:R3:W-:Y:S02]  /*79200*/  @P3 STG.E desc[UR60][R16.64], R145 ;  /* 0x0000009110003986 */ /* 0x0047e4000c10193c */
[----:B---3--:R-:W-:-:S05]  /*79210*/  IMAD.WIDE R16, R151, 0x4, R2 ;  /* 0x0000000497107825 */ /* 0x008fca00078e0202 */
[----:B------:R1:W-:Y:S02]  /*79220*/  @P2 STG.E desc[UR60][R16.64], R146 ;  /* 0x0000009210002986 */ /* 0x0003e4000c10193c */
[----:B-1----:R-:W-:-:S05]  /*79230*/  IMAD.WIDE R16, R151, 0x4, R4 ;  /* 0x0000000497107825 */ /* 0x002fca00078e0204 */
[----:B------:R1:W-:Y:S04]  /*79240*/  @P1 STG.E desc[UR60][R16.64], R144 ;  /* 0x0000009010001986 */ /* 0x0003e8000c10193c */
        /* <DEDUP_REMOVED lines=24> */
[----:B------:R-:W2:Y:S04]  /*793d0*/  LDL.LU R27, [R1+0x4bc] ;  /* 0x0004bc00011b7983 */ /* 0x000ea80000300800 */
[----:B------:R-:W2:Y:S01]  /*793e0*/  LDL.LU R136, [R1+0x2bc] ;  /* 0x0002bc0001887983 */ /* 0x000ea20000300800 */
[----:B------:R-:W-:-:S03]  /*793f0*/  LOP3.LUT R13, R13, 0xfffeffff, RZ, 0xc0, !PT ;  /* 0xfffeffff0d0d7812 */ /* 0x000fc600078ec0ff */
[----:B------:R-:W2:Y:S01]  /*79400*/  LDL.LU R159, [R1+0xbc] ;  /* 0x0000bc00019f7983 */ /* 0x000ea20000300800 */
[----:B------:R-:W-:Y:S02]  /*79410*/  @P0 LOP3.LUT R13, R13, 0x10000, RZ, 0xfc, !PT ;  /* 0x000100000d0d0812 */ /* 0x000fe400078efcff */
[----:B------:R-:W-:Y:S01]  /*79420*/  LOP3.LUT P0, RZ, R19, 0x8, RZ, 0xc0, !PT ;  /* 0x0000000813ff7812 */ /* 0x000fe2000780c0ff */
[----:B------:R-:W2:Y:S01]  /*79430*/  LDL.LU R156, [R1+0x1174] ;  /* 0x00117400019c7983 */ /* 0x000ea20000300800 */
[----:B------:R-:W-:Y:S02]  /*79440*/  LOP3.LUT R13, R13, 0xfffdffff, RZ, 0xc0, !PT ;  /* 0xfffdffff0d0d7812 */ /* 0x000fe400078ec0ff */
[C---:B------:R-:W-:Y:S01]  /*79450*/  LOP3.LUT P3, RZ, R18.reuse, 0x20000000, RZ, 0xc0, !PT ;  /* 0x2000000012ff7812 */ /* 0x040fe2000786c0ff */
[----:B------:R-:W2:Y:S01]  /*79460*/  LDL.LU R137, [R1+0xf20] ;  /* 0x000f200001897983 */ /* 0x000ea20000300800 */
[C---:B------:R-:W-:Y:S01]  /*79470*/  LOP3.LUT P2, RZ, R18.reuse, 0x40000000, RZ, 0xc0, !PT ;  /* 0x4000000012ff7812 */ /* 0x040fe2000784c0ff */
[----:B------:R-:W-:Y:S01]  /*79480*/  IMAD.WIDE R16, R151, 0x4, R8 ;  /* 0x0000000497107825 */ /* 0x000fe200078e0208 */
[----:B------:R-:W-:Y:S01]  /*79490*/  LOP3.LUT P1, RZ, R18, 0x80000000, RZ, 0xc0, !PT ;  /* 0x8000000012ff7812 */ /* 0x000fe2000782c0ff */
[----:B------:R-:W2:Y:S04]  /*794a0*/  LDL.LU R138, [R1+0xcb0] ;  /* 0x000cb000018a7983 */ /* 0x000ea80000300800 */
[----:B------:R-:W-:-:S02]  /*794b0*/  @P0 LOP3.LUT R13, R13, 0x20000, RZ, 0xfc, !PT ;  /* 0x000200000d0d0812 */ /* 0x000fc400078efcff */
[----:B------:R-:W-:Y:S02]  /*794c0*/  LOP3.LUT P0, RZ, R19, 0x4, RZ, 0xc0, !PT ;  /* 0x0000000413ff7812 */ /* 0x000fe4000780c0ff */
[----:B------:R-:W-:Y:S01]  /*794d0*/  LOP3.LUT R13, R13, 0xfffbffff, RZ, 0xc0, !PT ;  /* 0xfffbffff0d0d7812 */ /* 0x000fe200078ec0ff */
[----:B---3--:R4:W-:Y:S10]  /*794e0*/  @P3 STG.E desc[UR60][R16.64], R149 ;  /* 0x0000009510003986 */ /* 0x0089f4000c10193c */
[----:B------:R-:W-:-:S02]  /*794f0*/  @P0 LOP3.LUT R13, R13, 0x40000, RZ, 0xfc, !PT ;  /* 0x000400000d0d0812 */ /* 0x000fc400078efcff */
[----:B------:R-:W-:Y:S01]  /*79500*/  LOP3.LUT P0, RZ, R19, 0x2, RZ, 0xc0, !PT ;  /* 0x0000000213ff7812 */ /* 0x000fe2000780c0ff */
[----:B----4-:R-:W-:Y:S01]  /*79510*/  IMAD.WIDE R16, R145, 0x4, R2 ;  /* 0x0000000491107825 */ /* 0x010fe200078e0202 */
[----:B------:R-:W-:-:S04]  /*79520*/  LOP3.LUT R13, R13, 0xfff7ffff, RZ, 0xc0, !PT ;  /* 0xfff7ffff0d0d7812 */ /* 0x000fc800078ec0ff */
[----:B------:R1:W-:Y:S07]  /*79530*/  @P2 STG.E desc[UR60][R16.64], R150 ;  /* 0x0000009610002986 */ /* 0x0003ee000c10193c */
[----:B------:R-:W-:Y:S01]  /*79540*/  @P0 LOP3.LUT R13, R13, 0x80000, RZ, 0xfc, !PT ;  /* 0x000800000d0d0812 */ /* 0x000fe200078efcff */
[----:B-1----:R-:W-:Y:S01]  /*79550*/  IMAD.WIDE R16, R145, 0x4, R4 ;  /* 0x0000000491107825 */ /* 0x002fe200078e0204 */
[----:B------:R-:W-:-:S04]  /*79560*/  LOP3.LUT P0, RZ, R19, 0x1, RZ, 0xc0, !PT ;  /* 0x0000000113ff7812 */ /* 0x000fc8000780c0ff */
[----:B------:R1:W-:Y:S04]  /*79570*/  @P1 STG.E desc[UR60][R16.64], R147 ;  /* 0x0000009310001986 */ /* 0x0003e8000c10193c */
[----:B-1----:R-:W3:Y:S04]  /*79580*/  LDL.LU R147, [R1+0x1178] ;  /* 0x0011780001937983 */ /* 0x002ee80000300800 */
[----:B------:R-:W4:Y:S01]  /*79590*/  LDL.LU R139, [R1+0xac0] ;  /* 0x000ac000018b7983 */ /* 0x000f220000300800 */
[----:B------:R-:W-:-:S03]  /*795a0*/  IMAD.WIDE R16, R145, 0x4, R6 ;  /* 0x0000000491107825 */ /* 0x000fc600078e0206 */
[----:B------:R-:W3:Y:S04]  /*795b0*/  LDL.LU R151, [R1+0x8b0] ;  /* 0x0008b00001977983 */ /* 0x000ee80000300800 */
[----:B------:R1:W-:Y:S01]  /*795c0*/  @P0 STG.E desc[UR60][R16.64], R148 ;  /* 0x0000009410000986 */ /* 0x0003e2000c10193c */
[----:B------:R-:W-:-:S03]  /*795d0*/  LOP3.LUT P0, RZ, R13, 0x80000, RZ, 0xc0, !PT ;  /* 0x000800000dff7812 */ /* 0x000fc6000780c0ff */
[----:B------:R-:W3:Y:S04]  /*795e0*/  LDL.LU R149, [R1+0x6c0] ;  /* 0x0006c00001957983 */ /* 0x000ee80000300800 */
[----:B------:R-:W3:Y:S01]  /*795f0*/  LDL.LU R150, [R1+0x4c0] ;  /* 0x0004c00001967983 */ /* 0x000ee20000300800 */
[----:B-1----:R-:W-:-:S03]  /*79600*/  IMAD.WIDE R16, R145, 0x4, R8 ;  /* 0x0000000491107825 */ /* 0x002fc600078e0208 */
[----:B------:R-:W3:Y:S04]  /*79610*/  LDL.LU R148, [R1+0x2c0] ;  /* 0x0002c00001947983 */ /* 0x000ee80000300800 */
[----:B------:R1:W-:Y:S01]  /*79620*/  @P0 STG.E desc[UR60][R16.64], R146 ;  /* 0x0000009210000986 */ /* 0x0003e2000c10193c */
[----:B------:R-:W-:-:S03]  /*79630*/  LOP3.LUT P0, RZ, R13, 0x40000, RZ, 0xc0, !PT ;  /* 0x000400000dff7812 */ /* 0x000fc6000780c0ff */
[----:B------:R-:W3:Y:S01]  /*79640*/  LDL.LU R145, [R1+0xc0] ;  /* 0x0000c00001917983 */ /* 0x000ee20000300800 */
[----:B-1----:R-:W-:-:S09]  /*79650*/  IMAD.WIDE R16, R252, 0x4, R2 ;  /* 0x00000004fc107825 */ /* 0x002fd200078e0202 */
        /* <DEDUP_REMOVED lines=18> */
[----:B------:R-:W2:Y:S10]  /*79780*/  LDL.LU R137, [R1+0x1184] ;  /* 0x0011840001897983 */ /* 0x000eb40000300800 */
[----:B------:R1:W-:Y:S01]  /*79790*/  @P0 STG.E desc[UR60][R16.64], R138 ;  /* 0x0000008a10000986 */ /* 0x0003e2000c10193c */
[----:B------:R-:W-:-:S02]  /*797a0*/  LOP3.LUT P0, RZ, R13, 0x1000, RZ, 0xc0, !PT ;  /* 0x000010000dff7812 */ /* 0x000fc4000780c0ff */
[----:B------:R-:W-:Y:S01]  /*797b0*/  LOP3.LUT P5, RZ, R19, 0x400, RZ, 0xc0, !PT ;  /* 0x0000040013ff7812 */ /* 0x000fe200078ac0ff */
[----:B-1----:R-:W-:-:S10]  /*797c0*/  IMAD.WIDE R16, R156, 0x4, R6 ;  /* 0x000000049c107825 */ /* 0x002fd400078e0206 */
[----:B----4-:R1:W-:Y:S01]  /*797d0*/  @P0 STG.E desc[UR60][R16.64], R139 ;  /* 0x0000008b10000986 */ /* 0x0103e2000c10193c */
[----:B------:R-:W-:Y:S01]  /*797e0*/  LOP3.LUT P4, RZ, R19, 0x800, RZ, 0xc0, !PT ;  /* 0x0000080013ff7812 */ /* 0x000fe2000788c0ff */
[----:B-1----:R-:W-:-:S05]  /*797f0*/  IMAD.WIDE R16, R156, 0x4, R8 ;  /* 0x000000049c107825 */ /* 0x002fca00078e0208 */
[----:B---3--:R1:W-:Y:S01]  /*79800*/  @P6 STG.E desc[UR60][R16.64], R151 ;  /* 0x0000009710006986 */ /* 0x0083e2000c10193c */
[----:B------:R-:W-:Y:S01]  /*79810*/  LOP3.LUT P3, RZ, R19, 0x1000, RZ, 0xc0, !PT ;  /* 0x0000100013ff7812 */ /* 0x000fe2000786c0ff */
[----:B-1----:R-:W-:-:S05]  /*79820*/  IMAD.WIDE R16, R147, 0x4, R2 ;  /* 0x0000000493107825 */ /* 0x002fca00078e0202 */
[----:B------:R1:W-:Y:S01]  /*79830*/  @P5 STG.E desc[UR60][R16.64], R149 ;  /* 0x0000009510005986 */ /* 0x0003e2000c10193c */
[----:B------:R-:W-:Y:S01]  /*79840*/  LOP3.LUT P2, RZ, R19, 0x2000, RZ, 0xc0, !PT ;  /* 0x0000200013ff7812 */ /* 0x000fe2000784c0ff */
[----:B-1----:R-:W-:-:S05]  /*79850*/  IMAD.WIDE R16, R147, 0x4, R4 ;  /* 0x0000000493107825 */ /* 0x002fca00078e0204 */
[----:B------:R1:W-:Y:S02]  /*79860*/  @P4 STG.E desc[UR60][R16.64], R150 ;  /* 0x0000009610004986 */ /* 0x0003e4000c10193c */
[----:B-1----:R-:W-:-:S05]  /*79870*/  IMAD.WIDE R16, R147, 0x4, R6 ;  /* 0x0000000493107825 */ /* 0x002fca00078e0206 */
[----:B------:R1:W-:Y:S01]  /*79880*/  @P3 STG.E desc[UR60][R16.64], R148 ;  /* 0x0000009410003986 */ /* 0x0003e2000c10193c */
[----:B------:R-:W-:Y:S01]  /*79890*/  LOP3.LUT P1, RZ, R19, 0x4000, RZ, 0xc0, !PT ;  /* 0x0000400013ff7812 */ /* 0x000fe2000782c0ff */
[----:B-1----:R-:W-:Y:S02]  /*798a0*/  IMAD.WIDE R16, R147, 0x4, R8 ;  /* 0x0000000493107825 */ /* 0x002fe400078e0208 */
[----:B------:R-:W3:Y:S04]  /*798b0*/  LDL.LU R147, [R1+0xcb4] ;  /* 0x000cb40001937983 */ /* 0x000ee80000300800 */
[----:B------:R1:W-:Y:S04]  /*798c0*/  @P2 STG.E desc[UR60][R16.64], R145 ;  /* 0x0000009110002986 */ /* 0x0003e8000c10193c */
[----:B-1----:R-:W4:Y:S04]  /*798d0*/  LDL.LU R145, [R1+0xac4] ;  /* 0x000ac40001917983 */ /* 0x002f280000300800 */
[----:B------:R-:W4:Y:S04]  /*798e0*/  LDL.LU R25, [R1+0x8b4] ;  /* 0x0008b40001197983 */ /* 0x000f280000300800 */
[----:B------:R-:W4:Y:S04]  /*798f0*/  LDL.LU R15, [R1+0x6c4] ;  /* 0x0006c400010f7983 */ /* 0x000f280000300800 */
[----:B------:R-:W4:Y:S01]  /*79900*/  LDL.LU R10, [R1+0x4c4] ;  /* 0x0004c400010a7983 */ /* 0x000f220000300800 */
[----:B--2---:R-:W-:-:S05]  /*79910*/  IMAD.WIDE R16, R146, 0x4, R2 ;  /* 0x0000000492107825 */ /* 0x004fca00078e0202 */
[----:B------:R1:W-:Y:S04]  /*79920*/  @P1 STG.E desc[UR60][R16.64], R144 ;  /* 0x0000009010001986 */ /* 0x0003e8000c10193c */
[----:B-1----:R-:W2:Y:S04]  /*79930*/  LDL.LU R144, [R1+0x1180] ;  /* 0x0011800001907983 */ /* 0x002ea80000300800 */
[----:B------:R-:W2:Y:S01]  /*79940*/  LDL.LU R26, [R1+0x2c4] ;  /* 0x0002c400011a7983 */ /* 0x000ea20000300800 */
[----:B------:R-:W-:-:S03]  /*79950*/  LOP3.LUT P0, RZ, R19, 0x8000000, RZ, 0xc0, !PT ;  /* 0x0800000013ff7812 */ /* 0x000fc6000780c0ff */
[----:B------:R-:W2:Y:S01]  /*79960*/  LDL.LU R27, [R1+0xc4] ;  /* 0x0000c400011b7983 */ /* 0x000ea20000300800 */
[----:B------:R-:W-:-:S03]  /*79970*/  LOP3.LUT R13, R13, 0xffffffef, RZ, 0xc0, !PT ;  /* 0xffffffef0d0d7812 */ /* 0x000fc600078ec0ff */
[----:B------:R-:W2:Y:S04]  /*79980*/  LDL.LU R136, [R1+0xf28] ;  /* 0x000f280001887983 */ /* 0x000ea80000300800 */
[----:B------:R-:W2:Y:S02]  /*79990*/  LDL.LU R252, [R1+0xcb8] ;  /* 0x000cb80001fc7983 */ /* 0x000ea40000300800 */
[----:B------:R-:W-:Y:S02]  /*799a0*/  @P0 LOP3.LUT R13, R13, 0x10, RZ, 0xfc, !PT ;  /* 0x000000100d0d0812 */ /* 0x000fe400078efcff */
        /* <DEDUP_REMOVED lines=9> */
[----:B------:R-:W2:Y:S04]  /*79a40*/  LDL.LU R151, [R1+0x2c8] ;  /* 0x0002c80001977983 */ /* 0x000ea80000300800 */
[----:B------:R-:W2:Y:S01]  /*79a50*/  LDL.LU R149, [R1+0x1188] ;  /* 0x0011880001957983 */ /* 0x000ea20000300800 */
[C---:B------:R-:W-:Y:S02]  /*79a60*/  LOP3.LUT P4, RZ, R19.reuse, 0x8000, RZ, 0xc0, !PT ;  /* 0x0000800013ff7812 */ /* 0x040fe4000788c0ff */
[----:B------:R-:W-:Y:S01]  /*79a70*/  LOP3.LUT P3, RZ, R19, 0x10000, RZ, 0xc0, !PT ;  /* 0x0001000013ff7812 */ /* 0x000fe2000786c0ff */
[----:B------:R-:W-:Y:S01]  /*79a80*/  IMAD.WIDE R16, R146, 0x4, R4 ;  /* 0x0000000492107825 */ /* 0x000fe200078e0204 */
[----:B------:R-:W2:Y:S01]  /*79a90*/  LDL.LU R150, [R1+0xc8] ;  /* 0x0000c80001967983 */ /* 0x000ea20000300800 */
[----:B------:R-:W-:-:S02]  /*79aa0*/  @P0 LOP3.LUT R13, R13, 0x40, RZ, 0xfc, !PT ;  /* 0x000000400d0d0812 */ /* 0x000fc400078efcff */
        /* <DEDUP_REMOVED lines=19> */
[----:B---3--:R1:W-:Y:S02]  /*79be0*/  @P4 STG.E desc[UR60][R16.64], R147 ;  /* 0x0000009310004986 */ /* 0x0083e4000c10193c */
[C---:B-1----:R-:W-:Y:S02]  /*79bf0*/  IMAD.WIDE R16, R146.reuse, 0x4, R6 ;  /* 0x0000000492107825 */ /* 0x042fe400078e0206 */
[----:B------:R-:W3:Y:S04]  /*79c00*/  LDL.LU R147, [R1+0xcbc] ;  /* 0x000cbc0001937983 */ /* 0x000ee80000300800 */
[----:B----4-:R1:W-:Y:S02]  /*79c10*/  @P3 STG.E desc[UR60][R16.64], R145 ;  /* 0x0000009110003986 */ /* 0x0103e4000c10193c */
[----:B-1----:R-:W-:-:S02]  /*79c20*/  IMAD.WIDE R16, R146, 0x4, R8 ;  /* 0x0000000492107825 */ /* 0x002fc400078e0208 */
[----:B------:R-:W4:Y:S04]  /*79c30*/  LDL.LU R145, [R1+0xacc] ;  /* 0x000acc0001917983 */ /* 0x000f280000300800 */
[----:B------:R-:W3:Y:S04]  /*79c40*/  LDL.LU R146, [R1+0x118c] ;  /* 0x00118c0001927983 */ /* 0x000ee80000300800 */
[----:B------:R2:W-:Y:S02]  /*79c50*/  @P2 STG.E desc[UR60][R16.64], R25 ;  /* 0x0000001910002986 */ /* 0x0005e4000c10193c */
[----:B--2---:R-:W-:-:S05]  /*79c60*/  IMAD.WIDE R16, R144, 0x4, R2 ;  /* 0x0000000490107825 */ /* 0x004fca00078e0202 */
        /* <DEDUP_REMOVED lines=37> */
[----:B---3--:R-:W-:-:S05]  /*79ec0*/  IMAD.WIDE R16, R146, 0x4, R2 ;  /* 0x0000000492107825 */ /* 0x008fca00078e0202 */
[----:B------:R1:W-:Y:S02]  /*79ed0*/  @P4 STG.E desc[UR60][R16.64], R148 ;  /* 0x0000009410004986 */ /* 0x0003e4000c10193c */
[C---:B-1----:R-:W-:Y:S02]  /*79ee0*/  IMAD.WIDE R16, R146.reuse, 0x4, R4 ;  /* 0x0000000492107825 */ /* 0x042fe400078e0204 */
[----:B------:R-:W3:Y:S04]  /*79ef0*/  LDL.LU R148, [R1+0x6cc] ;  /* 0x0006cc0001947983 */ /* 0x000ee80000300800 */
[----:B------:R1:W-:Y:S02]  /*79f00*/  @P3 STG.E desc[UR60][R16.64], R147 ;  /* 0x0000009310003986 */ /* 0x0003e4000c10193c */
[----:B-1----:R-:W-:-:S02]  /*79f10*/  IMAD.WIDE R16, R146, 0x4, R6 ;  /* 0x0000000492107825 */ /* 0x002fc400078e0206 */
[----:B------:R-:W3:Y:S04]  /*79f20*/  LDL.LU R147, [R1+0x4cc] ;  /* 0x0004cc0001937983 */ /* 0x000ee80000300800 */
[----:B----4-:R1:W-:Y:S01]  /*79f30*/  @P2 STG.E desc[UR60][R16.64], R145 ;  /* 0x0000009110002986 */ /* 0x0103e2000c10193c */
[----:B------:R-:W-:Y:S01]  /*79f40*/  LOP3.LUT P1, RZ, R20, 0x2, RZ, 0xc0, !PT ;  /* 0x0000000214ff7812 */ /* 0x000fe2000782c0ff */
[----:B-1----:R-:W-:Y:S02]  /*79f50*/  IMAD.WIDE R16, R146, 0x4, R8 ;  /* 0x0000000492107825 */ /* 0x002fe400078e0208 */
[----:B------:R-:W4:Y:S04]  /*79f60*/  LDL.LU R145, [R1+0x2cc] ;  /* 0x0002cc0001917983 */ /* 0x000f280000300800 */
[----:B------:R-:W3:Y:S06]  /*79f70*/  LDL.LU R146, [R1+0x1190] ;  /* 0x0011900001927983 */ /* 0x000eec0000300800 */
[----:B--2---:R1:W-:Y:S04]  /*79f80*/  @P1 STG.E desc[UR60][R16.64], R144 ;  /* 0x0000009010001986 */ /* 0x0043e8000c10193c */
        /* <DEDUP_REMOVED lines=10> */
[----:B------:R-:W-:-:S03]  /*7a030*/  LOP3.LUT P4, RZ, R20, 0x4, RZ, 0xc0, !PT ;  /* 0x0000000414ff7812 */ /* 0x000fc6000788c0ff */
[----:B------:R-:W2:Y:S01]  /*7a040*/  LDL.LU R139, [R1+0xd0] ;  /* 0x0000d000018b7983 */ /* 0x000ea20000300800 */
[----:B------:R-:W-:-:S03]  /*7a050*/  LOP3.LUT P3, RZ, R20, 0x8, RZ, 0xc0, !PT ;  /* 0x0000000814ff7812 */ /* 0x000fc6000786c0ff */
[----:B------:R-:W2:Y:S04]  /*7a060*/  LDL.LU R156, [R1+0xf34] ;  /* 0x000f3400019c7983 */ /* 0x000ea80000300800 */
[----:B------:R-:W2:Y:S04]  /*7a070*/  LDL.LU R151, [R1+0xcc4] ;  /* 0x000cc40001977983 */ /* 0x000ea80000300800 */
[----:B------:R-:W2:Y:S01]  /*7a080*/  LDL.LU R149, [R1+0xad4] ;  /* 0x000ad40001957983 */ /* 0x000ea20000300800 */
[----:B------:R-:W-:-:S03]  /*7a090*/  LOP3.LUT P2, RZ, R20, 0x10, RZ, 0xc0, !PT ;  /* 0x0000001014ff7812 */ /* 0x000fc6000784c0ff */
[----:B------:R-:W2:Y:S01]  /*7a0a0*/  LDL.LU R150, [R1+0x119c] ;  /* 0x00119c0001967983 */ /* 0x000ea20000300800 */
        /* <DEDUP_REMOVED lines=9> */
[----:B---3--:R-:W-:-:S05]  /*7a140*/  IMAD.WIDE R16, R146, 0x4, R2 ;  /* 0x0000000492107825 */ /* 0x008fca00078e0202 */
[----:B------:R1:W-:Y:S02]  /*7a150*/  @P4 STG.E desc[UR60][R16.64], R148 ;  /* 0x0000009410004986 */ /* 0x0003e4000c10193c */
[----:B-1----:R-:W-:-:S05]  /*7a160*/  IMAD.WIDE R16, R146, 0x4, R4 ;  /* 0x0000000492107825 */ /* 0x002fca00078e0204 */
[----:B------:R1:W-:Y:S02]  /*7a170*/  @P3 STG.E desc[UR60][R16.64], R147 ;  /* 0x0000009310003986 */ /* 0x0003e4000c10193c */
[C---:B-1----:R-:W-:Y:S02]  /*7a180*/  IMAD.WIDE R16, R146.reuse, 0x4, R6 ;  /* 0x0000000492107825 */ /* 0x042fe400078e0206 */
[----:B------:R-:W3:Y:S04]  /*7a190*/  LDL.LU R147, [R1+0x8c4] ;  /* 0x0008c40001937983 */ /* 0x000ee80000300800 */
[----:B----4-:R1:W-:Y:S02]  /*7a1a0*/  @P2 STG.E desc[UR60][R16.64], R145 ;  /* 0x0000009110002986 */ /* 0x0103e4000c10193c */
[----:B-1----:R-:W-:-:S02]  /*7a1b0*/  IMAD.WIDE R16, R146, 0x4, R8 ;  /* 0x0000000492107825 */ /* 0x002fc400078e0208 */
[----:B------:R-:W4:Y:S04]  /*7a1c0*/  LDL.LU R145, [R1+0x6d4] ;  /* 0x0006d40001917983 */ /* 0x000f280000300800 */
[----:B------:R-:W4:Y:S04]  /*7a1d0*/  LDL.LU R146, [R1+0x4d4] ;  /* 0x0004d40001927983 */ /* 0x000f280000300800 */
[----:B--2---:R1:W-:Y:S04]  /*7a1e0*/  @P1 STG.E desc[UR60][R16.64], R144 ;  /* 0x0000009010001986 */ /* 0x0043e8000c10193c */
[----:B-1----:R-:W2:Y:S04]  /*7a1f0*/  LDL.LU R144, [R1+0x2d4] ;  /* 0x0002d40001907983 */ /* 0x002ea80000300800 */
[----:B------:R-:W4:Y:S01]  /*7a200*/  LDL.LU R148, [R1+0x11a0] ;  /* 0x0011a00001947983 */ /* 0x000f220000300800 */
        /* <DEDUP_REMOVED lines=54> */
[----:B------:R-:W2:Y:S04]  /*7a570*/  LDL.LU R150, [R1+0xd4] ;  /* 0x0000d40001967983 */ /* 0x000ea80000300800 */
[----:B---3--:R1:W-:Y:S04]  /*7a580*/  @P4 STG.E desc[UR60][R12.64], R147 ;  /* 0x000000930c004986 */ /* 0x0083e8000c10193c */
[----:B-1----:R-:W3:Y:S01]  /*7a590*/  LDL.LU R147, [R1+0xf38] ;  /* 0x000f380001937983 */ /* 0x002ee20000300800 */
[----:B----4-:R-:W-:-:S05]  /*7a5a0*/  IMAD.WIDE R12, R148, 0x4, R2 ;  /* 0x00000004940c7825 */ /* 0x010fca00078e0202 */
        /* <DEDUP_REMOVED lines=24> */
[C---:B------:R-:W-:Y:S02]  /*7a730*/  LOP3.LUT P3, RZ, R20.reuse, 0x400000, RZ, 0xc0, !PT ;  /* 0x0040000014ff7812 */ /* 0x040fe4000786c0ff */
[C---:B------:R-:W-:Y:S02]  /*7a740*/  LOP3.LUT P2, RZ, R20.reuse, 0x800000, RZ, 0xc0, !PT ;  /* 0x0080000014ff7812 */ /* 0x040fe4000784c0ff */
[----:B------:R-:W-:Y:S02]  /*7a750*/  LOP3.LUT P1, RZ, R20, 0x1000000, RZ, 0xc0, !PT ;  /* 0x0100000014ff7812 */ /* 0x000fe4000782c0ff */
        /* <DEDUP_REMOVED lines=14> */
[----:B------:R1:W-:Y:S04]  /*7a840*/  @P4 STG.E desc[UR60][R12.64], R150 ;  /* 0x000000960c004986 */ /* 0x0003e8000c10193c */
[----:B-1----:R-:W4:Y:S01]  /*7a850*/  LDL.LU R150, [R1+0x2dc] ;  /* 0x0002dc0001967983 */ /* 0x002f220000300800 */
[----:B--2---:R-:W-:-:S05]  /*7a860*/  IMAD.WIDE R12, R144, 0x4, R2 ;  /* 0x00000004900c7825 */ /* 0x004fca00078e0202 */
[----:B---3--:R1:W-:Y:S02]  /*7a870*/  @P3 STG.E desc[UR60][R12.64], R147 ;  /* 0x000000930c003986 */ /* 0x0083e4000c10193c */
[C---:B-1----:R-:W-:Y:S02]  /*7a880*/  IMAD.WIDE R12, R144.reuse, 0x4, R4 ;  /* 0x00000004900c7825 */ /* 0x042fe400078e0204 */
[----:B------:R-:W2:Y:S04]  /*7a890*/  LDL.LU R147, [R1+0xdc] ;  /* 0x0000dc0001937983 */ /* 0x000ea80000300800 */
[----:B----4-:R1:W-:Y:S02]  /*7a8a0*/  @P2 STG.E desc[UR60][R12.64], R145 ;  /* 0x000000910c002986 */ /* 0x0103e4000c10193c */
[----:B-1----:R-:W-:-:S05]  /*7a8b0*/  IMAD.WIDE R12, R144, 0x4, R6 ;  /* 0x00000004900c7825 */ /* 0x002fca00078e0206 */
[----:B------:R1:W-:Y:S02]  /*7a8c0*/  @P1 STG.E desc[UR60][R12.64], R146 ;  /* 0x000000920c001986 */ /* 0x0003e4000c10193c */
[----:B-1----:R-:W-:Y:S02]  /*7a8d0*/  IMAD.WIDE R12, R144, 0x4, R8 ;  /* 0x00000004900c7825 */ /* 0x002fe400078e0208 */
[----:B------:R-:W3:Y:S04]  /*7a8e0*/  LDL.LU R146, [R1+0xf50] ;  /* 0x000f500001927983 */ /* 0x000ee80000300800 */
[----:B------:R-:W4:Y:S04]  /*7a8f0*/  LDL.LU R144, [R1+0xf40] ;  /* 0x000f400001907983 */ /* 0x000f280000300800 */
        /* <DEDUP_REMOVED lines=39> */
[----:B------:R1:W-:Y:S02]  /*7ab70*/  @P0 STG.E desc[UR60][R12.64], R156 ;  /* 0x0000009c0c000986 */ /* 0x0003e4000c10193c */
[----:B-1----:R-:W-:-:S05]  /*7ab80*/  IMAD.WIDE R12, R148, 0x4, R2 ;  /* 0x00000004940c7825 */ /* 0x002fca00078e0202 */
[----:B------:R1:W-:Y:S02]  /*7ab90*/  @P6 STG.E desc[UR60][R12.64], R151 ;  /* 0x000000970c006986 */ /* 0x0003e4000c10193c */
[----:B-1----:R-:W-:-:S05]  /*7aba0*/  IMAD.WIDE R12, R148, 0x4, R4 ;  /* 0x00000004940c7825 */ /* 0x002fca00078e0204 */
[----:B------:R1:W-:Y:S04]  /*7abb0*/  @P5 STG.E desc[UR60][R12.64], R149 ;  /* 0x000000950c005986 */ /* 0x0003e8000c10193c */
[----:B-1----:R-:W4:Y:S01]  /*7abc0*/  LDL.LU R149, [R1+0xcd0] ;  /* 0x000cd00001957983 */ /* 0x002f220000300800 */
[C---:B------:R-:W-:Y:S02]  /*7abd0*/  LOP3.LUT P4, RZ, R21.reuse, 0x10, RZ, 0xc0, !PT ;  /* 0x0000001015ff7812 */ /* 0x040fe4000788c0ff */
[C---:B------:R-:W-:Y:S01]  /*7abe0*/  LOP3.LUT P3, RZ, R21.reuse, 0x20, RZ, 0xc0, !PT ;  /* 0x0000002015ff7812 */ /* 0x040fe2000786c0ff */
[----:B------:R-:W-:Y:S01]  /*7abf0*/  IMAD.WIDE R12, R148, 0x4, R6 ;  /* 0x00000004940c7825 */ /* 0x000fe200078e0206 */
[C---:B------:R-:W-:Y:S02]  /*7ac00*/  LOP3.LUT P2, RZ, R21.reuse, 0x40, RZ, 0xc0, !PT ;  /* 0x0000004015ff7812 */ /* 0x040fe4000784c0ff */
[----:B------:R-:W-:-:S07]  /*7ac10*/  LOP3.LUT P1, RZ, R21, 0x80, RZ, 0xc0, !PT ;  /* 0x0000008015ff7812 */ /* 0x000fce000782c0ff */
[----:B------:R1:W-:Y:S02]  /*7ac20*/  @P4 STG.E desc[UR60][R12.64], R150 ;  /* 0x000000960c004986 */ /* 0x0003e4000c10193c */
[----:B-1----:R-:W-:Y:S02]  /*7ac30*/  IMAD.WIDE R12, R148, 0x4, R8 ;  /* 0x00000004940c7825 */ /* 0x002fe400078e0208 */
[----:B------:R-:W4:Y:S04]  /*7ac40*/  LDL.LU R150, [R1+0xae0] ;  /* 0x000ae00001967983 */ /* 0x000f280000300800 */
[----:B--2---:R1:W-:Y:S04]  /*7ac50*/  @P3 STG.E desc[UR60][R12.64], R147 ;  /* 0x000000930c003986 */ /* 0x0043e8000c10193c */
[----:B------:R-:W2:Y:S04]  /*7ac60*/  LDL.LU R148, [R1+0x8d0] ;  /* 0x0008d00001947983 */ /* 0x000ea80000300800 */
[----:B-1----:R-:W2:Y:S01]  /*7ac70*/  LDL.LU R147, [R1+0x6e0] ;  /* 0x0006e00001937983 */ /* 0x002ea20000300800 */
[----:B---3--:R-:W-:-:S05]  /*7ac80*/  IMAD.WIDE R12, R145, 0x4, R2 ;  /* 0x00000004910c7825 */ /* 0x008fca00078e0202 */
[----:B------:R1:W-:Y:S02]  /*7ac90*/  @P2 STG.E desc[UR60][R12.64], R146 ;  /* 0x000000920c002986 */ /* 0x0003e4000c10193c */
[----:B-1----:R-:W-:Y:S02]  /*7aca0*/  IMAD.WIDE R12, R145, 0x4, R4 ;  /* 0x00000004910c7825 */ /* 0x002fe400078e0204 */
[----:B------:R-:W3:Y:S04]  /*7acb0*/  LDL.LU R146, [R1+0x4e0] ;  /* 0x0004e00001927983 */ /* 0x000ee80000300800 */
[----:B----4-:R1:W-:Y:S04]  /*7acc0*/  @P1 STG.E desc[UR60][R12.64], R144 ;  /* 0x000000900c001986 */ /* 0x0103e8000c10193c */
[----:B-1----:R-:W4:Y:S01]  /*7acd0*/  LDL.LU R144, [R1+0x11b8] ;  /* 0x0011b80001907983 */ /* 0x002f220000300800 */
        /* <DEDUP_REMOVED lines=31> */
[C---:B------:R-:W-:Y:S02]  /*7aed0*/  LOP3.LUT P3, RZ, R21.reuse, 0x200, RZ, 0xc0, !PT ;  /* 0x0000020015ff7812 */ /* 0x040fe4000786c0ff */
[----:B------:R-:W-:-:S07]  /*7aee0*/  LOP3.LUT P2, RZ, R21, 0x400, RZ, 0xc0, !PT ;  /* 0x0000040015ff7812 */ /* 0x000fce000784c0ff */
[----:B------:R-:W-:Y:S02]  /*7aef0*/  @P0 LOP3.LUT R14, R14, 0x40000, RZ, 0xfc, !PT ;  /* 0x000400000e0e0812 */ /* 0x000fe400078efcff */
[C---:B------:R-:W-:Y:S02]  /*7af00*/  LOP3.LUT P0, RZ, R21.reuse, 0x2000, RZ, 0xc0, !PT ;  /* 0x0000200015ff7812 */ /* 0x040fe4000780c0ff */
[----:B------:R-:W-:Y:S02]  /*7af10*/  LOP3.LUT P1, RZ, R21, 0x800, RZ, 0xc0, !PT ;  /* 0x0000080015ff7812 */ /* 0x000fe4000782c0ff */
[----:B------:R-:W-:-:S09]  /*7af20*/  LOP3.LUT R14, R14, 0xfff7ffff, RZ, 0xc0, !PT ;  /* 0xfff7ffff0e0e7812 */ /* 0x000fd200078ec0ff */
[----:B------:R-:W-:Y:S02]  /*7af30*/  @P0 LOP3.LUT R14, R14, 0x80000, RZ, 0xfc, !PT ;  /* 0x000800000e0e0812 */ /* 0x000fe400078efcff */
[----:B------:R-:W-:Y:S01]  /*7af40*/  LOP3.LUT P0, RZ, R21, 0x1000, RZ, 0xc0, !PT ;  /* 0x0000100015ff7812 */ /* 0x000fe2000780c0ff */
[----:B------:R1:W-:Y:S02]  /*7af50*/  @P4 STG.E desc[UR60][R12.64], R149 ;  /* 0x000000950c004986 */ /* 0x0003e4000c10193c */
[----:B-1----:R-:W-:Y:S02]  /*7af60*/  IMAD.WIDE R12, R145, 0x4, R8 ;  /* 0x00000004910c7825 */ /* 0x002fe400078e0208 */
[----:B------:R-:W3:Y:S04]  /*7af70*/  LDL.LU R145, [R1+0x11c8] ;  /* 0x0011c80001917983 */ /* 0x000ee80000300800 */
[----:B------:R-:W3:Y:S04]  /*7af80*/  LDL.LU R159, [R1+0xae4] ;  /* 0x000ae400019f7983 */ /* 0x000ee80000300800 */
[----:B------:R-:W3:Y:S04]  /*7af90*/  LDL.LU R149, [R1+0xf58] ;  /* 0x000f580001957983 */ /* 0x000ee80000300800 */
[----:B------:R4:W-:Y:S02]  /*7afa0*/  @P3 STG.E desc[UR60][R12.64], R150 ;  /* 0x000000960c003986 */ /* 0x0009e4000c10193c */
[----:B----4-:R-:W-:-:S05]  /*7afb0*/  IMAD.WIDE R12, R144, 0x4, R2 ;  /* 0x00000004900c7825 */ /* 0x010fca00078e0202 */
[----:B--2---:R1:W-:Y:S02]  /*7afc0*/  @P2 STG.E desc[UR60][R12.64], R148 ;  /* 0x000000940c002986 */ /* 0x0043e4000c10193c */
[C---:B-1----:R-:W-:Y:S02]  /*7afd0*/  IMAD.WIDE R12, R144.reuse, 0x4, R4 ;  /* 0x00000004900c7825 */ /* 0x042fe400078e0204 */
[----:B------:R-:W2:Y:S04]  /*7afe0*/  LDL.LU R148, [R1+0xf48] ;  /* 0x000f480001947983 */ /* 0x000ea80000300800 */
[----:B------:R1:W-:Y:S02]  /*7aff0*/  @P1 STG.E desc[UR60][R12.64], R147 ;  /* 0x000000930c001986 */ /* 0x0003e4000c10193c */
[----:B-1----:R-:W-:-:S02]  /*7b000*/  IMAD.WIDE R12, R144, 0x4, R6 ;  /* 0x00000004900c7825 */ /* 0x002fc400078e0206 */
[----:B------:R-:W4:Y:S04]  /*7b010*/  LDL.LU R147, [R1+0xcd8] ;  /* 0x000cd80001937983 */ /* 0x000f280000300800 */
[----:B---3--:R1:W-:Y:S02]  /*7b020*/  @P0 STG.E desc[UR60][R12.64], R146 ;  /* 0x000000920c000986 */ /* 0x0083e4000c10193c */
        /* <DEDUP_REMOVED lines=17> */
[C---:B------:R-:W-:Y:S02]  /*7b140*/  LOP3.LUT P6, RZ, R21.reuse, 0x200000, RZ, 0xc0, !PT ;  /* 0x0020000015ff7812 */ /* 0x040fe400078cc0ff */
[C---:B------:R-:W-:Y:S02]  /*7b150*/  LOP3.LUT P5, RZ, R21.reuse, 0x400000, RZ, 0xc0, !PT ;  /* 0x0040000015ff7812 */ /* 0x040fe400078ac0ff */
[C---:B------:R-:W-:Y:S02]  /*7b160*/  LOP3.LUT P4, RZ, R21.reuse, 0x800000, RZ, 0xc0, !PT ;  /* 0x0080000015ff7812 */ /* 0x040fe4000788c0ff */
[C---:B------:R-:W-:Y:S02]  /*7b170*/  LOP3.LUT P3, RZ, R21.reuse, 0x1000000, RZ, 0xc0, !PT ;  /* 0x0100000015ff7812 */ /* 0x040fe4000786c0ff */
[----:B------:R-:W-:-:S02]  /*7b180*/  LOP3.LUT P2, RZ, R21, 0x2000000, RZ, 0xc0, !PT ;  /* 0x0200000015ff7812 */ /* 0x000fc4000784c0ff */
[----:B------:R-:W-:Y:S01]  /*7b190*/  LOP3.LUT P1, RZ, R21, 0x4000000, RZ, 0xc0, !PT ;  /* 0x0400000015ff7812 */ /* 0x000fe2000782c0ff */
[----:B------:R1:W-:Y:S01]  /*7b1a0*/  @P0 STG.E desc[UR60][R12.64], R159 ;  /* 0x0000009f0c000986 */ /* 0x0003e2000c10193c */
[----:B------:R-:W-:Y:S01]  /*7b1b0*/  LOP3.LUT P0, RZ, R14, 0x4000, RZ, 0xc0, !PT ;  /* 0x000040000eff7812 */ /* 0x000fe2000780c0ff */
[----:B-1----:R-:W-:-:S12]  /*7b1c0*/  IMAD.WIDE R12, R156, 0x4, R2 ;  /* 0x000000049c0c7825 */ /* 0x002fd800078e0202 */
[----:B------:R1:W-:Y:S01]  /*7b1d0*/  @P0 STG.E desc[UR60][R12.64], R137 ;  /* 0x000000890c000986 */ /* 0x0003e2000c10193c */
[----:B------:R-:W-:Y:S01]  /*7b1e0*/  LOP3.LUT P0, RZ, R14, 0x2000, RZ, 0xc0, !PT ;  /* 0x000020000eff7812 */ /* 0x000fe2000780c0ff */
[----:B-1----:R-:W-:Y:S02]  /*7b1f0*/  IMAD.WIDE R12, R156, 0x4, R4 ;  /* 0x000000049c0c7825 */ /* 0x002fe400078e0204 */
[----:B------:R-:W3:Y:S10]  /*7b200*/  LDL.LU R137, [R1+0x11d4] ;  /* 0x0011d40001897983 */ /* 0x000ef40000300800 */
[----:B------:R1:W-:Y:S01]  /*7b210*/  @P0 STG.E desc[UR60][R12.64], R138 ;  /* 0x0000008a0c000986 */ /* 0x0003e2000c10193c */
[----:B------:R-:W-:Y:S01]  /*7b220*/  LOP3.LUT P0, RZ, R14, 0x1000, RZ, 0xc0, !PT ;  /* 0x000010000eff7812 */ /* 0x000fe2000780c0ff */
[----:B-1----:R-:W-:-:S12]  /*7b230*/  IMAD.WIDE R12, R156, 0x4, R6 ;  /* 0x000000049c0c7825 */ /* 0x002fd800078e0206 */
[----:B------:R1:W-:Y:S02]  /*7b240*/  @P0 STG.E desc[UR60][R12.64], R139 ;  /* 0x0000008b0c000986 */ /* 0x0003e4000c10193c */
[----:B-1----:R-:W-:-:S05]  /*7b250*/  IMAD.WIDE R12, R156, 0x4, R8 ;  /* 0x000000049c0c7825 */ /* 0x002fca00078e0208 */
[----:B------:R1:W-:Y:S02]  /*7b260*/  @P6 STG.E desc[UR60][R12.64], R151 ;  /* 0x000000970c006986 */ /* 0x0003e4000c10193c */
[----:B-1----:R-:W-:-:S05]  /*7b270*/  IMAD.WIDE R12, R145, 0x4, R2 ;  /* 0x00000004910c7825 */ /* 0x002fca00078e0202 */
[----:B------:R1:W-:Y:S02]  /*7b280*/  @P5 STG.E desc[UR60][R12.64], R149 ;  /* 0x000000950c005986 */ /* 0x0003e4000c10193c */
[----:B-1----:R-:W-:-:S05]  /*7b290*/  IMAD.WIDE R12, R145, 0x4, R4 ;  /* 0x00000004910c7825 */ /* 0x002fca00078e0204 */
[----:B--2---:R1:W-:Y:S02]  /*7b2a0*/  @P4 STG.E desc[UR60][R12.64], R148 ;  /* 0x000000940c004986 */ /* 0x0043e4000c10193c */
[----:B-1----:R-:W-:-:S05]  /*7b2b0*/  IMAD.WIDE R12, R145, 0x4, R6 ;  /* 0x00000004910c7825 */ /* 0x002fca00078e0206 */
[----:B----4-:R1:W-:Y:S02]  /*7b2c0*/  @P3 STG.E desc[UR60][R12.64], R147 ;  /* 0x000000930c003986 */ /* 0x0103e4000c10193c */
[----:B-1----:R-:W-:-:S05]  /*7b2d0*/  IMAD.WIDE R12, R145, 0x4, R8 ;  /* 0x00000004910c7825 */ /* 0x002fca00078e0208 */
[----:B---3--:R1:W-:Y:S02]  /*7b2e0*/  @P2 STG.E desc[UR60][R12.64], R146 ;  /* 0x000000920c002986 */ /* 0x0083e4000c10193c */
[----:B-1----:R-:W-:-:S05]  /*7b2f0*/  IMAD.WIDE R12, R150, 0x4, R2 ;  /* 0x00000004960c7825 */ /* 0x002fca00078e0202 */
[----:B------:R1:W-:Y:S04]  /*7b300*/  @P1 STG.E desc[UR60][R12.64], R144 ;  /* 0x000000900c001986 */ /* 0x0003e8000c10193c */
[----:B-1----:R-:W2:Y:S04]  /*7b310*/  LDL.LU R144, [R1+0x6e8] ;  /* 0x0006e80001907983 */ /* 0x002ea80000300800 */
[----:B------:R-:W3:Y:S04]  /*7b320*/  LDL.LU R149, [R1+0x4e8] ;  /* 0x0004e80001957983 */ /* 0x000ee80000300800 */
[----:B------:R-:W4:Y:S04]  /*7b330*/  LDL.LU R148, [R1+0x2e8] ;  /* 0x0002e80001947983 */ /* 0x000f280000300800 */
[----:B------:R-:W4:Y:S04]  /*7b340*/  LDL.LU R146, [R1+0xf5c] ;  /* 0x000f5c0001927983 */ /* 0x000f280000300800 */
[----:B------:R-:W4:Y:S04]  /*7b350*/  LDL.LU R147, [R1+0xf4c] ;  /* 0x000f4c0001937983 */ /* 0x000f280000300800 */
[----:B------:R-:W4:Y:S04]  /*7b360*/  LDL.LU R145, [R1+0xcdc] ;  /* 0x000cdc0001917983 */ /* 0x000f280000300800 */
[----:B------:R-:W4:Y:S01]  /*7b370*/  LDL.LU R27, [R1+0x11d0] ;  /* 0x0011d000011b7983 */ /* 0x000f220000300800 */
[----:B------:R-:W-:Y:S01]  /*7b380*/  LOP3.LUT P4, RZ, R21, 0x8000000, RZ, 0xc0, !PT ;  /* 0x0800000015ff7812 */ /* 0x000fe2000788c0ff */
[----:B------:R-:W-:Y:S01]  /*7b390*/  IMAD.WIDE R12, R150, 0x4, R4 ;  /* 0x00000004960c7825 */ /* 0x000fe200078e0204 */
        /* <DEDUP_REMOVED lines=13> */
[----:B------:R-:W-:Y:S01]  /*7b470*/  LOP3.LUT P0, RZ, R22, 0x8, RZ, 0xc0, !PT ;  /* 0x0000000816ff7812 */ /* 0x000fe2000780c0ff */
[----:B--2---:R1:W-:Y:S04]  /*7b480*/  @P4 STG.E desc[UR60][R12.64], R144 ;  /* 0x000000900c004986 */ /* 0x0043e8000c10193c */
[----:B-1----:R-:W2:Y:S04]  /*7b490*/  LDL.LU R144, [R1+0xaec] ;  /* 0x000aec0001907983 */ /* 0x002ea80000300800 */
[----:B------:R-:W2:Y:S01]  /*7b4a0*/  LDL.LU R136, [R1+0x8dc] ;  /* 0x0008dc0001887983 */ /* 0x000ea20000300800 */
[----:B------:R-:W-:-:S03]  /*7b4b0*/  LOP3.LUT R14, R14, 0xfffffeff, RZ, 0xc0, !PT ;  /* 0xfffffeff0e0e7812 */ /* 0x000fc600078ec0ff */
[----:B------:R-:W2:Y:S01]  /*7b4c0*/  LDL.LU R252, [R1+0x6ec] ;  /* 0x0006ec0001fc7983 */ /* 0x000ea20000300800 */
[----:B------:R-:W-:Y:S01]  /*7b4d0*/  @P0 LOP3.LUT R14, R14, 0x100, RZ, 0xfc, !PT ;  /* 0x000001000e0e0812 */ /* 0x000fe200078efcff */
[----:B------:R-:W-:Y:S01]  /*7b4e0*/  IMAD.WIDE R12, R150, 0x4, R6 ;  /* 0x00000004960c7825 */ /* 0x000fe200078e0206 */
[----:B------:R-:W-:-:S04]  /*7b4f0*/  LOP3.LUT P0, RZ, R22, 0x4, RZ, 0xc0, !PT ;  /* 0x0000000416ff7812 */ /* 0x000fc8000780c0ff */
[----:B---3--:R1:W-:Y:S01]  /*7b500*/  @P3 STG.E desc[UR60][R12.64], R149 ;  /* 0x000000950c003986 */ /* 0x0083e2000c10193c */
[----:B------:R-:W-:-:S03]  /*7b510*/  LOP3.LUT R14, R14, 0xfffffdff, RZ, 0xc0, !PT ;  /* 0xfffffdff0e0e7812 */ /* 0x000fc600078ec0ff */
[----:B-1----:R-:W3:Y:S04]  /*7b520*/  LDL.LU R149, [R1+0x11d8] ;  /* 0x0011d80001957983 */ /* 0x002ee80000300800 */
[----:B------:R-:W3:Y:S01]  /*7b530*/  LDL.LU R159, [R1+0x4ec] ;  /* 0x0004ec00019f7983 */ /* 0x000ee20000300800 */
[----:B------:R-:W-:Y:S02]  /*7b540*/  @P0 LOP3.LUT R14, R14, 0x200, RZ, 0xfc, !PT ;  /* 0x000002000e0e0812 */ /* 0x000fe400078efcff */
[----:B------:R-:W-:Y:S01]  /*7b550*/  LOP3.LUT P0, RZ, R22, 0x2, RZ, 0xc0, !PT ;  /* 0x0000000216ff7812 */ /* 0x000fe2000780c0ff */
[----:B------:R-:W3:Y:S01]  /*7b560*/  LDL.LU R138, [R1+0x2ec] ;  /* 0x0002ec00018a7983 */ /* 0x000ee20000300800 */
[----:B------:R-:W-:Y:S02]  /*7b570*/  LOP3.LUT R14, R14, 0xfffffbff, RZ, 0xc0, !PT ;  /* 0xfffffbff0e0e7812 */ /* 0x000fe400078ec0ff */
[C---:B------:R-:W-:Y:S01]  /*7b580*/  LOP3.LUT P2, RZ, R21.reuse, 0x20000000, RZ, 0xc0, !PT ;  /* 0x2000000015ff7812 */ /* 0x040fe2000784c0ff */
[----:B------:R-:W3:Y:S01]  /*7b590*/  LDL.LU R139, [R1+0xf60] ;  /* 0x000f6000018b7983 */ /* 0x000ee20000300800 */
[----:B------:R-:W-:Y:S01]  /*7b5a0*/  LOP3.LUT P1, RZ, R21, 0x40000000, RZ, 0xc0, !PT ;  /* 0x4000000015ff7812 */ /* 0x000fe2000782c0ff */
[----:B------:R-:W-:-:S02]  /*7b5b0*/  IMAD.WIDE R12, R150, 0x4, R8 ;  /* 0x00000004960c7825 */ /* 0x000fc400078e0208 */
[----:B------:R-:W3:Y:S04]  /*7b5c0*/  LDL.LU R156, [R1+0xce0] ;  /* 0x000ce000019c7983 */ /* 0x000ee80000300800 */
[----:B------:R-:W-:Y:S02]  /*7b5d0*/  @P0 LOP3.LUT R14, R14, 0x400, RZ, 0xfc, !PT ;  /* 0x000004000e0e0812 */ /* 0x000fe400078efcff */
[----:B------:R-:W-:Y:S02]  /*7b5e0*/  LOP3.LUT P0, RZ, R22, 0x1, RZ, 0xc0, !PT ;  /* 0x0000000116ff7812 */ /* 0x000fe4000780c0ff */
[----:B------:R-:W-:Y:S01]  /*7b5f0*/  LOP3.LUT R14, R14, 0xfffff7ff, RZ, 0xc0, !PT ;  /* 0xfffff7ff0e0e7812 */ /* 0x000fe200078ec0ff */
[----:B----4-:R1:W-:Y:S10]  /*7b600*/  @P2 STG.E desc[UR60][R12.64], R148 ;  /* 0x000000940c002986 */ /* 0x0103f4000c10193c */
[----:B------:R-:W-:-:S02]  /*7b610*/  @P0 LOP3.LUT R14, R14, 0x800, RZ, 0xfc, !PT ;  /* 0x000008000e0e0812 */ /* 0x000fc400078efcff */
[----:B------:R-:W-:Y:S01]  /*7b620*/  LOP3.LUT P0, RZ, R21, 0x80000000, RZ, 0xc0, !PT ;  /* 0x8000000015ff7812 */ /* 0x000fe2000780c0ff */
[----:B-1----:R-:W-:-:S05]  /*7b630*/  IMAD.WIDE R12, R27, 0x4, R2 ;  /* 0x000000041b0c7825 */ /* 0x002fca00078e0202 */
[----:B------:R1:W-:Y:S02]  /*7b640*/  @P1 STG.E desc[UR60][R12.64], R146 ;  /* 0x000000920c001986 */ /* 0x0003e4000c10193c */
[----:B-1----:R-:W-:Y:S02]  /*7b650*/  IMAD.WIDE R12, R27, 0x4, R4 ;  /* 0x000000041b0c7825 */ /* 0x002fe400078e0204 */
[----:B------:R-:W4:Y:S04]  /*7b660*/  LDL.LU R146, [R1+0x11dc] ;  /* 0x0011dc0001927983 */ /* 0x000f280000300800 */
[----:B------:R-:W4:Y:S04]  /*7b670*/  LDL.LU R151, [R1+0xaf0] ;  /* 0x000af00001977983 */ /* 0x000f280000300800 */
[----:B------:R1:W-:Y:S01]  /*7b680*/  @P0 STG.E desc[UR60][R12.64], R147 ;  /* 0x000000930c000986 */ /* 0x0003e2000c10193c */
[----:B------:R-:W-:-:S03]  /*7b690*/  LOP3.LUT P0, RZ, R14, 0x800, RZ, 0xc0, !PT ;  /* 0x000008000eff7812 */ /* 0x000fc6000780c0ff */
[----:B------:R-:W4:Y:S04]  /*7b6a0*/  LDL.LU R150, [R1+0x8e0] ;  /* 0x0008e00001967983 */ /* 0x000f280000300800 */
[----:B------:R-:W4:Y:S01]  /*7b6b0*/  LDL.LU R148, [R1+0x4f0] ;  /* 0x0004f00001947983 */ /* 0x000f220000300800 */
[----:B-1----:R-:W-:-:S03]  /*7b6c0*/  IMAD.WIDE R12, R27, 0x4, R6 ;  /* 0x000000041b0c7825 */ /* 0x002fc600078e0206 */
[----:B------:R-:W4:Y:S04]  /*7b6d0*/  LDL.LU R147, [R1+0x2f0] ;  /* 0x0002f00001937983 */ /* 0x000f280000300800 */
        /* <DEDUP_REMOVED lines=39> */
[C---:B-1----:R-:W-:Y:S02]  /*7b950*/  IMAD.WIDE R12, R146.reuse, 0x4, R6 ;  /* 0x00000004920c7825 */ /* 0x042fe400078e0206 */
[----:B------:R-:W4:Y:S04]  /*7b960*/  LDL.LU R147, [R1+0xf64] ;  /* 0x000f640001937983 */ /* 0x000f280000300800 */
[----:B------:R1:W-:Y:S02]  /*7b970*/  @P2 STG.E desc[UR60][R12.64], R145 ;  /* 0x000000910c002986 */ /* 0x0003e4000c10193c */
[----:B-1----:R-:W-:-:S02]  /*7b980*/  IMAD.WIDE R12, R146, 0x4, R8 ;  /* 0x00000004920c7825 */ /* 0x002fc400078e0208 */
[----:B------:R-:W3:Y:S04]  /*7b990*/  LDL.LU R145, [R1+0xce4] ;  /* 0x000ce40001917983 */ /* 0x000ee80000300800 */
[----:B------:R-:W3:Y:S04]  /*7b9a0*/  LDL.LU R146, [R1+0xaf4] ;  /* 0x000af40001927983 */ /* 0x000ee80000300800 */
[----:B--2---:R1:W-:Y:S04]  /*7b9b0*/  @P1 STG.E desc[UR60][R12.64], R144 ;  /* 0x000000900c001986 */ /* 0x0043e8000c10193c */
[----:B-1----:R-:W2:Y:S04]  /*7b9c0*/  LDL.LU R144, [R1+0x11e0] ;  /* 0x0011e00001907983 */ /* 0x002ea80000300800 */
        /* <DEDUP_REMOVED lines=11> */
[----:B------:R-:W-:-:S03]  /*7ba80*/  LOP3.LUT P4, RZ, R22, 0x4000, RZ, 0xc0, !PT ;  /* 0x0000400016ff7812 */ /* 0x000fc6000788c0ff */
[----:B------:R-:W3:Y:S04]  /*7ba90*/  LDL.LU R149, [R1+0x2f8] ;  /* 0x0002f80001957983 */ /* 0x000ee80000300800 */
[----:B------:R-:W3:Y:S04]  /*7baa0*/  LDL.LU R150, [R1+0xf8] ;  /* 0x0000f80001967983 */ /* 0x000ee80000300800 */
[----:B------:R-:W3:Y:S01]  /*7bab0*/  LDL.LU R148, [R1+0x11ec] ;  /* 0x0011ec0001947983 */ /* 0x000ee20000300800 */
        /* <DEDUP_REMOVED lines=20> */
[----:B----4-:R1:W-:Y:S04]  /*7bc00*/  @P4 STG.E desc[UR60][R12.64], R147 ;  /* 0x000000930c004986 */ /* 0x0103e8000c10193c */
[----:B-1----:R-:W2:Y:S01]  /*7bc10*/  LDL.LU R147, [R1+0xe8] ;  /* 0x0000e80001937983 */ /* 0x002ea20000300800 */
[----:B------:R-:W-:Y:S02]  /*7bc20*/  LOP3.LUT R14, R14, 0xfffffffb, RZ, 0xc0, !PT ;  /* 0xfffffffb0e0e7812 */ /* 0x000fe400078ec0ff */
[----:B------:R-:W-:Y:S02]  /*7bc30*/  LOP3.LUT P3, RZ, R22, 0x8000, RZ, 0xc0, !PT ;  /* 0x0000800016ff7812 */ /* 0x000fe4000786c0ff */
[----:B------:R-:W-:Y:S02]  /*7bc40*/  @P0 LOP3.LUT R14, R14, 0x4, RZ, 0xfc, !PT ;  /* 0x000000040e0e0812 */ /* 0x000fe400078efcff */
[----:B------:R-:W-:-:S02]  /*7bc50*/  LOP3.LUT P0, RZ, R22, 0x80000, RZ, 0xc0, !PT ;  /* 0x0008000016ff7812 */ /* 0x000fc4000780c0ff */
[----:B------:R-:W-:Y:S01]  /*7bc60*/  LOP3.LUT P2, RZ, R22, 0x10000, RZ, 0xc0, !PT ;  /* 0x0001000016ff7812 */ /* 0x000fe2000784c0ff */
[----:B------:R-:W-:Y:S01]  /*7bc70*/  IMAD.WIDE R12, R144, 0x4, R4 ;  /* 0x00000004900c7825 */ /* 0x000fe200078e0204 */
[----:B------:R-:W-:Y:S02]  /*7bc80*/  LOP3.LUT P1, RZ, R22, 0x20000, RZ, 0xc0, !PT ;  /* 0x0002000016ff7812 */ /* 0x000fe4000782c0ff */
[----:B------:R-:W-:-:S03]  /*7bc90*/  LOP3.LUT R14, R14, 0xfffffff7, RZ, 0xc0, !PT ;  /* 0xfffffff70e0e7812 */ /* 0x000fc600078ec0ff */
[----:B---3--:R1:W-:Y:S04]  /*7bca0*/  @P3 STG.E desc[UR60][R12.64], R145 ;  /* 0x000000910c003986 */ /* 0x0083e8000c10193c */
[----:B------:R-:W-:Y:S02]  /*7bcb0*/  @P0 LOP3.LUT R14, R14, 0x8, RZ, 0xfc, !PT ;  /* 0x000000080e0e0812 */ /* 0x000fe400078efcff */
[----:B------:R-:W-:Y:S01]  /*7bcc0*/  LOP3.LUT P0, RZ, R22, 0x40000, RZ, 0xc0, !PT ;  /* 0x0004000016ff7812 */ /* 0x000fe2000780c0ff */
[C---:B-1----:R-:W-:Y:S01]  /*7bcd0*/  IMAD.WIDE R12, R144.reuse, 0x4, R6 ;  /* 0x00000004900c7825 */ /* 0x042fe200078e0206 */
[----:B------:R-:W3:Y:S04]  /*7bce0*/  LDL.LU R145, [R1+0xf6c] ;  /* 0x000f6c0001917983 */ /* 0x000ee80000300800 */
[----:B------:R1:W-:Y:S02]  /*7bcf0*/  @P2 STG.E desc[UR60][R12.64], R146 ;  /* 0x000000920c002986 */ /* 0x0003e4000c10193c */
[----:B-1----:R-:W-:-:S02]  /*7bd00*/  IMAD.WIDE R12, R144, 0x4, R8 ;  /* 0x00000004900c7825 */ /* 0x002fc400078e0208 */
[----:B------:R-:W4:Y:S04]  /*7bd10*/  LDL.LU R146, [R1+0xcec] ;  /* 0x000cec0001927983 */ /* 0x000f280000300800 */
[----:B------:R1:W-:Y:S04]  /*7bd20*/  @P1 STG.E desc[UR60][R12.64], R25 ;  /* 0x000000190c001986 */ /* 0x0003e8000c10193c */
[----:B------:R-:W4:Y:S04]  /*7bd30*/  LDL.LU R144, [R1+0xafc] ;  /* 0x000afc0001907983 */ /* 0x000f280000300800 */
[----:B------:R-:W3:Y:S01]  /*7bd40*/  LDL.LU R151, [R1+0x11f0] ;  /* 0x0011f00001977983 */ /* 0x000ee20000300800 */
        /* <DEDUP_REMOVED lines=22> */
[----:B-1----:R-:W-:Y:S01]  /*7beb0*/  IMAD.WIDE R12, R138, 0x4, R8 ;  /* 0x000000048a0c7825 */ /* 0x002fe200078e0208 */
[----:B------:R-:W-:-:S09]  /*7bec0*/  LOP3.LUT P5, RZ, R22, 0x10000000, RZ, 0xc0, !PT ;  /* 0x1000000016ff7812 */ /* 0x000fd200078ac0ff */
[----:B------:R1:W-:Y:S01]  /*7bed0*/  @P0 STG.E desc[UR60][R12.64], R139 ;  /* 0x0000008b0c000986 */ /* 0x0003e2000c10193c */
[----:B------:R-:W-:Y:S01]  /*7bee0*/  LOP3.LUT P0, RZ, R23, 0x10000000, RZ, 0xc0, !PT ;  /* 0x1000000017ff7812 */ /* 0x000fe2000780c0ff */
[----:B------:R-:W-:Y:S01]  /*7bef0*/  IMAD.WIDE R14, R148, 0x4, R4 ;  /* 0x00000004940e7825 */ /* 0x000fe200078e0204 */
[----:B------:R-:W-:-:S03]  /*7bf00*/  LOP3.LUT P4, RZ, R22, 0x20000000, RZ, 0xc0, !PT ;  /* 0x2000000016ff7812 */ /* 0x000fc6000788c0ff */
[----:B------:R-:W-:-:S04]  /*7bf10*/  IMAD.WIDE R16, R148, 0x4, R6 ;  /* 0x0000000494107825 */ /* 0x000fc800078e0206 */
[----:B-1----:R-:W-:-:S05]  /*7bf20*/  IMAD.WIDE R12, R148, 0x4, R2 ;  /* 0x00000004940c7825 */ /* 0x002fca00078e0202 */
[----:B------:R1:W-:Y:S04]  /*7bf30*/  @P0 STG.E desc[UR60][R12.64], R156 ;  /* 0x0000009c0c000986 */ /* 0x0003e8000c10193c */
[----:B------:R-:W-:Y:S04]  /*7bf40*/  @P6 STG.E desc[UR60][R14.64], R149 ;  /* 0x000000950e006986 */ /* 0x000fe8000c10193c */
[----:B------:R1:W-:Y:S02]  /*7bf50*/  @P5 STG.E desc[UR60][R16.64], R150 ;  /* 0x0000009610005986 */ /* 0x0003e4000c10193c */
[----:B-1----:R-:W-:-:S02]  /*7bf60*/  IMAD.WIDE R12, R148, 0x4, R8 ;  /* 0x00000004940c7825 */ /* 0x002fc400078e0208 */
[----:B------:R-:W4:Y:S04]  /*7bf70*/  LDL.LU R150, [R1+0x8ec] ;  /* 0x0008ec0001967983 */ /* 0x000f280000300800 */
[----:B------:R-:W4:Y:S04]  /*7bf80*/  LDL.LU R148, [R1+0x4fc] ;  /* 0x0004fc0001947983 */ /* 0x000f280000300800 */
[----:B--2---:R1:W-:Y:S04]  /*7bf90*/  @P4 STG.E desc[UR60][R12.64], R147 ;  /* 0x000000930c004986 */ /* 0x0043e8000c10193c */
[----:B-1----:R-:W2:Y:S04]  /*7bfa0*/  LDL.LU R147, [R1+0x2fc] ;  /* 0x0002fc0001937983 */ /* 0x002ea80000300800 */
[----:B------:R-:W2:Y:S04]  /*7bfb0*/  LDL.LU R139, [R1+0xfc] ;  /* 0x0000fc00018b7983 */ /* 0x000ea80000300800 */
[----:B------:R-:W2:Y:S01]  /*7bfc0*/  LDL.LU R149, [R1+0x11f4] ;  /* 0x0011f40001957983 */ /* 0x000ea20000300800 */
[----:B------:R-:W-:-:S02]  /*7bfd0*/  LOP3.LUT P3, RZ, R22, 0x40000000, RZ, 0xc0, !PT ;  /* 0x4000000016ff7812 */ /* 0x000fc4000786c0ff */
[----:B------:R-:W-:Y:S02]  /*7bfe0*/  LOP3.LUT P2, RZ, R22, 0x80000000, RZ, 0xc0, !PT ;  /* 0x8000000016ff7812 */ /* 0x000fe4000784c0ff */
[C---:B------:R-:W-:Y:S02]  /*7bff0*/  LOP3.LUT P5, RZ, R23.reuse, 0x10, RZ, 0xc0, !PT ;  /* 0x0000001017ff7812 */ /* 0x040fe400078ac0ff */
[----:B------:R-:W-:Y:S01]  /*7c000*/  LOP3.LUT P1, RZ, R23, 0x1, RZ, 0xc0, !PT ;  /* 0x0000000117ff7812 */ /* 0x000fe2000782c0ff */
[----:B---3--:R-:W-:-:S06]  /*7c010*/  IMAD.WIDE R12, R151, 0x4, R2 ;  /* 0x00000004970c7825 */ /* 0x008fcc00078e0202 */
[----:B------:R1:W-:Y:S01]  /*7c020*/  @P3 STG.E desc[UR60][R12.64], R145 ;  /* 0x000000910c003986 */ /* 0x0003e2000c10193c */
[----:B------:R-:W-:Y:S01]  /*7c030*/  LOP3.LUT P3, RZ, R23, 0x4, RZ, 0xc0, !PT ;  /* 0x0000000417ff7812 */ /* 0x000fe2000786c0ff */
[----:B-1----:R-:W-:-:S05]  /*7c040*/  IMAD.WIDE R12, R151, 0x4, R4 ;  /* 0x00000004970c7825 */ /* 0x002fca00078e0204 */
[----:B----4-:R1:W-:Y:S01]  /*7c050*/  @P2 STG.E desc[UR60][R12.64], R146 ;  /* 0x000000920c002986 */ /* 0x0103e2000c10193c */
[C---:B------:R-:W-:Y:S02]  /*7c060*/  LOP3.LUT P2, RZ, R23.reuse, 0x2, RZ, 0xc0, !PT ;  /* 0x0000000217ff7812 */ /* 0x040fe4000784c0ff */
[----:B------:R-:W-:-:S04]  /*7c070*/  LOP3.LUT R23, R23, 0xf7ffffff, RZ, 0xc0, !PT ;  /* 0xf7ffffff17177812 */ /* 0x000fc800078ec0ff */
[----:B------:R-:W-:-:S04]  /*7c080*/  @P5 LOP3.LUT R23, R23, 0x8000000, RZ, 0xfc, !PT ;  /* 0x0800000017175812 */ /* 0x000fc800078efcff */
[C---:B------:R-:W-:Y:S01]  /*7c090*/  LOP3.LUT P6, RZ, R23.reuse, 0x400, RZ, 0xc0, !PT ;  /* 0x0000040017ff7812 */ /* 0x040fe200078cc0ff */
[----:B-1----:R-:W3:Y:S01]  /*7c0a0*/  LDL.LU R146, [R1+0xec] ;  /* 0x0000ec0001927983 */ /* 0x002ee20000300800 */
[C---:B------:R-:W-:Y:S02]  /*7c0b0*/  LOP3.LUT P5, RZ, R23.reuse, 0x8, RZ, 0xc0, !PT ;  /* 0x0000000817ff7812 */ /* 0x040fe400078ac0ff */
[----:B------:R-:W-:Y:S01]  /*7c0c0*/  LOP3.LUT R23, R23, 0xffbfffff, RZ, 0xc0, !PT ;  /* 0xffbfffff17177812 */ /* 0x000fe200078ec0ff */
[----:B------:R-:W-:Y:S01]  /*7c0d0*/  IMAD.WIDE R12, R151, 0x4, R6 ;  /* 0x00000004970c7825 */ /* 0x000fe200078e0206 */
[----:B------:R-:W4:Y:S07]  /*7c0e0*/  LDL.LU R145, [R1+0xf70] ;  /* 0x000f700001917983 */ /* 0x000f2e0000300800 */
[----:B------:R-:W-:-:S04]  /*7c0f0*/  @P6 LOP3.LUT R23, R23, 0x400000, RZ, 0xfc, !PT ;  /* 0x0040000017176812 */ /* 0x000fc800078efcff */
[C---:B------:R-:W-:Y:S02]  /*7c100*/  LOP3.LUT P6, RZ, R23.reuse, 0x200, RZ, 0xc0, !PT ;  /* 0x0000020017ff7812 */ /* 0x040fe400078cc0ff */
[----:B------:R-:W-:Y:S01]  /*7c110*/  LOP3.LUT R23, R23, 0xff7fffff, RZ, 0xc0, !PT ;  /* 0xff7fffff17177812 */ /* 0x000fe200078ec0ff */
[----:B------:R1:W-:Y:S10]  /*7c120*/  @P1 STG.E desc[UR60][R12.64], R144 ;  /* 0x000000900c001986 */ /* 0x0003f4000c10193c */
[----:B------:R-:W-:Y:S01]  /*7c130*/  @P6 LOP3.LUT R23, R23, 0x800000, RZ, 0xfc, !PT ;  /* 0x0080000017176812 */ /* 0x000fe200078efcff */
[----:B-1----:R-:W4:Y:S04]  /*7c140*/  LDL.LU R144, [R1+0xcf0] ;  /* 0x000cf00001907983 */ /* 0x002f280000300800 */
[----:B------:R-:W4:Y:S01]  /*7c150*/  LDL.LU R156, [R1+0x11f8] ;  /* 0x0011f800019c7983 */ /* 0x000f220000300800 */
[----:B------:R-:W-:-:S02]  /*7c160*/  LOP3.LUT P6, RZ, R23, 0x100, RZ, 0xc0, !PT ;  /* 0x0000010017ff7812 */ /* 0x000fc400078cc0ff */
[----:B------:R-:W-:-:S11]  /*7c170*/  LOP3.LUT R23, R23, 0xfeffffff, RZ, 0xc0, !PT ;  /* 0xfeffffff17177812 */ /* 0x000fd600078ec0ff */
[----:B------:R-:W-:-:S04]  /*7c180*/  @P6 LOP3.LUT R23, R23, 0x1000000, RZ, 0xfc, !PT ;  /* 0x0100000017176812 */ /* 0x000fc800078efcff */
[C---:B------:R-:W-:Y:S02]  /*7c190*/  LOP3.LUT P6, RZ, R23.reuse, 0x80, RZ, 0xc0, !PT ;  /* 0x0000008017ff7812 */ /* 0x040fe400078cc0ff */
[----:B------:R-:W-:Y:S01]  /*7c1a0*/  LOP3.LUT R23, R23, 0xfdffffff, RZ, 0xc0, !PT ;  /* 0xfdffffff17177812 */ /* 0x000fe200078ec0ff */
[----:B------:R-:W-:Y:S02]  /*7c1b0*/  IMAD.WIDE R12, R151, 0x4, R8 ;  /* 0x00000004970c7825 */ /* 0x000fe400078e0208 */
[----:B------:R-:W4:Y:S08]  /*7c1c0*/  LDL.LU R151, [R1+0xb00] ;  /* 0x000b000001977983 */ /* 0x000f300000300800 */
[----:B------:R-:W-:-:S04]  /*7c1d0*/  @P6 LOP3.LUT R23, R23, 0x2000000, RZ, 0xfc, !PT ;  /* 0x0200000017176812 */ /* 0x000fc800078efcff */
[C---:B------:R-:W-:Y:S02]  /*7c1e0*/  LOP3.LUT P6, RZ, R23.reuse, 0x40, RZ, 0xc0, !PT ;  /* 0x0000004017ff7812 */ /* 0x040fe400078cc0ff */
[----:B------:R-:W-:-:S11]  /*7c1f0*/  LOP3.LUT R23, R23, 0xfbffffff, RZ, 0xc0, !PT ;  /* 0xfbffffff17177812 */ /* 0x000fd600078ec0ff */
[----:B------:R-:W-:-:S04]  /*7c200*/  @P6 LOP3.LUT R23, R23, 0x4000000, RZ, 0xfc, !PT ;  /* 0x0400000017176812 */ /* 0x000fc800078efcff */
[C---:B------:R-:W-:Y:S02]  /*7c210*/  LOP3.LUT P1, RZ, R23.reuse, 0x2000, RZ, 0xc0, !PT ;  /* 0x0000200017ff7812 */ /* 0x040fe4000782c0ff */
[C---:B------:R-:W-:Y:S02]  /*7c220*/  LOP3.LUT P6, RZ, R23.reuse, 0x20, RZ, 0xc0, !PT ;  /* 0x0000002017ff7812 */ /* 0x040fe400078cc0ff */
[----:B------:R-:W-:-:S09]  /*7c230*/  LOP3.LUT R23, R23, 0xffefffff, RZ, 0xc0, !PT ;  /* 0xffefffff17177812 */ /* 0x000fd200078ec0ff */
[----:B------:R-:W-:-:S04]  /*7c240*/  @P1 LOP3.LUT R23, R23, 0x100000, RZ, 0xfc, !PT ;  /* 0x0010000017171812 */ /* 0x000fc800078efcff */
[C---:B------:R-:W-:Y:S01]  /*7c250*/  LOP3.LUT P1, RZ, R23.reuse, 0x1000, RZ, 0xc0, !PT ;  /* 0x0000100017ff7812 */ /* 0x040fe2000782c0ff */
[----:B------:R1:W-:Y:S04]  /*7c260*/  @P2 STG.E desc[UR60][R12.64], R150 ;  /* 0x000000960c002986 */ /* 0x0003e8000c10193c */
[----:B-1----:R-:W4:Y:S04]  /*7c270*/  LDL.LU R150, [R1+0x11fc] ;  /* 0x0011fc0001967983 */ /* 0x002f280000300800 */
[----:B------:R-:W4:Y:S01]  /*7c280*/  LDL.LU R138, [R1+0x8f0] ;  /* 0x0008f000018a7983 */ /* 0x000f220000300800 */
[----:B------:R-:W-:-:S04]  /*7c290*/  LOP3.LUT R23, R23, 0xffdfffff, RZ, 0xc0, !PT ;  /* 0xffdfffff17177812 */ /* 0x000fc800078ec0ff */
[----:B------:R-:W-:Y:S01]  /*7c2a0*/  @P1 LOP3.LUT R23, R23, 0x200000, RZ, 0xfc, !PT ;  /* 0x0020000017171812 */ /* 0x000fe200078efcff */
[----:B--2---:R-:W-:-:S05]  /*7c2b0*/  IMAD.WIDE R12, R149, 0x4, R2 ;  /* 0x00000004950c7825 */ /* 0x004fca00078e0202 */
[----:B------:R1:W-:Y:S04]  /*7c2c0*/  @P3 STG.E desc[UR60][R12.64], R148 ;  /* 0x000000940c003986 */ /* 0x0003e8000c10193c */
[----:B-1----:R-:W2:Y:S01]  /*7c2d0*/  LDL.LU R148, [R1+0x700] ;  /* 0x0007000001947983 */ /* 0x002ea20000300800 */
[----:B------:R-:W-:-:S05]  /*7c2e0*/  IMAD.WIDE R12, R149, 0x4, R4 ;  /* 0x00000004950c7825 */ /* 0x000fca00078e0204 */
[----:B------:R1:W-:Y:S04]  /*7c2f0*/  @P5 STG.E desc[UR60][R12.64], R147 ;  /* 0x000000930c005986 */ /* 0x0003e8000c10193c */
[----:B-1----:R-:W2:Y:S01]  /*7c300*/  LDL.LU R147, [R1+0x6f0] ;  /* 0x0006f00001937983 */ /* 0x002ea20000300800 */
[----:B------:R-:W-:Y:S01]  /*7c310*/  LOP3.LUT P5, RZ, R23, 0x8000000, RZ, 0xc0, !PT ;  /* 0x0800000017ff7812 */ /* 0x000fe200078ac0ff */
[----:B------:R-:W-:-:S12]  /*7c320*/  IMAD.WIDE R12, R149, 0x4, R6 ;  /* 0x00000004950c7825 */ /* 0x000fd800078e0206 */
[----:B------:R1:W-:Y:S02]  /*7c330*/  @P5 STG.E desc[UR60][R12.64], R139 ;  /* 0x0000008b0c005986 */ /* 0x0003e4000c10193c */
[----:B-1----:R-:W-:Y:S02]  /*7c340*/  IMAD.WIDE R12, R149, 0x4, R8 ;  /* 0x00000004950c7825 */ /* 0x002fe400078e0208 */
[----:B------:R-:W2:Y:S04]  /*7c350*/  LDL.LU R149, [R1+0x500] ;  /* 0x0005000001957983 */ /* 0x000ea80000300800 */
[----:B------:R-:W2:Y:S04]  /*7c360*/  LDL.LU R139, [R1+0x300] ;  /* 0x00030000018b7983 */ /* 0x000ea80000300800 */
[----:B---3--:R1:W-:Y:S01]  /*7c370*/  @P6 STG.E desc[UR60][R12.64], R146 ;  /* 0x000000920c006986 */ /* 0x0083e2000c10193c */
[----:B------:R-:W-:-:S03]  /*7c380*/  LOP3.LUT P6, RZ, R23, 0x4000000, RZ, 0xc0, !PT ;  /* 0x0400000017ff7812 */ /* 0x000fc600078cc0ff */
[----:B-1----:R-:W3:Y:S01]  /*7c390*/  LDL.LU R146, [R1+0x1200] ;  /* 0x0012000001927983 */ /* 0x002ee20000300800 */
[----:B----4-:R-:W-:-:S09]  /*7c3a0*/  IMAD.WIDE R12, R156, 0x4, R2 ;  /* 0x000000049c0c7825 */ /* 0x010fd200078e0202 */
[----:B------:R1:W-:Y:S01]  /*7c3b0*/  @P6 STG.E desc[UR60][R12.64], R145 ;  /* 0x000000910c006986 */ /* 0x0003e2000c10193c */
[----:B------:R-:W-:-:S03]  /*7c3c0*/  LOP3.LUT P6, RZ, R23, 0x2000000, RZ, 0xc0, !PT ;  /* 0x0200000017ff7812 */ /* 0x000fc600078cc0ff */
[----:B-1----:R-:W4:Y:S01]  /*7c3d0*/  LDL.LU R145, [R1+0xf74] ;  /* 0x000f740001917983 */ /* 0x002f220000300800 */
[----:B------:R-:W-:-:S09]  /*7c3e0*/  IMAD.WIDE R12, R156, 0x4, R4 ;  /* 0x000000049c0c7825 */ /* 0x000fd200078e0204 */
[----:B------:R1:W-:Y:S01]  /*7c3f0*/  @P6 STG.E desc[UR60][R12.64], R144 ;  /* 0x000000900c006986 */ /* 0x0003e2000c10193c */
[----:B------:R-:W-:-:S03]  /*7c400*/  LOP3.LUT P6, RZ, R23, 0x1000000, RZ, 0xc0, !PT ;  /* 0x0100000017ff7812 */ /* 0x000fc600078cc0ff */
[----:B-1----:R-:W4:Y:S01]  /*7c410*/  LDL.LU R144, [R1+0xcf4] ;  /* 0x000cf40001907983 */ /* 0x002f220000300800 */
[----:B------:R-:W-:-:S09]  /*7c420*/  IMAD.WIDE R12, R156, 0x4, R6 ;  /* 0x000000049c0c7825 */ /* 0x000fd200078e0206 */
[----:B------:R1:W-:Y:S01]  /*7c430*/  @P6 STG.E desc[UR60][R12.64], R151 ;  /* 0x000000970c006986 */ /* 0x0003e2000c10193c */
[----:B------:R-:W-:-:S03]  /*7c440*/  LOP3.LUT P6, RZ, R23, 0x800000, RZ, 0xc0, !PT ;  /* 0x0080000017ff7812 */ /* 0x000fc600078cc0ff */
[----:B-1----:R-:W4:Y:S01]  /*7c450*/  LDL.LU R151, [R1+0xb04] ;  /* 0x000b040001977983 */ /* 0x002f220000300800 */
[----:B------:R-:W-:-:S03]  /*7c460*/  IMAD.WIDE R12, R156, 0x4, R8 ;  /* 0x000000049c0c7825 */ /* 0x000fc600078e0208 */
[----:B------:R-:W4:Y:S01]  /*7c470*/  LDL.LU R156, [R1+0x1204] ;  /* 0x00120400019c7983 */ /* 0x000f220000300800 */
[----:B------:R-:W-:-:S05]  /*7c480*/  LOP3.LUT P1, RZ, R23, 0x800, RZ, 0xc0, !PT ;  /* 0x0000080017ff7812 */ /* 0x000fca000782c0ff */
[----:B------:R1:W-:Y:S01]  /*7c490*/  @P6 STG.E desc[UR60][R12.64], R138 ;  /* 0x0000008a0c006986 */ /* 0x0003e2000c10193c */
[----:B------:R-:W-:-:S03]  /*7c4a0*/  LOP3.LUT P6, RZ, R23, 0x400000, RZ, 0xc0, !PT ;  /* 0x0040000017ff7812 */ /* 0x000fc600078cc0ff */
[----:B-1----:R-:W4:Y:S01]  /*7c4b0*/  LDL.LU R138, [R1+0x8f4] ;  /* 0x0008f400018a7983 */ /* 0x002f220000300800 */
[----:B------:R-:W-:-:S09]  /*7c4c0*/  IMAD.WIDE R12, R150, 0x4, R2 ;  /* 0x00000004960c7825 */ /* 0x000fd200078e0202 */
[----:B--2---:R1:W-:Y:S04]  /*7c4d0*/  @P6 STG.E desc[UR60][R12.64], R148 ;  /* 0x000000940c006986 */ /* 0x0043e8000c10193c */
[----:B-1----:R-:W2:Y:S01]  /*7c4e0*/  LDL.LU R148, [R1+0x704] ;  /* 0x0007040001947983 */ /* 0x002ea20000300800 */
[----:B------:R-:W-:-:S05]  /*7c4f0*/  IMAD.WIDE R12, R150, 0x4, R4 ;  /* 0x00000004960c7825 */ /* 0x000fca00078e0204 */
[----:B------:R1:W-:Y:S04]  /*7c500*/  @P1 STG.E desc[UR60][R12.64], R147 ;  /* 0x000000930c001986 */ /* 0x0003e8000c10193c */
[----:B-1----:R-:W2:Y:S01]  /*7c510*/  LDL.LU R147, [R1+0x6f4] ;  /* 0x0006f40001937983 */ /* 0x002ea20000300800 */
[----:B------:R-:W-:Y:S01]  /*7c520*/  LOP3.LUT P1, RZ, R23, 0x200000, RZ, 0xc0, !PT ;  /* 0x0020000017ff7812 */ /* 0x000fe2000782c0ff */
[----:B------:R-:W-:-:S12]  /*7c530*/  IMAD.WIDE R12, R150, 0x4, R6 ;  /* 0x00000004960c7825 */ /* 0x000fd800078e0206 */
[----:B------:R1:W-:Y:S04]  /*7c540*/  @P1 STG.E desc[UR60][R12.64], R149 ;  /* 0x000000950c001986 */ /* 0x0003e8000c10193c */
[----:B-1----:R-:W2:Y:S01]  /*7c550*/  LDL.LU R149, [R1+0x504] ;  /* 0x0005040001957983 */ /* 0x002ea20000300800 */
[----:B------:R-:W-:Y:S02]  /*7c560*/  LOP3.LUT P1, RZ, R23, 0x100000, RZ, 0xc0, !PT ;  /* 0x0010000017ff7812 */ /* 0x000fe4000782c0ff */
[C---:B------:R-:W-:Y:S01]  /*7c570*/  LOP3.LUT P2, RZ, R11.reuse, 0x4000, RZ, 0xc0, !PT ;  /* 0x000040000bff7812 */ /* 0x040fe2000784c0ff */
[----:B------:R-:W-:Y:S01]  /*7c580*/  IMAD.WIDE R12, R150, 0x4, R8 ;  /* 0x00000004960c7825 */ /* 0x000fe200078e0208 */
[----:B------:R-:W-:Y:S01]  /*7c590*/  LOP3.LUT P0, RZ, R11, 0x8000, RZ, 0xc0, !PT ;  /* 0x000080000bff7812 */ /* 0x000fe2000780c0ff */
[----:B------:R-:W2:Y:S08]  /*7c5a0*/  LDL.LU R150, [R1+0x1208] ;  /* 0x0012080001967983 */ /* 0x000eb00000300800 */
[----:B------:R3:W-:Y:S02]  /*7c5b0*/  @P1 STG.E desc[UR60][R12.64], R139 ;  /* 0x0000008b0c001986 */ /* 0x0007e4000c10193c */
[----:B---3--:R-:W-:-:S05]  /*7c5c0*/  IMAD.WIDE R12, R146, 0x4, R2 ;  /* 0x00000004920c7825 */ /* 0x008fca00078e0202 */
[----:B----4-:R1:W-:Y:S04]  /*7c5d0*/  @P2 STG.E desc[UR60][R12.64], R145 ;  /* 0x000000910c002986 */ /* 0x0103e8000c10193c */
[----:B-1----:R-:W3:Y:S01]  /*7c5e0*/  LDL.LU R145, [R1+0x304] ;  /* 0x0003040001917983 */ /* 0x002ee20000300800 */
[----:B------:R-:W-:-:S05]  /*7c5f0*/  IMAD.WIDE R12, R146, 0x4, R4 ;  /* 0x00000004920c7825 */ /* 0x000fca00078e0204 */
[----:B------:R1:W-:Y:S01]  /*7c600*/  @P0 STG.E desc[UR60][R12.64], R144 ;  /* 0x000000900c000986 */ /* 0x0003e2000c10193c */
[----:B------:R-:W-:-:S03]  /*7c610*/  LOP3.LUT P4, RZ, R11, 0x10000, RZ, 0xc0, !PT ;  /* 0x000100000bff7812 */ /* 0x000fc6000788c0ff */
[----:B-1----:R-:W4:Y:S01]  /*7c620*/  LDL.LU R144, [R1+0xf78] ;  /* 0x000f780001907983 */ /* 0x002f220000300800 */
[----:B------:R-:W-:Y:S01]  /*7c630*/  LOP3.LUT P3, RZ, R0, 0x2, RZ, 0xc0, !PT ;  /* 0x0000000200ff7812 */ /* 0x000fe2000786c0ff */
[----:B------:R-:W-:Y:S02]  /*7c640*/  IMAD.WIDE R12, R146, 0x4, R6 ;  /* 0x00000004920c7825 */ /* 0x000fe400078e0206 */
[----:B------:R-:W4:Y:S01]  /*7c650*/  LDL.LU R139, [R1+0xcf8] ;  /* 0x000cf800018b7983 */ /* 0x000f220000300800 */
[----:B------:R-:W-:-:S05]  /*7c660*/  ISETP.LT.AND P0, PT, R158, UR4, !P3 ;  /* 0x000000049e007c0c */ /* 0x000fca000df01270 */
[----:B------:R1:W-:Y:S01]  /*7c670*/  @P4 STG.E desc[UR60][R12.64], R151 ;  /* 0x000000970c004986 */ /* 0x0003e2000c10193c */
[----:B------:R-:W-:Y:S01]  /*7c680*/  LOP3.LUT P5, RZ, R0, 0x4, RZ, 0xc0, !PT ;  /* 0x0000000400ff7812 */ /* 0x000fe200078ac0ff */
[----:B-1----:R-:W-:Y:S02]  /*7c690*/  IMAD.WIDE R12, R146, 0x4, R8 ;  /* 0x00000004920c7825 */ /* 0x002fe400078e0208 */
[----:B------:R-:W4:Y:S04]  /*7c6a0*/  LDL.LU R151, [R1+0xb08] ;  /* 0x000b080001977983 */ /* 0x000f280000300800 */
[----:B------:R-:W4:Y:S04]  /*7c6b0*/  LDL.LU R146, [R1+0x120c] ;  /* 0x00120c0001927983 */ /* 0x000f280000300800 */
[----:B------:R1:W-:Y:S01]  /*7c6c0*/  @P0 STG.E desc[UR60][R12.64], R138 ;  /* 0x0000008a0c000986 */ /* 0x0003e2000c10193c */
[----:B------:R-:W-:Y:S01]  /*7c6d0*/  ISETP.LT.AND P0, PT, R153, UR4, !P5 ;  /* 0x0000000499007c0c */ /* 0x000fe2000ef01270 */
[----:B-1----:R-:W-:-:S12]  /*7c6e0*/  IMAD.WIDE R12, R156, 0x4, R2 ;  /* 0x000000049c0c7825 */ /* 0x002fd800078e0202 */
[----:B--2---:R1:W-:Y:S01]  /*7c6f0*/  @P0 STG.E desc[UR60][R12.64], R148 ;  /* 0x000000940c000986 */ /* 0x0043e2000c10193c */
[----:B------:R-:W-:-:S03]  /*7c700*/  ISETP.LT.AND P0, PT, R155, UR4, !P5 ;  /* 0x000000049b007c0c */ /* 0x000fc6000ef01270 */
[----:B-1----:R-:W2:Y:S01]  /*7c710*/  LDL.LU R148, [R1+0x8f8] ;  /* 0x0008f80001947983 */ /* 0x002ea20000300800 */
[----:B------:R-:W-:-:S09]  /*7c720*/  IMAD.WIDE R12, R156, 0x4, R4 ;  /* 0x000000049c0c7825 */ /* 0x000fd200078e0204 */
[----:B------:R1:W-:Y:S04]  /*7c730*/  @P0 STG.E desc[UR60][R12.64], R147 ;  /* 0x000000930c000986 */ /* 0x0003e8000c10193c */
[----:B-1----:R-:W2:Y:S01]  /*7c740*/  LDL.LU R147, [R1+0x708] ;  /* 0x0007080001937983 */ /* 0x002ea20000300800 */
[----:B------:R-:W-:-:S03]  /*7c750*/  ISETP.LT.AND P0, PT, R157, UR4, !P5 ;  /* 0x000000049d007c0c */ /* 0x000fc6000ef01270 */
[----:B------:R-:W2:Y:S01]  /*7c760*/  LDL.LU R138, [R1+0x6f8] ;  /* 0x0006f800018a7983 */ /* 0x000ea20000300800 */
[----:B------:R-:W-:-:S09]  /*7c770*/  IMAD.WIDE R12, R156, 0x4, R6 ;  /* 0x000000049c0c7825 */ /* 0x000fd200078e0206 */
[----:B------:R1:W-:Y:S04]  /*7c780*/  @P0 STG.E desc[UR60][R12.64], R149 ;  /* 0x000000950c000986 */ /* 0x0003e8000c10193c */
[----:B-1----:R-:W2:Y:S01]  /*7c790*/  LDL.LU R149, [R1+0x508] ;  /* 0x0005080001957983 */ /* 0x002ea20000300800 */
[----:B------:R-:W-:Y:S01]  /*7c7a0*/  ISETP.LT.AND P0, PT, R158, UR4, !P5 ;  /* 0x000000049e007c0c */ /* 0x000fe2000ef01270 */
[----:B------:R-:W-:Y:S01]  /*7c7b0*/  IMAD.WIDE R12, R156, 0x4, R8 ;  /* 0x000000049c0c7825 */ /* 0x000fe200078e0208 */
[----:B------:R-:W-:Y:S01]  /*7c7c0*/  LOP3.LUT P6, RZ, R0, 0x8, RZ, 0xc0, !PT ;  /* 0x0000000800ff7812 */ /* 0x000fe200078cc0ff */
[----:B------:R-:W2:Y:S10]  /*7c7d0*/  LDL.LU R156, [R1+0x1210] ;  /* 0x00121000019c7983 */ /* 0x000eb40000300800 */
[----:B---3--:R1:W-:Y:S01]  /*7c7e0*/  @P0 STG.E desc[UR60][R12.64], R145 ;  /* 0x000000910c000986 */ /* 0x0083e2000c10193c */
[----:B------:R-:W-:-:S03]  /*7c7f0*/  ISETP.LT.AND P0, PT, R153, UR4, !P6 ;  /* 0x0000000499007c0c */ /* 0x000fc6000f701270 */
[----:B-1----:R-:W3:Y:S01]  /*7c800*/  LDL.LU R145, [R1+0x308] ;  /* 0x0003080001917983 */ /* 0x002ee20000300800 */
[----:B------:R-:W-:-:S09]  /*7c810*/  IMAD.WIDE R12, R150, 0x4, R2 ;  /* 0x00000004960c7825 */ /* 0x000fd200078e0202 */
[----:B----4-:R1:W-:Y:S01]  /*7c820*/  @P0 STG.E desc[UR60][R12.64], R144 ;  /* 0x000000900c000986 */ /* 0x0103e2000c10193c */
[----:B------:R-:W-:-:S03]  /*7c830*/  ISETP.LT.AND P0, PT, R155, UR4, !P6 ;  /* 0x000000049b007c0c */ /* 0x000fc6000f701270 */
[----:B-1----:R-:W4:Y:S01]  /*7c840*/  LDL.LU R144, [R1+0xf7c] ;  /* 0x000f7c0001907983 */ /* 0x002f220000300800 */
[----:B------:R-:W-:-:S09]  /*7c850*/  IMAD.WIDE R12, R150, 0x4, R4 ;  /* 0x00000004960c7825 */ /* 0x000fd200078e0204 */
[----:B------:R1:W-:Y:S01]  /*7c860*/  @P0 STG.E desc[UR60][R12.64], R139 ;  /* 0x0000008b0c000986 */ /* 0x0003e2000c10193c */
[----:B------:R-:W-:-:S03]  /*7c870*/  ISETP.LT.AND P0, PT, R157, UR4, !P6 ;  /* 0x000000049d007c0c */ /* 0x000fc6000f701270 */
[----:B-1----:R-:W4:Y:S01]  /*7c880*/  LDL.LU R139, [R1+0xcfc] ;  /* 0x000cfc00018b7983 */ /* 0x002f220000300800 */
[----:B------:R-:W-:-:S09]  /*7c890*/  IMAD.WIDE R12, R150, 0x4, R6 ;  /* 0x00000004960c7825 */ /* 0x000fd200078e0206 */
[----:B------:R1:W-:Y:S01]  /*7c8a0*/  @P0 STG.E desc[UR60][R12.64], R151 ;  /* 0x000000970c000986 */ /* 0x0003e2000c10193c */
[----:B------:R-:W-:-:S03]  /*7c8b0*/  ISETP.LT.AND P0, PT, R158, UR4, !P6 ;  /* 0x000000049e007c0c */ /* 0x000fc6000f701270 */
[----:B-1----:R-:W4:Y:S01]  /*7c8c0*/  LDL.LU R151, [R1+0xb0c] ;  /* 0x000b0c0001977983 */ /* 0x002f220000300800 */
[----:B------:R-:W-:Y:S01]  /*7c8d0*/  IMAD.WIDE R12, R150, 0x4, R8 ;  /* 0x00000004960c7825 */ /* 0x000fe200078e0208 */
[----:B------:R-:W-:Y:S02]  /*7c8e0*/  LOP3.LUT P4, RZ, R0, 0x10, RZ, 0xc0, !PT ;  /* 0x0000001000ff7812 */ /* 0x000fe4000788c0ff */
[----:B------:R-:W4:Y:S06]  /*7c8f0*/  LDL.LU R150, [R1+0x1214] ;  /* 0x0012140001967983 */ /* 0x000f2c0000300800 */
[----:B--2---:R1:W-:Y:S01]  /*7c900*/  @P0 STG.E desc[UR60][R12.64], R148 ;  /* 0x000000940c000986 */ /* 0x0043e2000c10193c */
[----:B------:R-:W-:-:S03]  /*7c910*/  ISETP.LT.AND P0, PT, R153, UR4, !P4 ;  /* 0x0000000499007c0c */ /* 0x000fc6000e701270 */
[----:B-1----:R-:W2:Y:S01]  /*7c920*/  LDL.LU R148, [R1+0x8fc] ;  /* 0x0008fc0001947983 */ /* 0x002ea20000300800 */
[----:B------:R-:W-:-:S09]  /*7c930*/  IMAD.WIDE R12, R146, 0x4, R2 ;  /* 0x00000004920c7825 */ /* 0x000fd200078e0202 */
[----:B------:R1:W-:Y:S01]  /*7c940*/  @P0 STG.E desc[UR60][R12.64], R147 ;  /* 0x000000930c000986 */ /* 0x0003e2000c10193c */
[----:B------:R-:W-:Y:S01]  /*7c950*/  ISETP.LT.AND P0, PT, R155, UR4, !P4 ;  /* 0x000000049b007c0c */ /* 0x000fe2000e701270 */
[C---:B-1----:R-:W-:Y:S02]  /*7c960*/  IMAD.WIDE R12, R146.reuse, 0x4, R4 ;  /* 0x00000004920c7825 */ /* 0x042fe400078e0204 */
[----:B------:R-:W2:Y:S10]  /*7c970*/  LDL.LU R147, [R1+0x70c] ;  /* 0x00070c0001937983 */ /* 0x000eb40000300800 */
[----:B------:R1:W-:Y:S01]  /*7c980*/  @P0 STG.E desc[UR60][R12.64], R138 ;  /* 0x0000008a0c000986 */ /* 0x0003e2000c10193c */
[----:B------:R-:W-:Y:S01]  /*7c990*/  ISETP.LT.AND P0, PT, R157, UR4, !P4 ;  /* 0x000000049d007c0c */ /* 0x000fe2000e701270 */
[----:B-1----:R-:W-:-:S12]  /*7c9a0*/  IMAD.WIDE R12, R146, 0x4, R6 ;  /* 0x00000004920c7825 */ /* 0x002fd800078e0206 */
[----:B------:R1:W-:Y:S04]  /*7c9b0*/  @P0 STG.E desc[UR60][R12.64], R149 ;  /* 0x000000950c000986 */ /* 0x0003e8000c10193c */
[----:B-1----:R-:W2:Y:S01]  /*7c9c0*/  LDL.LU R149, [R1+0x6fc] ;  /* 0x0006fc0001957983 */ /* 0x002ea20000300800 */
[----:B------:R-:W-:-:S03]  /*7c9d0*/  IMAD.WIDE R12, R146, 0x4, R8 ;  /* 0x00000004920c7825 */ /* 0x000fc600078e0208 */
[----:B------:R-:W2:Y:S01]  /*7c9e0*/  LDL.LU R146, [R1+0x50c] ;  /* 0x00050c0001927983 */ /* 0x000ea20000300800 */
[----:B------:R-:W-:Y:S02]  /*7c9f0*/  ISETP.LT.AND P0, PT, R158, UR4, !P4 ;  /* 0x000000049e007c0c */ /* 0x000fe4000e701270 */
[----:B------:R-:W-:-:S11]  /*7ca00*/  LOP3.LUT P3, RZ, R0, 0x20, RZ, 0xc0, !PT ;  /* 0x0000002000ff7812 */ /* 0x000fd6000786c0ff */
[----:B---3--:R1:W-:Y:S01]  /*7ca10*/  @P0 STG.E desc[UR60][R12.64], R145 ;  /* 0x000000910c000986 */ /* 0x0083e2000c10193c */
[----:B------:R-:W-:Y:S01]  /*7ca20*/  ISETP.LT.AND P0, PT, R153, UR4, !P3 ;  /* 0x0000000499007c0c */ /* 0x000fe2000df01270 */
[C---:B-1----:R-:W-:Y:S02]  /*7ca30*/  IMAD.WIDE R12, R156.reuse, 0x4, R2 ;  /* 0x000000049c0c7825 */ /* 0x042fe400078e0202 */
[----:B------:R-:W3:Y:S10]  /*7ca40*/  LDL.LU R145, [R1+0x30c] ;  /* 0x00030c0001917983 */ /* 0x000ef40000300800 */
[----:B----4-:R1:W-:Y:S01]  /*7ca50*/  @P0 STG.E desc[UR60][R12.64], R144 ;  /* 0x000000900c000986 */ /* 0x0103e2000c10193c */
[----:B------:R-:W-:Y:S01]  /*7ca60*/  ISETP.LT.AND P0, PT, R155, UR4, !P3 ;  /* 0x000000049b007c0c */ /* 0x000fe2000df01270 */
[----:B-1----:R-:W-:-:S02]  /*7ca70*/  IMAD.WIDE R12, R156, 0x4, R4 ;  /* 0x000000049c0c7825 */ /* 0x002fc400078e0204 */
[----:B------:R-:W4:Y:S10]  /*7ca80*/  LDL.LU R144, [R1+0x1218] ;  /* 0x0012180001907983 */ /* 0x000f340000300800 */
        /* <DEDUP_REMOVED lines=12> */
[C---:B------:R-:W-:Y:S02]  /*7cb50*/  IMAD.WIDE R12, R150.reuse, 0x4, R2 ;  /* 0x00000004960c7825 */ /* 0x040fe400078e0202 */
[----:B------:R-:W2:Y:S10]  /*7cb60*/  LDL.LU R156, [R1+0x900] ;  /* 0x00090000019c7983 */ /* 0x000eb40000300800 */
[----:B------:R1:W-:Y:S01]  /*7cb70*/  @P0 STG.E desc[UR60][R12.64], R147 ;  /* 0x000000930c000986 */ /* 0x0003e2000c10193c */
[----:B------:R-:W-:Y:S01]  /*7cb80*/  ISETP.LT.AND P0, PT, R155, UR4, !P5 ;  /* 0x000000049b007c0c */ /* 0x000fe2000ef01270 */
[----:B-1----:R-:W-:-:S02]  /*7cb90*/  IMAD.WIDE R12, R150, 0x4, R4 ;  /* 0x00000004960c7825 */ /* 0x002fc400078e0204 */
[----:B------:R-:W2:Y:S10]  /*7cba0*/  LDL.LU R147, [R1+0x121c] ;  /* 0x00121c0001937983 */ /* 0x000eb40000300800 */
[----:B------:R1:W-:Y:S01]  /*7cbb0*/  @P0 STG.E desc[UR60][R12.64], R149 ;  /* 0x000000950c000986 */ /* 0x0003e2000c10193c */
[----:B------:R-:W-:-:S03]  /*7cbc0*/  ISETP.LT.AND P0, PT, R157, UR4, !P5 ;  /* 0x000000049d007c0c */ /* 0x000fc6000ef01270 */
[----:B-1----:R-:W2:Y:S01]  /*7cbd0*/  LDL.LU R149, [R1+0x710] ;  /* 0x0007100001957983 */ /* 0x002ea20000300800 */
[----:B------:R-:W-:-:S09]  /*7cbe0*/  IMAD.WIDE R12, R150, 0x4, R6 ;  /* 0x00000004960c7825 */ /* 0x000fd200078e0206 */
[----:B------:R1:W-:Y:S04]  /*7cbf0*/  @P0 STG.E desc[UR60][R12.64], R146 ;  /* 0x000000920c000986 */ /* 0x0003e8000c10193c */
[----:B-1----:R-:W2:Y:S01]  /*7cc00*/  LDL.LU R146, [R1+0x510] ;  /* 0x0005100001927983 */ /* 0x002ea20000300800 */
[----:B------:R-:W-:-:S03]  /*7cc10*/  IMAD.WIDE R12, R150, 0x4, R8 ;  /* 0x00000004960c7825 */ /* 0x000fc600078e0208 */
[----:B------:R-:W2:Y:S01]  /*7cc20*/  LDL.LU R150, [R1+0x310] ;  /* 0x0003100001967983 */ /* 0x000ea20000300800 */
[----:B------:R-:W-:Y:S02]  /*7cc30*/  ISETP.LT.AND P0, PT, R158, UR4, !P5 ;  /* 0x000000049e007c0c */ /* 0x000fe4000ef01270 */
[----:B------:R-:W-:-:S11]  /*7cc40*/  LOP3.LUT P4, RZ, R0, 0x80, RZ, 0xc0, !PT ;  /* 0x0000008000ff7812 */ /* 0x000fd6000788c0ff */
[----:B---3--:R1:W-:Y:S01]  /*7cc50*/  @P0 STG.E desc[UR60][R12.64], R145 ;  /* 0x000000910c000986 */ /* 0x0083e2000c10193c */
[----:B------:R-:W-:-:S03]  /*7cc60*/  ISETP.LT.AND P0, PT, R153, UR4, !P4 ;  /* 0x0000000499007c0c */ /* 0x000fc6000e701270 */
[----:B-1----:R-:W3:Y:S04]  /*7cc70*/  LDL.LU R145, [R1+0x1220] ;  /* 0x0012200001917983 */ /* 0x002ee80000300800 */
[----:B------:R-:W3:Y:S01]  /*7cc80*/  LDL.LU R138, [R1+0x110] ;  /* 0x00011000018a7983 */ /* 0x000ee20000300800 */
[----:B----4-:R-:W-:-:S05]  /*7cc90*/  IMAD.WIDE R12, R144, 0x4, R2 ;  /* 0x00000004900c7825 */ /* 0x010fca00078e0202 */
[----:B------:R1:W-:Y:S01]  /*7cca0*/  @P0 STG.E desc[UR60][R12.64], R139 ;  /* 0x0000008b0c000986 */ /* 0x0003e2000c10193c */
[----:B------:R-:W-:Y:S01]  /*7ccb0*/  ISETP.LT.AND P0, PT, R155, UR4, !P4 ;  /* 0x000000049b007c0c */ /* 0x000fe2000e701270 */
[C---:B-1----:R-:W-:Y:S02]  /*7ccc0*/  IMAD.WIDE R12, R144.reuse, 0x4, R4 ;  /* 0x00000004900c7825 */ /* 0x042fe400078e0204 */
[----:B------:R-:W4:Y:S10]  /*7ccd0*/  LDL.LU R139, [R1+0xf84] ;  /* 0x000f8400018b7983 */ /* 0x000f340000300800 */
[----:B------:R1:W-:Y:S01]  /*7cce0*/  @P0 STG.E desc[UR60][R12.64], R151 ;  /* 0x000000970c000986 */ /* 0x0003e2000c10193c */
[----:B------:R-:W-:Y:S01]  /*7ccf0*/  ISETP.LT.AND P0, PT, R157, UR4, !P4 ;  /* 0x000000049d007c0c */ /* 0x000fe2000e701270 */
[----:B-1----:R-:W-:Y:S01]  /*7cd00*/  IMAD.WIDE R12, R144, 0x4, R6 ;  /* 0x00000004900c7825 */ /* 0x002fe200078e0206 */
[----:B------:R-:W-:-:S11]  /*7cd10*/  LOP3.LUT P3, RZ, R0, 0x100, RZ, 0xc0, !PT ;  /* 0x0000010000ff7812 */ /* 0x000fd6000786c0ff */
[----:B--2---:R1:W-:Y:S04]  /*7cd20*/  @P0 STG.E desc[UR60][R12.64], R148 ;  /* 0x000000940c000986 */ /* 0x0043e8000c10193c */
[----:B-1----:R-:W2:Y:S01]  /*7cd30*/  LDL.LU R148, [R1+0xd04] ;  /* 0x000d040001947983 */ /* 0x002ea20000300800 */
[----:B------:R-:W-:-:S03]  /*7cd40*/  ISETP.LT.AND P0, PT, R158, UR4, !P4 ;  /* 0x000000049e007c0c */ /* 0x000fc6000e701270 */
[----:B------:R-:W2:Y:S01]  /*7cd50*/  LDL.LU R151, [R1+0xb14] ;  /* 0x000b140001977983 */ /* 0x000ea20000300800 */
[----:B------:R-:W-:-:S03]  /*7cd60*/  IMAD.WIDE R12, R144, 0x4, R8 ;  /* 0x00000004900c7825 */ /* 0x000fc600078e0208 */
[----:B------:R-:W2:Y:S06]  /*7cd70*/  LDL.LU R144, [R1+0x1224] ;  /* 0x0012240001907983 */ /* 0x000eac0000300800 */
[----:B------:R1:W-:Y:S01]  /*7cd80*/  @P0 STG.E desc[UR60][R12.64], R156 ;  /* 0x0000009c0c000986 */ /* 0x0003e2000c10193c */
[----:B------:R-:W-:-:S03]  /*7cd90*/  ISETP.LT.AND P0, PT, R153, UR4, !P3 ;  /* 0x0000000499007c0c */ /* 0x000fc6000df01270 */
[----:B-1----:R-:W2:Y:S01]  /*7cda0*/  LDL.LU R156, [R1+0x904] ;  /* 0x00090400019c7983 */ /* 0x002ea20000300800 */
[----:B------:R-:W-:-:S09]  /*7cdb0*/  IMAD.WIDE R12, R147, 0x4, R2 ;  /* 0x00000004930c7825 */ /* 0x000fd200078e0202 */
        /* <DEDUP_REMOVED lines=21> */
[----:B------:R-:W-:Y:S01]  /*7cf10*/  IMAD.WIDE R12, R145, 0x4, R4 ;  /* 0x00000004910c7825 */ /* 0x000fe200078e0204 */
[----:B------:R-:W-:-:S08]  /*7cf20*/  LOP3.LUT P5, RZ, R0, 0x400, RZ, 0xc0, !PT ;  /* 0x0000040000ff7812 */ /* 0x000fd000078ac0ff */
[----:B--2---:R1:W-:Y:S01]  /*7cf30*/  @P0 STG.E desc[UR60][R12.64], R148 ;  /* 0x000000940c000986 */ /* 0x0043e2000c10193c */
[----:B------:R-:W-:-:S03]  /*7cf40*/  ISETP.LT.AND P0, PT, R157, UR4, !P6 ;  /* 0x000000049d007c0c */ /* 0x000fc6000f701270 */
[----:B-1----:R-:W2:Y:S01]  /*7cf50*/  LDL.LU R148, [R1+0xd08] ;  /* 0x000d080001947983 */ /* 0x002ea20000300800 */
[----:B------:R-:W-:-:S09]  /*7cf60*/  IMAD.WIDE R12, R145, 0x4, R6 ;  /* 0x00000004910c7825 */ /* 0x000fd200078e0206 */
[----:B------:R1:W-:Y:S01]  /*7cf70*/  @P0 STG.E desc[UR60][R12.64], R151 ;  /* 0x000000970c000986 */ /* 0x0003e2000c10193c */
[----:B------:R-:W-:-:S03]  /*7cf80*/  ISETP.LT.AND P0, PT, R158, UR4, !P6 ;  /* 0x000000049e007c0c */ /* 0x000fc6000f701270 */
[----:B-1----:R-:W2:Y:S01]  /*7cf90*/  LDL.LU R151, [R1+0xb18] ;  /* 0x000b180001977983 */ /* 0x002ea20000300800 */
[----:B------:R-:W-:-:S03]  /*7cfa0*/  IMAD.WIDE R12, R145, 0x4, R8 ;  /* 0x00000004910c7825 */ /* 0x000fc600078e0208 */
[----:B------:R-:W2:Y:S06]  /*7cfb0*/  LDL.LU R145, [R1+0x122c] ;  /* 0x00122c0001917983 */ /* 0x000eac0000300800 */
[----:B------:R1:W-:Y:S01]  /*7cfc0*/  @P0 STG.E desc[UR60][R12.64], R156 ;  /* 0x0000009c0c000986 */ /* 0x0003e2000c10193c */
[----:B------:R-:W-:Y:S01]  /*7cfd0*/  ISETP.LT.AND P0, PT, R153, UR4, !P5 ;  /* 0x0000000499007c0c */ /* 0x000fe2000ef01270 */
[C---:B-1----:R-:W-:Y:S02]  /*7cfe0*/  IMAD.WIDE R12, R144.reuse, 0x4, R2 ;  /* 0x00000004900c7825 */ /* 0x042fe400078e0202 */
[----:B------:R-:W2:Y:S10]  /*7cff0*/  LDL.LU R156, [R1+0x908] ;  /* 0x00090800019c7983 */ /* 0x000eb40000300800 */
[----:B------:R1:W-:Y:S01]  /*7d000*/  @P0 STG.E desc[UR60][R12.64], R149 ;  /* 0x000000950c000986 */ /* 0x0003e2000c10193c */
[----:B------:R-:W-:Y:S01]  /*7d010*/  ISETP.LT.AND P0, PT, R155, UR4, !P5 ;  /* 0x000000049b007c0c */ /* 0x000fe2000ef01270 */
[----:B-1----:R-:W-:-:S12]  /*7d020*/  IMAD.WIDE R12, R144, 0x4, R4 ;  /* 0x00000004900c7825 */ /* 0x002fd800078e0204 */
        /* <DEDUP_REMOVED lines=9> */
[----:B------:R-:W-:Y:S01]  /*7d0c0*/  LOP3.LUT P4, RZ, R0, 0x800, RZ, 0xc0, !PT ;  /* 0x0000080000ff7812 */ /* 0x000fe2000788c0ff */
[----:B------:R-:W2:Y:S10]  /*7d0d0*/  LDL.LU R149, [R1+0x1230] ;  /* 0x0012300001957983 */ /* 0x000eb40000300800 */
[----:B---3--:R1:W-:Y:S01]  /*7d0e0*/  @P0 STG.E desc[UR60][R12.64], R138 ;  /* 0x0000008a0c000986 */ /* 0x0083e2000c10193c */
[----:B------:R-:W-:Y:S01]  /*7d0f0*/  ISETP.LT.AND P0, PT, R153, UR4, !P4 ;  /* 0x0000000499007c0c */ /* 0x000fe2000e701270 */
[----:B-1----:R-:W-:-:S12]  /*7d100*/  IMAD.WIDE R12, R147, 0x4, R2 ;  /* 0x00000004930c7825 */ /* 0x002fd800078e0202 */
[----:B----4-:R1:W-:Y:S01]  /*7d110*/  @P0 STG.E desc[UR60][R12.64], R139 ;  /* 0x0000008b0c000986 */ /* 0x0103e2000c10193c */
[----:B------:R-:W-:-:S03]  /*7d120*/  ISETP.LT.AND P0, PT, R155, UR4, !P4 ;  /* 0x000000049b007c0c */ /* 0x000fc6000e701270 */
[----:B-1----:R-:W3:Y:S01]  /*7d130*/  LDL.LU R139, [R1+0x118] ;  /* 0x00011800018b7983 */ /* 0x002ee20000300800 */
[----:B------:R-:W-:Y:S01]  /*7d140*/  IMAD.WIDE R12, R147, 0x4, R4 ;  /* 0x00000004930c7825 */ /* 0x000fe200078e0204 */
[----:B------:R-:W-:-:S08]  /*7d150*/  LOP3.LUT P3, RZ, R0, 0x1000, RZ, 0xc0, !PT ;  /* 0x0000100000ff7812 */ /* 0x000fd0000786c0ff */
[----:B--2---:R1:W-:Y:S01]  /*7d160*/  @P0 STG.E desc[UR60][R12.64], R148 ;  /* 0x000000940c000986 */ /* 0x0043e2000c10193c */
[----:B------:R-:W-:-:S03]  /*7d170*/  ISETP.LT.AND P0, PT, R157, UR4, !P4 ;  /* 0x000000049d007c0c */ /* 0x000fc6000e701270 */
[----:B-1----:R-:W2:Y:S01]  /*7d180*/  LDL.LU R148, [R1+0xf8c] ;  /* 0x000f8c0001947983 */ /* 0x002ea20000300800 */
[----:B------:R-:W-:-:S09]  /*7d190*/  IMAD.WIDE R12, R147, 0x4, R6 ;  /* 0x00000004930c7825 */ /* 0x000fd200078e0206 */
[----:B------:R1:W-:Y:S04]  /*7d1a0*/  @P0 STG.E desc[UR60][R12.64], R151 ;  /* 0x000000970c000986 */ /* 0x0003e8000c10193c */
[----:B-1----:R-:W4:Y:S01]  /*7d1b0*/  LDL.LU R151, [R1+0xd0c] ;  /* 0x000d0c0001977983 */ /* 0x002f220000300800 */
[----:B------:R-:W-:Y:S01]  /*7d1c0*/  ISETP.LT.AND P0, PT, R158, UR4, !P4 ;  /* 0x000000049e007c0c */ /* 0x000fe2000e701270 */
[----:B------:R-:W-:Y:S02]  /*7d1d0*/  IMAD.WIDE R12, R147, 0x4, R8 ;  /* 0x00000004930c7825 */ /* 0x000fe400078e0208 */
[----:B------:R-:W4:Y:S04]  /*7d1e0*/  LDL.LU R147, [R1+0xb1c] ;  /* 0x000b1c0001937983 */ /* 0x000f280000300800 */
[----:B------:R-:W4:Y:S06]  /*7d1f0*/  LDL.LU R138, [R1+0x1234] ;  /* 0x00123400018a7983 */ /* 0x000f2c0000300800 */
[----:B------:R1:W-:Y:S01]  /*7d200*/  @P0 STG.E desc[UR60][R12.64], R156 ;  /* 0x0000009c0c000986 */ /* 0x0003e2000c10193c */
[----:B------:R-:W-:Y:S01]  /*7d210*/  ISETP.LT.AND P0, PT, R153, UR4, !P3 ;  /* 0x0000000499007c0c */ /* 0x000fe2000df01270 */
[----:B-1----:R-:W-:-:S12]  /*7d220*/  IMAD.WIDE R12, R145, 0x4, R2 ;  /* 0x00000004910c7825 */ /* 0x002fd800078e0202 */
[----:B------:R1:W-:Y:S01]  /*7d230*/  @P0 STG.E desc[UR60][R12.64], R146 ;  /* 0x000000920c000986 */ /* 0x0003e2000c10193c */
[----:B------:R-:W-:-:S03]  /*7d240*/  ISETP.LT.AND P0, PT, R155, UR4, !P3 ;  /* 0x000000049b007c0c */ /* 0x000fc6000df01270 */
[----:B-1----:R-:W4:Y:S01]  /*7d250*/  LDL.LU R146, [R1+0x90c] ;  /* 0x00090c0001927983 */ /* 0x002f220000300800 */
[----:B------:R-:W-:-:S03]  /*7d260*/  IMAD.WIDE R12, R145, 0x4, R4 ;  /* 0x00000004910c7825 */ /* 0x000fc600078e0204 */
[----:B------:R-:W4:Y:S06]  /*7d270*/  LDL.LU R156, [R1+0x71c] ;  /* 0x00071c00019c7983 */ /* 0x000f2c0000300800 */
[----:B------:R1:W-:Y:S01]  /*7d280*/  @P0 STG.E desc[UR60][R12.64], R150 ;  /* 0x000000960c000986 */ /* 0x0003e2000c10193c */
[----:B------:R-:W-:Y:S01]  /*7d290*/  ISETP.LT.AND P0, PT, R157, UR4, !P3 ;  /* 0x000000049d007c0c */ /* 0x000fe2000df01270 */
[----:B-1----:R-:W-:-:S12]  /*7d2a0*/  IMAD.WIDE R12, R145, 0x4, R6 ;  /* 0x00000004910c7825 */ /* 0x002fd800078e0206 */
[----:B------:R1:W-:Y:S04]  /*7d2b0*/  @P0 STG.E desc[UR60][R12.64], R144 ;  /* 0x000000900c000986 */ /* 0x0003e8000c10193c */
[----:B-1----:R-:W4:Y:S04]  /*7d2c0*/  LDL.LU R144, [R1+0x51c] ;  /* 0x00051c0001907983 */ /* 0x002f280000300800 */
[----:B------:R-:W4:Y:S01]  /*7d2d0*/  LDL.LU R150, [R1+0x31c] ;  /* 0x00031c0001967983 */ /* 0x000f220000300800 */
[----:B------:R-:W-:Y:S01]  /*7d2e0*/  ISETP.LT.AND P0, PT, R158, UR4, !P3 ;  /* 0x000000049e007c0c */ /* 0x000fe2000df01270 */
[----:B------:R-:W-:Y:S01]  /*7d2f0*/  IMAD.WIDE R12, R145, 0x4, R8 ;  /* 0x00000004910c7825 */ /* 0x000fe200078e0208 */
[C---:B------:R-:W-:Y:S01]  /*7d300*/  LOP3.LUT P5, RZ, R0.reuse, 0x2000, RZ, 0xc0, !PT ;  /* 0x0000200000ff7812 */ /* 0x040fe200078ac0ff */
[----:B------:R-:W4:Y:S10]  /*7d310*/  LDL.LU R145, [R1+0x1238] ;  /* 0x0012380001917983 */ /* 0x000f340000300800 */
[----:B---3--:R1:W-:Y:S01]  /*7d320*/  @P0 STG.E desc[UR60][R12.64], R139 ;  /* 0x0000008b0c000986 */ /* 0x0083e2000c10193c */
[----:B------:R-:W-:Y:S01]  /*7d330*/  ISETP.LT.AND P0, PT, R153, UR4, !P5 ;  /* 0x0000000499007c0c */ /* 0x000fe2000ef01270 */
[----:B-1----:R-:W-:Y:S01]  /*7d340*/  IMAD.WIDE R12, R149, 0x4, R2 ;  /* 0x00000004950c7825 */ /* 0x002fe200078e0202 */
[----:B------:R-:W-:-:S11]  /*7d350*/  LOP3.LUT P4, RZ, R0, 0x4000, RZ, 0xc0, !PT ;  /* 0x0000400000ff7812 */ /* 0x000fd6000788c0ff */
[----:B--2---:R1:W-:Y:S01]  /*7d360*/  @P0 STG.E desc[UR60][R12.64], R148 ;  /* 0x000000940c000986 */ /* 0x0043e2000c10193c */
[----:B------:R-:W-:-:S03]  /*7d370*/  ISETP.LT.AND P0, PT, R155, UR4, !P5 ;  /* 0x000000049b007c0c */ /* 0x000fc6000ef01270 */
[----:B-1----:R-:W2:Y:S01]  /*7d380*/  LDL.LU R148, [R1+0x11c] ;  /* 0x00011c0001947983 */ /* 0x002ea20000300800 */
[----:B------:R-:W-:-:S09]  /*7d390*/  IMAD.WIDE R12, R149, 0x4, R4 ;  /* 0x00000004950c7825 */ /* 0x000fd200078e0204 */
[----:B----4-:R1:W-:Y:S01]  /*7d3a0*/  @P0 STG.E desc[UR60][R12.64], R151 ;  /* 0x000000970c000986 */ /* 0x0103e2000c10193c */
[----:B------:R-:W-:-:S03]  /*7d3b0*/  ISETP.LT.AND P0, PT, R157, UR4, !P5 ;  /* 0x000000049d007c0c */ /* 0x000fc6000ef01270 */
[----:B-1----:R-:W3:Y:S01]  /*7d3c0*/  LDL.LU R151, [R1+0xfa0] ;  /* 0x000fa00001977983 */ /* 0x002ee20000300800 */
[----:B------:R-:W-:-:S09]  /*7d3d0*/  IMAD.WIDE R12, R149, 0x4, R6 ;  /* 0x00000004950c7825 */ /* 0x000fd200078e0206 */
[----:B------:R1:W-:Y:S04]  /*7d3e0*/  @P0 STG.E desc[UR60][R12.64], R147 ;  /* 0x000000930c000986 */ /* 0x0003e8000c10193c */
[----:B-1----:R-:W4:Y:S01]  /*7d3f0*/  LDL.LU R147, [R1+0xf90] ;  /* 0x000f900001937983 */ /* 0x002f220000300800 */
[----:B------:R-:W-:Y:S01]  /*7d400*/  ISETP.LT.AND P0, PT, R158, UR4, !P5 ;  /* 0x000000049e007c0c */ /* 0x000fe2000ef01270 */
[----:B------:R-:W-:Y:S02]  /*7d410*/  IMAD.WIDE R12, R149, 0x4, R8 ;  /* 0x00000004950c7825 */ /* 0x000fe400078e0208 */
[----:B------:R-:W4:Y:S10]  /*7d420*/  LDL.LU R149, [R1+0xd10] ;  /* 0x000d100001957983 */ /* 0x000f340000300800 */
[----:B------:R1:W-:Y:S01]  /*7d430*/  @P0 STG.E desc[UR60][R12.64], R146 ;  /* 0x000000920c000986 */ /* 0x0003e2000c10193c */
[----:B------:R-:W-:-:S03]  /*7d440*/  ISETP.LT.AND P0, PT, R153, UR4, !P4 ;  /* 0x0000000499007c0c */ /* 0x000fc6000e701270 */
[----:B-1----:R-:W4:Y:S04]  /*7d450*/  LDL.LU R146, [R1+0x123c] ;  /* 0x00123c0001927983 */ /* 0x002f280000300800 */
[----:B------:R-:W4:Y:S01]  /*7d460*/  LDL.LU R139, [R1+0x910] ;  /* 0x00091000018b7983 */ /* 0x000f220000300800 */
[----:B------:R-:W-:-:S05]  /*7d470*/  IMAD.WIDE R12, R138, 0x4, R2 ;  /* 0x000000048a0c7825 */ /* 0x000fca00078e0202 */
[----:B------:R1:W-:Y:S01]  /*7d480*/  @P0 STG.E desc[UR60][R12.64], R156 ;  /* 0x0000009c0c000986 */ /* 0x0003e2000c10193c */
[----:B------:R-:W-:-:S03]  /*7d490*/  ISETP.LT.AND P0, PT, R155, UR4, !P4 ;  /* 0x000000049b007c0c */ /* 0x000fc6000e701270 */
[----:B-1----:R-:W4:Y:S01]  /*7d4a0*/  LDL.LU R156, [R1+0x720] ;  /* 0x00072000019c7983 */ /* 0x002f220000300800 */
[----:B------:R-:W-:-:S09]  /*7d4b0*/  IMAD.WIDE R12, R138, 0x4, R4 ;  /* 0x000000048a0c7825 */ /* 0x000fd200078e0204 */
[----:B------:R1:W-:Y:S04]  /*7d4c0*/  @P0 STG.E desc[UR60][R12.64], R144 ;  /* 0x000000900c000986 */ /* 0x0003e8000c10193c */
[----:B-1----:R-:W4:Y:S01]  /*7d4d0*/  LDL.LU R144, [R1+0x520] ;  /* 0x0005200001907983 */ /* 0x002f220000300800 */
[----:B------:R-:W-:Y:S01]  /*7d4e0*/  ISETP.LT.AND P0, PT, R157, UR4, !P4 ;  /* 0x000000049d007c0c */ /* 0x000fe2000e701270 */
[----:B------:R-:W-:-:S12]  /*7d4f0*/  IMAD.WIDE R12, R138, 0x4, R6 ;  /* 0x000000048a0c7825 */ /* 0x000fd800078e0206 */
[----:B------:R1:W-:Y:S04]  /*7d500*/  @P0 STG.E desc[UR60][R12.64], R150 ;  /* 0x000000960c000986 */ /* 0x0003e8000c10193c */
[----:B-1----:R-:W4:Y:S01]  /*7d510*/  LDL.LU R150, [R1+0x320] ;  /* 0x0003200001967983 */ /* 0x002f220000300800 */
[----:B------:R-:W-:Y:S01]  /*7d520*/  ISETP.LT.AND P0, PT, R158, UR4, !P4 ;  /* 0x000000049e007c0c */ /* 0x000fe2000e701270 */
[----:B------:R-:W-:Y:S01]  /*7d530*/  IMAD.WIDE R12, R138, 0x4, R8 ;  /* 0x000000048a0c7825 */ /* 0x000fe200078e0208 */
[C---:B------:R-:W-:Y:S02]  /*7d540*/  LOP3.LUT P6, RZ, R0.reuse, 0x8000, RZ, 0xc0, !PT ;  /* 0x0000800000ff7812 */ /* 0x040fe400078cc0ff */
[----:B------:R-:W-:-:S09]  /*7d550*/  LOP3.LUT P3, RZ, R0, 0x10000, RZ, 0xc0, !PT ;  /* 0x0001000000ff7812 */ /* 0x000fd2000786c0ff */
[----:B--2---:R1:W-:Y:S01]  /*7d560*/  @P0 STG.E desc[UR60][R12.64], R148 ;  /* 0x000000940c000986 */ /* 0x0043e2000c10193c */
[----:B------:R-:W-:-:S03]  /*7d570*/  ISETP.LT.AND P0, PT, R153, UR4, !P6 ;  /* 0x0000000499007c0c */ /* 0x000fc6000f701270 */
[----:B-1----:R-:W2:Y:S04]  /*7d580*/  LDL.LU R148, [R1+0x1240] ;  /* 0x0012400001947983 */ /* 0x002ea80000300800 */
[----:B------:R-:W2:Y:S01]  /*7d590*/  LDL.LU R138, [R1+0x120] ;  /* 0x00012000018a7983 */ /* 0x000ea20000300800 */
[----:B------:R-:W-:-:S05]  /*7d5a0*/  IMAD.WIDE R12, R145, 0x4, R2 ;  /* 0x00000004910c7825 */ /* 0x000fca00078e0202 */
        /* <DEDUP_REMOVED lines=9> */
[----:B------:R-:W-:Y:S01]  /*7d640*/  ISETP.LT.AND P0, PT, R158, UR4, !P6 ;  /* 0x000000049e007c0c */ /* 0x000fe2000f701270 */
[----:B-1----:R-:W-:Y:S02]  /*7d650*/  IMAD.WIDE R12, R145, 0x4, R8 ;  /* 0x00000004910c7825 */ /* 0x002fe400078e0208 */
[----:B------:R-:W4:Y:S04]  /*7d660*/  LDL.LU R149, [R1+0xd14] ;  /* 0x000d140001957983 */ /* 0x000f280000300800 */
[----:B------:R-:W4:Y:S06]  /*7d670*/  LDL.LU R145, [R1+0x1244] ;  /* 0x0012440001917983 */ /* 0x000f2c0000300800 */
[----:B------:R1:W-:Y:S01]  /*7d680*/  @P0 STG.E desc[UR60][R12.64], R139 ;  /* 0x0000008b0c000986 */ /* 0x0003e2000c10193c */
[----:B------:R-:W-:Y:S01]  /*7d690*/  ISETP.LT.AND P0, PT, R153, UR4, !P3 ;  /* 0x0000000499007c0c */ /* 0x000fe2000df01270 */
[----:B-1----:R-:W-:-:S02]  /*7d6a0*/  IMAD.WIDE R12, R146, 0x4, R2 ;  /* 0x00000004920c7825 */ /* 0x002fc400078e0202 */
[----:B------:R-:W4:Y:S10]  /*7d6b0*/  LDL.LU R139, [R1+0x914] ;  /* 0x00091400018b7983 */ /* 0x000f340000300800 */
[----:B------:R1:W-:Y:S01]  /*7d6c0*/  @P0 STG.E desc[UR60][R12.64], R156 ;  /* 0x0000009c0c000986 */ /* 0x0003e2000c10193c */
[----:B------:R-:W-:Y:S01]  /*7d6d0*/  ISETP.LT.AND P0, PT, R155, UR4, !P3 ;  /* 0x000000049b007c0c */ /* 0x000fe2000df01270 */
[----:B-1----:R-:W-:-:S12]  /*7d6e0*/  IMAD.WIDE R12, R146, 0x4, R4 ;  /* 0x00000004920c7825 */ /* 0x002fd800078e0204 */
[----:B------:R1:W-:Y:S04]  /*7d6f0*/  @P0 STG.E desc[UR60][R12.64], R144 ;  /* 0x000000900c000986 */ /* 0x0003e8000c10193c */
[----:B-1----:R-:W4:Y:S01]  /*7d700*/  LDL.LU R144, [R1+0x724] ;  /* 0x0007240001907983 */ /* 0x002f220000300800 */
[----:B------:R-:W-:-:S03]  /*7d710*/  ISETP.LT.AND P0, PT, R157, UR4, !P3 ;  /* 0x000000049d007c0c */ /* 0x000fc6000df01270 */
[----:B------:R-:W4:Y:S01]  /*7d720*/  LDL.LU R156, [R1+0x524] ;  /* 0x00052400019c7983 */ /* 0x000f220000300800 */
[----:B------:R-:W-:-:S09]  /*7d730*/  IMAD.WIDE R12, R146, 0x4, R6 ;  /* 0x00000004920c7825 */ /* 0x000fd200078e0206 */
[----:B------:R1:W-:Y:S04]  /*7d740*/  @P0 STG.E desc[UR60][R12.64], R150 ;  /* 0x000000960c000986 */ /* 0x0003e8000c10193c */
[----:B-1----:R-:W4:Y:S01]  /*7d750*/  LDL.LU R150, [R1+0x324] ;  /* 0x0003240001967983 */ /* 0x002f220000300800 */
[----:B------:R-:W-:Y:S01]  /*7d760*/  ISETP.LT.AND P0, PT, R158, UR4, !P3 ;  /* 0x000000049e007c0c */ /* 0x000fe2000df01270 */
[----:B------:R-:W-:Y:S01]  /*7d770*/  IMAD.WIDE R12, R146, 0x4, R8 ;  /* 0x00000004920c7825 */ /* 0x000fe200078e0208 */
[C---:B------:R-:W-:Y:S01]  /*7d780*/  LOP3.LUT P5, RZ, R0.reuse, 0x20000, RZ, 0xc0, !PT ;  /* 0x0002000000ff7812 */ /* 0x040fe200078ac0ff */
[----:B------:R-:W4:Y:S01]  /*7d790*/  LDL.LU R146, [R1+0x1248] ;  /* 0x0012480001927983 */ /* 0x000f220000300800 */
[----:B------:R-:W-:-:S09]  /*7d7a0*/  LOP3.LUT P4, RZ, R0, 0x40000, RZ, 0xc0, !PT ;  /* 0x0004000000ff7812 */ /* 0x000fd2000788c0ff */
[----:B--2---:R1:W-:Y:S01]  /*7d7b0*/  @P0 STG.E desc[UR60][R12.64], R138 ;  /* 0x0000008a0c000986 */ /* 0x0043e2000c10193c */
[----:B------:R-:W-:Y:S01]  /*7d7c0*/  ISETP.LT.AND P0, PT, R153, UR4, !P5 ;  /* 0x0000000499007c0c */ /* 0x000fe2000ef01270 */
[C---:B-1----:R-:W-:Y:S02]  /*7d7d0*/  IMAD.WIDE R12, R148.reuse, 0x4, R2 ;  /* 0x00000004940c7825 */ /* 0x042fe400078e0202 */
[----:B------:R-:W2:Y:S10]  /*7d7e0*/  LDL.LU R138, [R1+0x124] ;  /* 0x00012400018a7983 */ /* 0x000eb40000300800 */
[----:B---3--:R1:W-:Y:S01]  /*7d7f0*/  @P0 STG.E desc[UR60][R12.64], R151 ;  /* 0x000000970c000986 */ /* 0x0083e2000c10193c */
[----:B------:R-:W-:Y:S01]  /*7d800*/  ISETP.LT.AND P0, PT, R155, UR4, !P5 ;  /* 0x000000049b007c0c */ /* 0x000fe2000ef01270 */
[----:B-1----:R-:W-:-:S12]  /*7d810*/  IMAD.WIDE R12, R148, 0x4, R4 ;  /* 0x00000004940c7825 */ /* 0x002fd800078e0204 */
[----:B----4-:R1:W-:Y:S04]  /*7d820*/  @P0 STG.E desc[UR60][R12.64], R147 ;  /* 0x000000930c000986 */ /* 0x0103e8000c10193c */
[----:B-1----:R-:W3:Y:S01]  /*7d830*/  LDL.LU R147, [R1+0xfa8] ;  /* 0x000fa80001937983 */ /* 0x002ee20000300800 */
[----:B------:R-:W-:-:S03]  /*7d840*/  ISETP.LT.AND P0, PT, R157, UR4, !P5 ;  /* 0x000000049d007c0c */ /* 0x000fc6000ef01270 */
[----:B------:R-:W4:Y:S01]  /*7d850*/  LDL.LU R151, [R1+0xf98] ;  /* 0x000f980001977983 */ /* 0x000f220000300800 */
[----:B------:R-:W-:-:S09]  /*7d860*/  IMAD.WIDE R12, R148, 0x4, R6 ;  /* 0x00000004940c7825 */ /* 0x000fd200078e0206 */
[----:B------:R1:W-:Y:S01]  /*7d870*/  @P0 STG.E desc[UR60][R12.64], R149 ;  /* 0x000000950c000986 */ /* 0x0003e2000c10193c */
[----:B------:R-:W-:Y:S01]  /*7d880*/  ISETP.LT.AND P0, PT, R158, UR4, !P5 ;  /* 0x000000049e007c0c */ /* 0x000fe2000ef01270 */
[----:B-1----:R-:W-:Y:S02]  /*7d890*/  IMAD.WIDE R12, R148, 0x4, R8 ;  /* 0x00000004940c7825 */ /* 0x002fe400078e0208 */
[----:B------:R-:W4:Y:S10]  /*7d8a0*/  LDL.LU R148, [R1+0xd18] ;  /* 0x000d180001947983 */ /* 0x000f340000300800 */
[----:B------:R1:W-:Y:S01]  /*7d8b0*/  @P0 STG.E desc[UR60][R12.64], R139 ;  /* 0x0000008b0c000986 */ /* 0x0003e2000c10193c */
[----:B------:R-:W-:-:S03]  /*7d8c0*/  ISETP.LT.AND P0, PT, R153, UR4, !P4 ;  /* 0x0000000499007c0c */ /* 0x000fc6000e701270 */
[----:B------:R-:W4:Y:S01]  /*7d8d0*/  LDL.LU R149, [R1+0x124c] ;  /* 0x00124c0001957983 */ /* 0x000f220000300800 */
[----:B-1----:R-:W-:-:S09]  /*7d8e0*/  IMAD.WIDE R12, R145, 0x4, R2 ;  /* 0x00000004910c7825 */ /* 0x002fd200078e0202 */
[----:B------:R1:W-:Y:S04]  /*7d8f0*/  @P0 STG.E desc[UR60][R12.64], R144 ;  /* 0x000000900c000986 */ /* 0x0003e8000c10193c */
[----:B-1----:R-:W4:Y:S01]  /*7d900*/  LDL.LU R144, [R1+0x918] ;  /* 0x0009180001907983 */ /* 0x002f220000300800 */
[----:B------:R-:W-:-:S03]  /*7d910*/  ISETP.LT.AND P0, PT, R155, UR4, !P4 ;  /* 0x000000049b007c0c */ /* 0x000fc6000e701270 */
[----:B------:R-:W4:Y:S01]  /*7d920*/  LDL.LU R139, [R1+0x728] ;  /* 0x00072800018b7983 */ /* 0x000f220000300800 */
[----:B------:R-:W-:-:S09]  /*7d930*/  IMAD.WIDE R12, R145, 0x4, R4 ;  /* 0x00000004910c7825 */ /* 0x000fd200078e0204 */
[----:B------:R1:W-:Y:S01]  /*7d940*/  @P0 STG.E desc[UR60][R12.64], R156 ;  /* 0x0000009c0c000986 */ /* 0x0003e2000c10193c */
[----:B------:R-:W-:-:S03]  /*7d950*/  ISETP.LT.AND P0, PT, R157, UR4, !P4 ;  /* 0x000000049d007c0c */ /* 0x000fc6000e701270 */
[----:B-1----:R-:W4:Y:S01]  /*7d960*/  LDL.LU R156, [R1+0x528] ;  /* 0x00052800019c7983 */ /* 0x002f220000300800 */
        /* <DEDUP_REMOVED lines=10> */
[----:B-1----:R-:W-:-:S12]  /*7da10*/  IMAD.WIDE R12, R146, 0x4, R2 ;  /* 0x00000004920c7825 */ /* 0x002fd800078e0202 */
[----:B---3--:R1:W-:Y:S01]  /*7da20*/  @P0 STG.E desc[UR60][R12.64], R147 ;  /* 0x000000930c000986 */ /* 0x0083e2000c10193c */
        /* <DEDUP_REMOVED lines=9> */
[----:B------:R-:W-:-:S03]  /*7dac0*/  ISETP.LT.AND P0, PT, R158, UR4, !P3 ;  /* 0x000000049e007c0c */ /* 0x000fc6000df01270 */
[----:B------:R-:W4:Y:S01]  /*7dad0*/  LDL.LU R138, [R1+0xd1c] ;  /* 0x000d1c00018a7983 */ /* 0x000f220000300800 */
[----:B------:R-:W-:-:S03]  /*7dae0*/  IMAD.WIDE R12, R146, 0x4, R8 ;  /* 0x00000004920c7825 */ /* 0x000fc600078e0208 */
[----:B------:R-:W4:Y:S06]  /*7daf0*/  LDL.LU R146, [R1+0x1254] ;  /* 0x0012540001927983 */ /* 0x000f2c0000300800 */
[----:B------:R1:W-:Y:S01]  /*7db00*/  @P0 STG.E desc[UR60][R12.64], R144 ;  /* 0x000000900c000986 */ /* 0x0003e2000c10193c */
        /* <DEDUP_REMOVED lines=20> */
[----:B-1----:R-:W-:Y:S02]  /*7dc50*/  IMAD.WIDE R12, R145, 0x4, R2 ;  /* 0x00000004910c7825 */ /* 0x002fe400078e0202 */
[----:B------:R-:W2:Y:S10]  /*7dc60*/  LDL.LU R147, [R1+0x12c] ;  /* 0x00012c0001937983 */ /* 0x000eb40000300800 */
[----:B---3--:R1:W-:Y:S01]  /*7dc70*/  @P0 STG.E desc[UR60][R12.64], R151 ;  /* 0x000000970c000986 */ /* 0x0083e2000c10193c */
[----:B------:R-:W-:Y:S01]  /*7dc80*/  ISETP.LT.AND P0, PT, R155, UR4, !P6 ;  /* 0x000000049b007c0c */ /* 0x000fe2000f701270 */
[----:B-1----:R-:W-:-:S02]  /*7dc90*/  IMAD.WIDE R12, R145, 0x4, R4 ;  /* 0x00000004910c7825 */ /* 0x002fc400078e0204 */
[----:B------:R-:W3:Y:S10]  /*7dca0*/  LDL.LU R151, [R1+0xfb0] ;  /* 0x000fb00001977983 */ /* 0x000ef40000300800 */
[----:B----4-:R1:W-:Y:S01]  /*7dcb0*/  @P0 STG.E desc[UR60][R12.64], R148 ;  /* 0x000000940c000986 */ /* 0x0103e2000c10193c */
[----:B------:R-:W-:Y:S01]  /*7dcc0*/  ISETP.LT.AND P0, PT, R157, UR4, !P6 ;  /* 0x000000049d007c0c */ /* 0x000fe2000f701270 */
[----:B-1----:R-:W-:-:S02]  /*7dcd0*/  IMAD.WIDE R12, R145, 0x4, R6 ;  /* 0x00000004910c7825 */ /* 0x002fc400078e0206 */
[----:B------:R-:W4:Y:S10]  /*7dce0*/  LDL.LU R148, [R1+0xd20] ;  /* 0x000d200001947983 */ /* 0x000f340000300800 */
[----:B------:R1:W-:Y:S01]  /*7dcf0*/  @P0 STG.E desc[UR60][R12.64], R138 ;  /* 0x0000008a0c000986 */ /* 0x0003e2000c10193c */
[----:B------:R-:W-:Y:S01]  /*7dd00*/  ISETP.LT.AND P0, PT, R158, UR4, !P6 ;  /* 0x000000049e007c0c */ /* 0x000fe2000f701270 */
[----:B-1----:R-:W-:-:S02]  /*7dd10*/  IMAD.WIDE R12, R145, 0x4, R8 ;  /* 0x00000004910c7825 */ /* 0x002fc400078e0208 */
[----:B------:R-:W4:Y:S10]  /*7dd20*/  LDL.LU R145, [R1+0xb20] ;  /* 0x000b200001917983 */ /* 0x000f340000300800 */
[----:B------:R1:W-:Y:S01]  /*7dd30*/  @P0 STG.E desc[UR60][R12.64], R144 ;  /* 0x000000900c000986 */ /* 0x0003e2000c10193c */
[----:B------:R-:W-:Y:S01]  /*7dd40*/  ISETP.LT.AND P0, PT, R153, UR4, !P4 ;  /* 0x0000000499007c0c */ /* 0x000fe2000e701270 */
[----:B-1----:R-:W-:-:S02]  /*7dd50*/  IMAD.WIDE R12, R146, 0x4, R2 ;  /* 0x00000004920c7825 */ /* 0x002fc400078e0202 */
        /* <DEDUP_REMOVED lines=8> */
[----:B------:R-:W-:-:S09]  /*7dde0*/  IMAD.WIDE R12, R146, 0x4, R6 ;  /* 0x00000004920c7825 */ /* 0x000fd200078e0206 */
[----:B------:R1:W-:Y:S04]  /*7ddf0*/  @P0 STG.E desc[UR60][R12.64], R150 ;  /* 0x000000960c000986 */ /* 0x0003e8000c10193c */
[----:B-1----:R-:W4:Y:S01]  /*7de00*/  LDL.LU R150, [R1+0x530] ;  /* 0x0005300001967983 */ /* 0x002f220000300800 */
[----:B------:R-:W-:Y:S01]  /*7de10*/  IMAD.WIDE R12, R146, 0x4, R8 ;  /* 0x00000004920c7825 */ /* 0x000fe200078e0208 */
[----:B------:R-:W-:Y:S02]  /*7de20*/  ISETP.LT.AND P0, PT, R158, UR4, !P4 ;  /* 0x000000049e007c0c */ /* 0x000fe4000e701270 */
[----:B------:R-:W4:Y:S01]  /*7de30*/  LDL.LU R146, [R1+0x330] ;  /* 0x0003300001927983 */ /* 0x000f220000300800 */
[C---:B------:R-:W-:Y:S02]  /*7de40*/  LOP3.LUT P3, RZ, R0.reuse, 0x800000, RZ, 0xc0, !PT ;  /* 0x0080000000ff7812 */ /* 0x040fe4000786c0ff */
[----:B------:R-:W-:-:S08]  /*7de50*/  LOP3.LUT P5, RZ, R0, 0x1000000, RZ, 0xc0, !PT ;  /* 0x0100000000ff7812 */ /* 0x000fd000078ac0ff */
[----:B--2---:R1:W-:Y:S01]  /*7de60*/  @P0 STG.E desc[UR60][R12.64], R147 ;  /* 0x000000930c000986 */ /* 0x0043e2000c10193c */
[----:B------:R-:W-:Y:S01]  /*7de70*/  ISETP.LT.AND P0, PT, R153, UR4, !P3 ;  /* 0x0000000499007c0c */ /* 0x000fe2000df01270 */
[----:B-1----:R-:W-:Y:S02]  /*7de80*/  IMAD.WIDE R12, R149, 0x4, R2 ;  /* 0x00000004950c7825 */ /* 0x002fe400078e0202 */
        /* <DEDUP_REMOVED lines=12> */
[----:B------:R-:W-:-:S03]  /*7df50*/  IMAD.WIDE R12, R149, 0x4, R8 ;  /* 0x00000004950c7825 */ /* 0x000fc600078e0208 */
[----:B------:R-:W4:Y:S04]  /*7df60*/  LDL.LU R149, [R1+0xb24] ;  /* 0x000b240001957983 */ /* 0x000f280000300800 */
[----:B------:R-:W4:Y:S04]  /*7df70*/  LDL.LU R139, [R1+0x1264] ;  /* 0x00126400018b7983 */ /* 0x000f280000300800 */
        /* <DEDUP_REMOVED lines=15> */
[C---:B------:R-:W-:Y:S01]  /*7e070*/  LOP3.LUT P4, RZ, R0.reuse, 0x2000000, RZ, 0xc0, !PT ;  /* 0x0200000000ff7812 */ /* 0x040fe2000788c0ff */
[----:B------:R-:W4:Y:S04]  /*7e080*/  LDL.LU R156, [R1+0x334] ;  /* 0x00033400019c7983 */ /* 0x000f280000300800 */
[----:B------:R-:W4:Y:S01]  /*7e090*/  LDL.LU R144, [R1+0x1268] ;  /* 0x0012680001907983 */ /* 0x000f220000300800 */
[----:B------:R-:W-:-:S05]  /*7e0a0*/  LOP3.LUT P3, RZ, R0, 0x4000000, RZ, 0xc0, !PT ;  /* 0x0400000000ff7812 */ /* 0x000fca000786c0ff */
[----:B---3--:R2:W-:Y:S01]  /*7e0b0*/  @P0 STG.E desc[UR60][R12.64], R151 ;  /* 0x000000970c000986 */ /* 0x0085e2000c10193c */
[----:B------:R-:W-:Y:S01]  /*7e0c0*/  ISETP.LT.AND P0, PT, R153, UR4, !P4 ;  /* 0x0000000499007c0c */ /* 0x000fe2000e701270 */
[----:B--2---:R-:W-:-:S12]  /*7e0d0*/  IMAD.WIDE R12, R147, 0x4, R2 ;  /* 0x00000004930c7825 */ /* 0x004fd800078e0202 */
[----:B----4-:R1:W-:Y:S01]  /*7e0e0*/  @P0 STG.E desc[UR60][R12.64], R148 ;  /* 0x000000940c000986 */ /* 0x0103e2000c10193c */
[----:B------:R-:W-:-:S03]  /*7e0f0*/  ISETP.LT.AND P0, PT, R155, UR4, !P4 ;  /* 0x000000049b007c0c */ /* 0x000fc6000e701270 */
[----:B-1----:R-:W2:Y:S01]  /*7e100*/  LDL.LU R148, [R1+0x134] ;  /* 0x0001340001947983 */ /* 0x002ea20000300800 */
[----:B------:R-:W-:-:S09]  /*7e110*/  IMAD.WIDE R12, R147, 0x4, R4 ;  /* 0x00000004930c7825 */ /* 0x000fd200078e0204 */
[----:B------:R1:W-:Y:S01]  /*7e120*/  @P0 STG.E desc[UR60][R12.64], R145 ;  /* 0x000000910c000986 */ /* 0x0003e2000c10193c */
[----:B------:R-:W-:-:S03]  /*7e130*/  ISETP.LT.AND P0, PT, R157, UR4, !P4 ;  /* 0x000000049d007c0c */ /* 0x000fc6000e701270 */
[----:B-1----:R-:W3:Y:S01]  /*7e140*/  LDL.LU R145, [R1+0xfb8] ;  /* 0x000fb80001917983 */ /* 0x002ee20000300800 */
[----:B------:R-:W-:-:S03]  /*7e150*/  IMAD.WIDE R12, R147, 0x4, R6 ;  /* 0x00000004930c7825 */ /* 0x000fc600078e0206 */
[----:B------:R-:W4:Y:S06]  /*7e160*/  LDL.LU R151, [R1+0xd28] ;  /* 0x000d280001977983 */ /* 0x000f2c0000300800 */
        /* <DEDUP_REMOVED lines=10> */
[----:B------:R-:W-:Y:S01]  /*7e210*/  ISETP.LT.AND P0, PT, R155, UR4, !P3 ;  /* 0x000000049b007c0c */ /* 0x000fe2000df01270 */
[----:B------:R-:W-:-:S12]  /*7e220*/  IMAD.WIDE R12, R139, 0x4, R4 ;  /* 0x000000048b0c7825 */ /* 0x000fd800078e0204 */
        /* <DEDUP_REMOVED lines=27> */
[----:B------:R-:W4:Y:S06]  /*7e3e0*/  LDL.LU R144, [R1+0x1274] ;  /* 0x0012740001907983 */ /* 0x000f2c0000300800 */
[----:B------:R1:W-:Y:S04]  /*7e3f0*/  @P0 STG.E desc[UR60][R12.64], R150 ;  /* 0x000000960c000986 */ /* 0x0003e8000c10193c */
[----:B-1----:R-:W4:Y:S01]  /*7e400*/  LDL.LU R150, [R1+0x92c] ;  /* 0x00092c0001967983 */ /* 0x002f220000300800 */
[----:B------:R-:W-:-:S04]  /*7e410*/  LOP3.LUT P5, RZ, R0, 0x10000000, RZ, 0xc0, !PT ;  /* 0x1000000000ff7812 */ /* 0x000fc800078ac0ff */
[----:B------:R-:W-:Y:S01]  /*7e420*/  ISETP.LT.AND P0, PT, R153, UR4, !P5 ;  /* 0x0000000499007c0c */ /* 0x000fe2000ef01270 */
[----:B------:R-:W-:-:S12]  /*7e430*/  IMAD.WIDE R12, R147, 0x4, R2 ;  /* 0x00000004930c7825 */ /* 0x000fd800078e0202 */
[----:B------:R1:W-:Y:S01]  /*7e440*/  @P0 STG.E desc[UR60][R12.64], R146 ;  /* 0x000000920c000986 */ /* 0x0003e2000c10193c */
[----:B------:R-:W-:Y:S01]  /*7e450*/  ISETP.LT.AND P0, PT, R155, UR4, !P5 ;  /* 0x000000049b007c0c */ /* 0x000fe2000ef01270 */
[----:B-1----:R-:W-:Y:S02]  /*7e460*/  IMAD.WIDE R12, R147, 0x4, R4 ;  /* 0x00000004930c7825 */ /* 0x002fe400078e0204 */
[----:B------:R-:W4:Y:S10]  /*7e470*/  LDL.LU R146, [R1+0x73c] ;  /* 0x00073c0001927983 */ /* 0x000f340000300800 */
[----:B------:R1:W-:Y:S01]  /*7e480*/  @P0 STG.E desc[UR60][R12.64], R138 ;  /* 0x0000008a0c000986 */ /* 0x0003e2000c10193c */
[----:B------:R-:W-:Y:S01]  /*7e490*/  ISETP.LT.AND P0, PT, R157, UR4, !P5 ;  /* 0x000000049d007c0c */ /* 0x000fe2000ef01270 */
[----:B-1----:R-:W-:-:S12]  /*7e4a0*/  IMAD.WIDE R12, R147, 0x4, R6 ;  /* 0x00000004930c7825 */ /* 0x002fd800078e0206 */
[----:B------:R1:W-:Y:S01]  /*7e4b0*/  @P0 STG.E desc[UR60][R12.64], R156 ;  /* 0x0000009c0c000986 */ /* 0x0003e2000c10193c */
[----:B------:R-:W-:-:S03]  /*7e4c0*/  ISETP.LT.AND P0, PT, R158, UR4, !P5 ;  /* 0x000000049e007c0c */ /* 0x000fc6000ef01270 */
[----:B-1----:R-:W4:Y:S01]  /*7e4d0*/  LDL.LU R156, [R1+0x53c] ;  /* 0x00053c00019c7983 */ /* 0x002f220000300800 */
[----:B------:R-:W-:Y:S01]  /*7e4e0*/  IMAD.WIDE R12, R147, 0x4, R8 ;  /* 0x00000004930c7825 */ /* 0x000fe200078e0208 */
[----:B------:R-:W-:Y:S02]  /*7e4f0*/  LOP3.LUT P4, RZ, R0, 0x20000000, RZ, 0xc0, !PT ;  /* 0x2000000000ff7812 */ /* 0x000fe4000788c0ff */
[----:B------:R-:W4:Y:S06]  /*7e500*/  LDL.LU R147, [R1+0x33c] ;  /* 0x00033c0001937983 */ /* 0x000f2c0000300800 */
[----:B--2---:R1:W-:Y:S01]  /*7e510*/  @P0 STG.E desc[UR60][R12.64], R148 ;  /* 0x000000940c000986 */ /* 0x0043e2000c10193c */
[----:B------:R-:W-:Y:S01]  /*7e520*/  ISETP.LT.AND P0, PT, R153, UR4, !P4 ;  /* 0x0000000499007c0c */ /* 0x000fe2000e701270 */
[----:B-1----:R-:W-:-:S02]  /*7e530*/  IMAD.WIDE R12, R139, 0x4, R2 ;  /* 0x000000048b0c7825 */ /* 0x002fc400078e0202 */
[----:B------:R-:W2:Y:S10]  /*7e540*/  LDL.LU R148, [R1+0x13c] ;  /* 0x00013c0001947983 */ /* 0x000eb40000300800 */
[----:B---3--:R1:W-:Y:S01]  /*7e550*/  @P0 STG.E desc[UR60][R12.64], R145 ;  /* 0x000000910c000986 */ /* 0x0083e2000c10193c */
[----:B------:R-:W-:Y:S01]  /*7e560*/  ISETP.LT.AND P0, PT, R155, UR4, !P4 ;  /* 0x000000049b007c0c */ /* 0x000fe2000e701270 */
[----:B-1----:R-:W-:-:S02]  /*7e570*/  IMAD.WIDE R12, R139, 0x4, R4 ;  /* 0x000000048b0c7825 */ /* 0x002fc400078e0204 */
[----:B------:R-:W3:Y:S10]  /*7e580*/  LDL.LU R145, [R1+0x1278] ;  /* 0x0012780001917983 */ /* 0x000ef40000300800 */
        /* <DEDUP_REMOVED lines=13> */
[----:B------:R-:W-:-:S13]  /*7e660*/  ISETP.LT.AND P0, PT, R153, UR4, !P3 ;  /* 0x0000000499007c0c */ /* 0x000fda000df01270 */
[----:B------:R1:W-:Y:S01]  /*7e670*/  @P0 STG.E desc[UR60][R12.64], R146 ;  /* 0x000000920c000986 */ /* 0x0003e2000c10193c */
[----:B------:R-:W-:Y:S01]  /*7e680*/  ISETP.LT.AND P0, PT, R155, UR4, !P3 ;  /* 0x000000049b007c0c */ /* 0x000fe2000df01270 */
[C---:B-1----:R-:W-:Y:S02]  /*7e690*/  IMAD.WIDE R12, R144.reuse, 0x4, R4 ;  /* 0x00000004900c7825 */ /* 0x042fe400078e0204 */
        /* <DEDUP_REMOVED lines=14> */
[----:B---3--:R-:W-:-:S09]  /*7e780*/  IMAD.WIDE R12, R145, 0x4, R2 ;  /* 0x00000004910c7825 */ /* 0x008fd200078e0202 */
[----:B----4-:R1:W-:Y:S01]  /*7e790*/  @P0 STG.E desc[UR60][R12.64], R151 ;  /* 0x000000970c000986 */ /* 0x0103e2000c10193c */
[----:B------:R-:W-:-:S03]  /*7e7a0*/  ISETP.LT.AND P0, PT, R155, UR4, !P5 ;  /* 0x000000049b007c0c */ /* 0x000fc6000ef01270 */
[----:B-1----:R-:W3:Y:S01]  /*7e7b0*/  LDL.LU R151, [R1+0x140] ;  /* 0x0001400001977983 */ /* 0x002ee20000300800 */
[----:B------:R-:W-:-:S09]  /*7e7c0*/  IMAD.WIDE R12, R145, 0x4, R4 ;  /* 0x00000004910c7825 */ /* 0x000fd200078e0204 */
[----:B------:R1:W-:Y:S01]  /*7e7d0*/  @P0 STG.E desc[UR60][R12.64], R149 ;  /* 0x000000950c000986 */ /* 0x0003e2000c10193c */
[----:B------:R-:W-:-:S03]  /*7e7e0*/  ISETP.LT.AND P0, PT, R157, UR4, !P5 ;  /* 0x000000049d007c0c */ /* 0x000fc6000ef01270 */
[----:B-1----:R-:W4:Y:S01]  /*7e7f0*/  LDL.LU R149, [R1+0xfc4] ;  /* 0x000fc40001957983 */ /* 0x002f220000300800 */
[----:B------:R-:W-:-:S09]  /*7e800*/  IMAD.WIDE R12, R145, 0x4, R6 ;  /* 0x00000004910c7825 */ /* 0x000fd200078e0206 */
[----:B------:R1:W-:Y:S04]  /*7e810*/  @P0 STG.E desc[UR60][R12.64], R150 ;  /* 0x000000960c000986 */ /* 0x0003e8000c10193c */
        /* <DEDUP_REMOVED lines=8> */
[----:B-1----:R-:W-:-:S02]  /*7e8a0*/  IMAD.WIDE R12, R146, 0x4, R2 ;  /* 0x00000004920c7825 */ /* 0x002fc400078e0202 */
[----:B------:R-:W4:Y:S10]  /*7e8b0*/  LDL.LU R138, [R1+0x934] ;  /* 0x00093400018a7983 */ /* 0x000f340000300800 */
[----:B------:R1:W-:Y:S01]  /*7e8c0*/  @P0 STG.E desc[UR60][R12.64], R139 ;  /* 0x0000008b0c000986 */ /* 0x0003e2000c10193c */
[----:B------:R-:W-:Y:S01]  /*7e8d0*/  ISETP.LT.AND P0, PT, R155, UR4, !P6 ;  /* 0x000000049b007c0c */ /* 0x000fe2000f701270 */
[----:B-1----:R-:W-:-:S12]  /*7e8e0*/  IMAD.WIDE R12, R146, 0x4, R4 ;  /* 0x00000004920c7825 */ /* 0x002fd800078e0204 */
[----:B------:R1:W-:Y:S01]  /*7e8f0*/  @P0 STG.E desc[UR60][R12.64], R147 ;  /* 0x000000930c000986 */ /* 0x0003e2000c10193c */
[----:B------:R-:W-:-:S03]  /*7e900*/  ISETP.LT.AND P0, PT, R157, UR4, !P6 ;  /* 0x000000049d007c0c */ /* 0x000fc6000f701270 */
[----:B-1----:R-:W4:Y:S01]  /*7e910*/  LDL.LU R147, [R1+0x744] ;  /* 0x0007440001937983 */ /* 0x002f220000300800 */
[----:B------:R-:W-:-:S09]  /*7e920*/  IMAD.WIDE R12, R146, 0x4, R6 ;  /* 0x00000004920c7825 */ /* 0x000fd200078e0206 */
[----:B------:R1:W-:Y:S01]  /*7e930*/  @P0 STG.E desc[UR60][R12.64], R144 ;  /* 0x000000900c000986 */ /* 0x0003e2000c10193c */
[----:B------:R-:W-:Y:S02]  /*7e940*/  ISETP.LT.AND P0, PT, R158, UR4, !P6 ;  /* 0x000000049e007c0c */ /* 0x000fe4000f701270 */
[C---:B------:R-:W-:Y:S02]  /*7e950*/  LOP3.LUT P3, RZ, R11.reuse, 0x2, RZ, 0xc0, !PT ;  /* 0x000000020bff7812 */ /* 0x040fe4000786c0ff */
[C---:B------:R-:W-:Y:S01]  /*7e960*/  LOP3.LUT P4, RZ, R11.reuse, 0x4, RZ, 0xc0, !PT ;  /* 0x000000040bff7812 */ /* 0x040fe2000788c0ff */
[----:B-1----:R-:W4:Y:S01]  /*7e970*/  LDL.LU R144, [R1+0x544] ;  /* 0x0005440001907983 */ /* 0x002f220000300800 */
[C---:B------:R-:W-:Y:S02]  /*7e980*/  LOP3.LUT P5, RZ, R11.reuse, 0x8, RZ, 0xc0, !PT ;  /* 0x000000080bff7812 */ /* 0x040fe400078ac0ff */
[----:B------:R-:W-:Y:S01]  /*7e990*/  LOP3.LUT P6, RZ, R11, 0x10, RZ, 0xc0, !PT ;  /* 0x000000100bff7812 */ /* 0x000fe200078cc0ff */
[----:B------:R-:W-:Y:S01]  /*7e9a0*/  IMAD.WIDE R10, R146, 0x4, R8 ;  /* 0x00000004920a7825 */ /* 0x000fe200078e0208 */
[----:B------:R-:W4:Y:S04]  /*7e9b0*/  LDL.LU R139, [R1+0x344] ;  /* 0x00034400018b7983 */ /* 0x000f280000300800 */
[----:B------:R-:W4:Y:S04]  /*7e9c0*/  LDL.LU R146, [R1+0x1288] ;  /* 0x0012880001927983 */ /* 0x000f280000300800 */
        /* <DEDUP_REMOVED lines=10> */
[----:B------:R-:W-:-:S09]  /*7ea70*/  IMAD.WIDE R10, R148, 0x4, R6 ;  /* 0x00000004940a7825 */ /* 0x000fd200078e0206 */
[----:B------:R1:W-:Y:S04]  /*7ea80*/  @P0 STG.E desc[UR60][R10.64], R145 ;  /* 0x000000910a000986 */ /* 0x0003e8000c10193c */
[----:B-1----:R-:W4:Y:S01]  /*7ea90*/  LDL.LU R145, [R1+0xd38] ;  /* 0x000d380001917983 */ /* 0x002f220000300800 */
[----:B------:R-:W-:-:S03]  /*7eaa0*/  IMAD.WIDE R10, R148, 0x4, R8 ;  /* 0x00000004940a7825 */ /* 0x000fc600078e0208 */
[----:B------:R-:W4:Y:S01]  /*7eab0*/  LDL.LU R148, [R1+0xb38] ;  /* 0x000b380001947983 */ /* 0x000f220000300800 */
[----:B------:R-:W-:-:S03]  /*7eac0*/  ISETP.LT.AND P0, PT, R158, UR4, !P3 ;  /* 0x000000049e007c0c */ /* 0x000fc6000df01270 */
        /* <DEDUP_REMOVED lines=18> */
[----:B--2---:R1:W-:Y:S01]  /*7ebf0*/  @P0 STG.E desc[UR60][R10.64], R149 ;  /* 0x000000950a000986 */ /* 0x0043e2000c10193c */
[----:B------:R-:W-:Y:S01]  /*7ec00*/  ISETP.LT.AND P0, PT, R153, UR4, !P5 ;  /* 0x0000000499007c0c */ /* 0x000fe2000ef01270 */
[----:B-1----:R-:W-:-:S02]  /*7ec10*/  IMAD.WIDE R10, R146, 0x4, R2 ;  /* 0x00000004920a7825 */ /* 0x002fc400078e0202 */
        /* <DEDUP_REMOVED lines=24> */
[----:B-1----:R-:W-:Y:S01]  /*7eda0*/  IMAD.WIDE R10, R151, 0x4, R6 ;  /* 0x00000004970a7825 */ /* 0x002fe200078e0206 */
[----:B------:R-:W-:Y:S01]  /*7edb0*/  LOP3.LUT P1, RZ, R23, 0x80000, RZ, 0xc0, !PT ;  /* 0x0008000017ff7812 */ /* 0x000fe2000782c0ff */
[----:B------:R-:W4:Y:S10]  /*7edc0*/  LDL.LU R139, [R1+0x54c] ;  /* 0x00054c00018b7983 */ /* 0x000f340000300800 */
[----:B------:R1:W-:Y:S01]  /*7edd0*/  @P0 STG.E desc[UR60][R10.64], R156 ;  /* 0x0000009c0a000986 */ /* 0x0003e2000c10193c */
[----:B------:R-:W-:Y:S01]  /*7ede0*/  ISETP.LT.AND P0, PT, R158, UR4, !P6 ;  /* 0x000000049e007c0c */ /* 0x000fe2000f701270 */
[----:B-1----:R-:W-:-:S02]  /*7edf0*/  IMAD.WIDE R10, R151, 0x4, R8 ;  /* 0x00000004970a7825 */ /* 0x002fc400078e0208 */
[----:B------:R-:W4:Y:S10]  /*7ee00*/  LDL.LU R156, [R1+0x34c] ;  /* 0x00034c00019c7983 */ /* 0x000f340000300800 */
[----:B--2---:R1:W-:Y:S01]  /*7ee10*/  @P0 STG.E desc[UR60][R10.64], R149 ;  /* 0x000000950a000986 */ /* 0x0043e2000c10193c */
[----:B------:R-:W-:Y:S01]  /*7ee20*/  ISETP.LT.AND P0, PT, R153, UR4, !P1 ;  /* 0x0000000499007c0c */ /* 0x000fe2000cf01270 */
[----:B-1----:R-:W-:-:S02]  /*7ee30*/  IMAD.WIDE R10, R138, 0x4, R2 ;  /* 0x000000048a0a7825 */ /* 0x002fc400078e0202 */
[----:B------:R-:W2:Y:S10]  /*7ee40*/  LDL.LU R149, [R1+0x14c] ;  /* 0x00014c0001957983 */ /* 0x000eb40000300800 */
[----:B---3--:R1:W-:Y:S01]  /*7ee50*/  @P0 STG.E desc[UR60][R10.64], R145 ;  /* 0x000000910a000986 */ /* 0x0083e2000c10193c */
[----:B------:R-:W-:-:S03]  /*7ee60*/  ISETP.LT.AND P0, PT, R155, UR4, !P1 ;  /* 0x000000049b007c0c */ /* 0x000fc6000cf01270 */
[----:B-1----:R-:W3:Y:S01]  /*7ee70*/  LDL.LU R145, [R1+0x1298] ;  /* 0x0012980001917983 */ /* 0x002ee20000300800 */
[----:B------:R-:W-:-:S03]  /*7ee80*/  IMAD.WIDE R10, R138, 0x4, R4 ;  /* 0x000000048a0a7825 */ /* 0x000fc600078e0204 */
[----:B------:R-:W3:Y:S06]  /*7ee90*/  LDL.LU R151, [R1+0xd40] ;  /* 0x000d400001977983 */ /* 0x000eec0000300800 */
[----:B----4-:R1:W-:Y:S01]  /*7eea0*/  @P0 STG.E desc[UR60][R10.64], R150 ;  /* 0x000000960a000986 */ /* 0x0103e2000c10193c */
[----:B------:R-:W-:Y:S01]  /*7eeb0*/  ISETP.LT.AND P0, PT, R157, UR4, !P1 ;  /* 0x000000049d007c0c */ /* 0x000fe2000cf01270 */
[----:B-1----:R-:W-:Y:S02]  /*7eec0*/  IMAD.WIDE R10, R138, 0x4, R6 ;  /* 0x000000048a0a7825 */ /* 0x002fe400078e0206 */
[----:B------:R-:W4:Y:S10]  /*7eed0*/  LDL.LU R150, [R1+0xb40] ;  /* 0x000b400001967983 */ /* 0x000f340000300800 */
[----:B------:R1:W-:Y:S04]  /*7eee0*/  @P0 STG.E desc[UR60][R10.64], R148 ;  /* 0x000000940a000986 */ /* 0x0003e8000c10193c */
[----:B-1----:R-:W4:Y:S01]  /*7eef0*/  LDL.LU R148, [R1+0xfd0] ;  /* 0x000fd00001947983 */ /* 0x002f220000300800 */
[----:B------:R-:W-:-:S02]  /*7ef00*/  LOP3.LUT P2, RZ, R23, 0x40000, RZ, 0xc0, !PT ;  /* 0x0004000017ff7812 */ /* 0x000fc4000784c0ff */
[----:B------:R-:W-:Y:S02]  /*7ef10*/  ISETP.LT.AND P1, PT, R158, UR4, !P1 ;  /* 0x000000049e007c0c */ /* 0x000fe4000cf21270 */
[----:B------:R-:W-:Y:S01]  /*7ef20*/  ISETP.LT.AND P0, PT, R153, UR4, !P2 ;  /* 0x0000000499007c0c */ /* 0x000fe2000d701270 */
[----:B------:R-:W-:-:S04]  /*7ef30*/  IMAD.WIDE R10, R138, 0x4, R8 ;  /* 0x000000048a0a7825 */ /* 0x000fc800078e0208 */
[----:B------:R-:W-:-:S06]  /*7ef40*/  IMAD.WIDE R12, R146, 0x4, R2 ;  /* 0x00000004920c7825 */ /* 0x000fcc00078e0202 */
[----:B------:R1:W-:Y:S01]  /*7ef50*/  @P1 STG.E desc[UR60][R10.64], R147 ;  /* 0x000000930a001986 */ /* 0x0003e2000c10193c */
[----:B------:R-:W-:Y:S01]  /*7ef60*/  ISETP.LT.AND P1, PT, R155, UR4, !P2 ;  /* 0x000000049b007c0c */ /* 0x000fe2000d721270 */
[C---:B------:R-:W-:Y:S02]  /*7ef70*/  IMAD.WIDE R14, R146.reuse, 0x4, R8 ;  /* 0x00000004920e7825 */ /* 0x040fe400078e0208 */
[----:B-1----:R-:W4:Y:S04]  /*7ef80*/  LDL.LU R147, [R1+0x940] ;  /* 0x0009400001937983 */ /* 0x002f280000300800 */
[----:B------:R1:W-:Y:S01]  /*7ef90*/  @P0 STG.E desc[UR60][R12.64], R144 ;  /* 0x000000900c000986 */ /* 0x0003e2000c10193c */
[----:B------:R-:W-:Y:S01]  /*7efa0*/  ISETP.LT.AND P0, PT, R157, UR4, !P2 ;  /* 0x000000049d007c0c */ /* 0x000fe2000d701270 */
[----:B------:R-:W-:-:S02]  /*7efb0*/  IMAD.WIDE R10, R146, 0x4, R4 ;  /* 0x00000004920a7825 */ /* 0x000fc400078e0204 */
[----:B-1----:R-:W4:Y:S02]  /*7efc0*/  LDL.LU R144, [R1+0x129c] ;  /* 0x00129c0001907983 */ /* 0x002f240000300800 */
[----:B------:R-:W-:Y:S02]  /*7efd0*/  IMAD.WIDE R12, R146, 0x4, R6 ;  /* 0x00000004920c7825 */ /* 0x000fe400078e0206 */
[----:B------:R-:W4:Y:S01]  /*7efe0*/  LDL.LU R146, [R1+0x750] ;  /* 0x0007500001927983 */ /* 0x000f220000300800 */
[----:B------:R-:W-:Y:S02]  /*7eff0*/  ISETP.LT.AND P2, PT, R158, UR4, !P2 ;  /* 0x000000049e007c0c */ /* 0x000fe4000d741270 */
[----:B------:R-:W-:Y:S01]  /*7f000*/  LOP3.LUT P3, RZ, R23, 0x20000, RZ, 0xc0, !PT ;  /* 0x0002000017ff7812 */ /* 0x000fe2000786c0ff */
[----:B------:R1:W-:Y:S04]  /*7f010*/  @P1 STG.E desc[UR60][R10.64], R139 ;  /* 0x0000008b0a001986 */ /* 0x0003e8000c10193c */
[----:B------:R-:W4:Y:S04]  /*7f020*/  LDL.LU R137, [R1+0x550] ;  /* 0x0005500001897983 */ /* 0x000f280000300800 */
[----:B------:R-:W4:Y:S04]  /*7f030*/  LDL.LU R138, [R1+0x150] ;  /* 0x00015000018a7983 */ /* 0x000f280000300800 */
[----:B-1----:R-:W4:Y:S04]  /*7f040*/  LDL.LU R139, [R1+0x350] ;  /* 0x00035000018b7983 */ /* 0x002f280000300800 */
[----:B------:R-:W-:Y:S01]  /*7f050*/  @P0 STG.E desc[UR60][R12.64], R156 ;  /* 0x0000009c0c000986 */ /* 0x000fe2000c10193c */
[----:B------:R-:W-:-:S02]  /*7f060*/  ISETP.LT.AND P0, PT, R153, UR4, !P3 ;  /* 0x0000000499007c0c */ /* 0x000fc4000df01270 */
[----:B------:R-:W-:Y:S01]  /*7f070*/  ISETP.LT.AND P1, PT, R155, UR4, !P3 ;  /* 0x000000049b007c0c */ /* 0x000fe2000df21270 */
[----:B--2---:R1:W-:Y:S04]  /*7f080*/  @P2 STG.E desc[UR60][R14.64], R149 ;  /* 0x000000950e002986 */ /* 0x0043e8000c10193c */
[----:B-1----:R-:W2:Y:S04]  /*7f090*/  LDL.LU R149, [R1+0x12a0] ;  /* 0x0012a00001957983 */ /* 0x002ea80000300800 */
[----:B------:R-:W2:Y:S01]  /*7f0a0*/  LDL.LU R156, [R1+0xd44] ;  /* 0x000d4400019c7983 */ /* 0x000ea20000300800 */
[----:B------:R-:W-:Y:S01]  /*7f0b0*/  ISETP.LT.AND P2, PT, R157, UR4, !P3 ;  /* 0x000000049d007c0c */ /* 0x000fe2000df41270 */
[----:B---3--:R-:W-:-:S05]  /*7f0c0*/  IMAD.WIDE R10, R145, 0x4, R2 ;  /* 0x00000004910a7825 */ /* 0x008fca00078e0202 */
[----:B------:R1:W-:Y:S04]  /*7f0d0*/  @P0 STG.E desc[UR60][R10.64], R151 ;  /* 0x000000970a000986 */ /* 0x0003e8000c10193c */
[----:B-1----:R-:W3:Y:S01]  /*7f0e0*/  LDL.LU R151, [R1+0xb44] ;  /* 0x000b440001977983 */ /* 0x002ee20000300800 */
[----:B------:R-:W-:-:S04]  /*7f0f0*/  IMAD.WIDE R12, R145, 0x4, R4 ;  /* 0x00000004910c7825 */ /* 0x000fc800078e0204 */
[C---:B------:R-:W-:Y:S01]  /*7f100*/  IMAD.WIDE R14, R145.reuse, 0x4, R6 ;  /* 0x00000004910e7825 */ /* 0x040fe200078e0206 */
[----:B----4-:R-:W-:Y:S03]  /*7f110*/  @P1 STG.E desc[UR60][R12.64], R150 ;  /* 0x000000960c001986 */ /* 0x010fe6000c10193c */
[----:B------:R-:W-:Y:S02]  /*7f120*/  IMAD.WIDE R10, R145, 0x4, R8 ;  /* 0x00000004910a7825 */ /* 0x000fe400078e0208 */
[----:B------:R-:W4:Y:S04]  /*7f130*/  LDL.LU R145, [R1+0x12a8] ;  /* 0x0012a80001917983 */ /* 0x000f280000300800 */
[----:B------:R1:W-:Y:S04]  /*7f140*/  @P2 STG.E desc[UR60][R14.64], R148 ;  /* 0x000000940e002986 */ /* 0x0003e8000c10193c */
[----:B-1----:R-:W4:Y:S01]  /*7f150*/  LDL.LU R148, [R1+0xfd4] ;  /* 0x000fd40001947983 */ /* 0x002f220000300800 */
[----:B------:R-:W-:-:S02]  /*7f160*/  LOP3.LUT P4, RZ, R23, 0x10000, RZ, 0xc0, !PT ;  /* 0x0001000017ff7812 */ /* 0x000fc4000788c0ff */
[----:B------:R-:W-:Y:S01]  /*7f170*/  ISETP.LT.AND P3, PT, R158, UR4, !P3 ;  /* 0x000000049e007c0c */ /* 0x000fe2000df61270 */
[----:B------:R-:W4:Y:S01]  /*7f180*/  LDL.LU R150, [R1+0x944] ;  /* 0x0009440001967983 */ /* 0x000f220000300800 */
[----:B------:R-:W-:Y:S02]  /*7f190*/  ISETP.LT.AND P0, PT, R153, UR4, !P4 ;  /* 0x0000000499007c0c */ /* 0x000fe4000e701270 */
[----:B------:R-:W-:Y:S02]  /*7f1a0*/  ISETP.LT.AND P1, PT, R155, UR4, !P4 ;  /* 0x000000049b007c0c */ /* 0x000fe4000e721270 */
[----:B------:R-:W-:-:S07]  /*7f1b0*/  ISETP.LT.AND P2, PT, R157, UR4, !P4 ;  /* 0x000000049d007c0c */ /* 0x000fce000e741270 */
[----:B------:R1:W-:Y:S01]  /*7f1c0*/  @P3 STG.E desc[UR60][R10.64], R147 ;  /* 0x000000930a003986 */ /* 0x0003e2000c10193c */
[----:B------:R-:W-:Y:S02]  /*7f1d0*/  LOP3.LUT P5, RZ, R23, 0x8000, RZ, 0xc0, !PT ;  /* 0x0000800017ff7812 */ /* 0x000fe400078ac0ff */
[----:B------:R-:W-:Y:S01]  /*7f1e0*/  ISETP.LT.AND P4, PT, R158, UR4, !P4 ;  /* 0x000000049e007c0c */ /* 0x000fe2000e781270 */
[----:B-1----:R-:W4:Y:S01]  /*7f1f0*/  LDL.LU R147, [R1+0x754] ;  /* 0x0007540001937983 */ /* 0x002f220000300800 */
[----:B------:R-:W-:-:S04]  /*7f200*/  IMAD.WIDE R14, R144, 0x4, R2 ;  /* 0x00000004900e7825 */ /* 0x000fc800078e0202 */
[C---:B------:R-:W-:Y:S01]  /*7f210*/  IMAD.WIDE R12, R144.reuse, 0x4, R4 ;  /* 0x00000004900c7825 */ /* 0x040fe200078e0204 */
[----:B------:R1:W-:Y:S03]  /*7f220*/  @P0 STG.E desc[UR60][R14.64], R146 ;  /* 0x000000920e000986 */ /* 0x0003e6000c10193c */
[----:B------:R-:W-:-:S04]  /*7f230*/  IMAD.WIDE R10, R144, 0x4, R6 ;  /* 0x00000004900a7825 */ /* 0x000fc800078e0206 */
[----:B-1----:R-:W-:Y:S02]  /*7f240*/  IMAD.WIDE R14, R144, 0x4, R8 ;  /* 0x00000004900e7825 */ /* 0x002fe400078e0208 */
[----:B------:R-:W4:Y:S01]  /*7f250*/  LDL.LU R144, [R1+0x554] ;  /* 0x0005540001907983 */ /* 0x000f220000300800 */
[----:B------:R-:W-:-:S03]  /*7f260*/  ISETP.LT.AND P0, PT, R153, UR4, !P5 ;  /* 0x0000000499007c0c */ /* 0x000fc6000ef01270 */
[----:B------:R-:W-:Y:S01]  /*7f270*/  @P1 STG.E desc[UR60][R12.64], R137 ;  /* 0x000000890c001986 */ /* 0x000fe2000c10193c */
[----:B------:R-:W-:-:S03]  /*7f280*/  ISETP.LT.AND P1, PT, R155, UR4, !P5 ;  /* 0x000000049b007c0c */ /* 0x000fc6000ef21270 */
[----:B------:R-:W-:Y:S04]  /*7f290*/  @P2 STG.E desc[UR60][R10.64], R138 ;  /* 0x0000008a0a002986 */ /* 0x000fe8000c10193c */
[----:B------:R-:W4:Y:S04]  /*7f2a0*/  LDL.LU R146, [R1+0x12ac] ;  /* 0x0012ac0001927983 */ /* 0x000f280000300800 */
[----:B------:R1:W-:Y:S04]  /*7f2b0*/  @P4 STG.E desc[UR60][R14.64], R139 ;  /* 0x0000008b0e004986 */ /* 0x0003e8000c10193c */
[----:B-1----:R-:W4:Y:S01]  /*7f2c0*/  LDL.LU R139, [R1+0x154] ;  /* 0x00015400018b7983 */ /* 0x002f220000300800 */
[----:B------:R-:W-:Y:S01]  /*7f2d0*/  ISETP.LT.AND P2, PT, R157, UR4, !P5 ;  /* 0x000000049d007c0c */ /* 0x000fe2000ef41270 */
[----:B--2---:R-:W-:-:S04]  /*7f2e0*/  IMAD.WIDE R10, R149, 0x4, R2 ;  /* 0x00000004950a7825 */ /* 0x004fc800078e0202 */
[C---:B------:R-:W-:Y:S01]  /*7f2f0*/  IMAD.WIDE R12, R149.reuse, 0x4, R4 ;  /* 0x00000004950c7825 */ /* 0x040fe200078e0204 */
[----:B------:R1:W-:Y:S04]  /*7f300*/  @P0 STG.E desc[UR60][R10.64], R156 ;  /* 0x0000009c0a000986 */ /* 0x0003e8000c10193c */
[----:B-1----:R-:W2:Y:S01]  /*7f310*/  LDL.LU R156, [R1+0x354] ;  /* 0x00035400019c7983 */ /* 0x002ea20000300800 */
[----:B------:R-:W-:-:S03]  /*7f320*/  IMAD.WIDE R10, R149, 0x4, R6 ;  /* 0x00000004950a7825 */ /* 0x000fc600078e0206 */
[----:B---3--:R1:W-:Y:S02]  /*7f330*/  @P1 STG.E desc[UR60][R12.64], R151 ;  /* 0x000000970c001986 */ /* 0x0083e4000c10193c */
[----:B-1----:R-:W-:Y:S02]  /*7f340*/  IMAD.WIDE R12, R149, 0x4, R8 ;  /* 0x00000004950c7825 */ /* 0x002fe400078e0208 */
[----:B------:R-:W3:Y:S04]  /*7f350*/  LDL.LU R151, [R1+0xd48] ;  /* 0x000d480001977983 */ /* 0x000ee80000300800 */
[----:B------:R-:W3:Y:S04]  /*7f360*/  LDL.LU R149, [R1+0xb48] ;  /* 0x000b480001957983 */ /* 0x000ee80000300800 */
[----:B----4-:R1:W-:Y:S04]  /*7f370*/  @P2 STG.E desc[UR60][R10.64], R148 ;  /* 0x000000940a002986 */ /* 0x0103e8000c10193c */
[----:B-1----:R-:W4:Y:S01]  /*7f380*/  LDL.LU R148, [R1+0xfd8] ;  /* 0x000fd80001947983 */ /* 0x002f220000300800 */
[----:B------:R-:W-:-:S02]  /*7f390*/  LOP3.LUT P6, RZ, R23, 0x4000, RZ, 0xc0, !PT ;  /* 0x0000400017ff7812 */ /* 0x000fc400078cc0ff */
[----:B------:R-:W-:Y:S02]  /*7f3a0*/  ISETP.LT.AND P5, PT, R158, UR4, !P5 ;  /* 0x000000049e007c0c */ /* 0x000fe4000efa1270 */
[----:B------:R-:W-:Y:S02]  /*7f3b0*/  ISETP.LT.AND P4, PT, R153, UR4, !P6 ;  /* 0x0000000499007c0c */ /* 0x000fe4000f781270 */
[----:B------:R-:W-:Y:S01]  /*7f3c0*/  ISETP.LT.AND P3, PT, R155, UR4, !P6 ;  /* 0x000000049b007c0c */ /* 0x000fe2000f761270 */
[----:B------:R-:W-:-:S04]  /*7f3d0*/  IMAD.WIDE R14, R145, 0x4, R2 ;  /* 0x00000004910e7825 */ /* 0x000fc800078e0202 */
[----:B------:R-:W-:-:S04]  /*7f3e0*/  IMAD.WIDE R16, R145, 0x4, R4 ;  /* 0x0000000491107825 */ /* 0x000fc800078e0204 */
[----:B------:R-:W-:Y:S04]  /*7f3f0*/  @P5 STG.E desc[UR60][R12.64], R150 ;  /* 0x000000960c005986 */ /* 0x000fe8000c10193c */
[----:B------:R1:W-:Y:S01]  /*7f400*/  @P4 STG.E desc[UR60][R14.64], R147 ;  /* 0x000000930e004986 */ /* 0x0003e2000c10193c */
[----:B------:R-:W-:Y:S01]  /*7f410*/  IADD3 R0, R152, 0xac, RZ ;  /* 0x000000ac98007810 */ /* 0x000fe20007ffe0ff */
[----:B------:R-:W-:Y:S01]  /*7f420*/  IMAD.WIDE R10, R145, 0x4, R6 ;  /* 0x00000004910a7825 */ /* 0x000fe200078e0206 */
[----:B------:R-:W-:Y:S02]  /*7f430*/  ISETP.LT.AND P2, PT, R157, UR4, !P6 ;  /* 0x000000049d007c0c */ /* 0x000fe4000f741270 */
[----:B------:R-:W-:Y:S01]  /*7f440*/  ISETP.GE.AND P0, PT, R0, UR5, PT ;  /* 0x0000000500007c0c */ /* 0x000fe2000bf06270 */
[----:B-1----:R-:W4:Y:S01]  /*7f450*/  LDL.LU R147, [R1+0x948] ;  /* 0x0009480001937983 */ /* 0x002f220000300800 */
[----:B------:R-:W-:-:S03]  /*7f460*/  IMAD.WIDE R14, R145, 0x4, R8 ;  /* 0x00000004910e7825 */ /* 0x000fc600078e0208 */
[----:B------:R1:W-:Y:S01]  /*7f470*/  @P3 STG.E desc[UR60][R16.64], R144 ;  /* 0x0000009010003986 */ /* 0x0003e2000c10193c */
[----:B------:R-:W-:Y:S01]  /*7f480*/  ISETP.LT.AND P6, PT, R158, UR4, !P6 ;  /* 0x000000049e007c0c */ /* 0x000fe2000f7c1270 */
[----:B------:R-:W-:Y:S01]  /*7f490*/  VIADD R12, R152, 0xaf ;  /* 0x000000af980c7836 */ /* 0x000fe20000000000 */
[----:B------:R-:W-:Y:S01]  /*7f4a0*/  ULDC UR5, c[0x0][0x22c] ;  /* 0x00008b0000057ab9 */ /* 0x000fe20000000800 */
[----:B-1----:R-:W4:Y:S04]  /*7f4b0*/  LDL.LU R144, [R1+0x12b0] ;  /* 0x0012b00001907983 */ /* 0x002f280000300800 */
[----:B------:R-:W4:Y:S01]  /*7f4c0*/  LDL.LU R145, [R1+0x758] ;  /* 0x0007580001917983 */ /* 0x000f220000300800 */
[----:B------:R-:W-:Y:S02]  /*7f4d0*/  ISETP.LT.AND P3, PT, R153, UR4, !P0 ;  /* 0x0000000499007c0c */ /* 0x000fe4000c761270 */
[----:B------:R-:W-:Y:S01]  /*7f4e0*/  ISETP.LT.AND P5, PT, R155, UR4, !P0 ;  /* 0x000000049b007c0c */ /* 0x000fe2000c7a1270 */
[----:B------:R-:W4:Y:S01]  /*7f4f0*/  LDL.LU R150, [R1+0x12b4] ;  /* 0x0012b40001967983 */ /* 0x000f220000300800 */
[----:B------:R-:W-:Y:S01]  /*7f500*/  ISETP.GE.AND P1, PT, R12, UR14, PT ;  /* 0x0000000e0c007c0c */ /* 0x000fe2000bf26270 */
[----:B------:R-:W-:-:S02]  /*7f510*/  IMAD.WIDE R12, R146, 0x4, R2 ;  /* 0x00000004920c7825 */ /* 0x000fc400078e0202 */
[----:B------:R-:W4:Y:S04]  /*7f520*/  LDL.LU R137, [R1+0x558] ;  /* 0x0005580001897983 */ /* 0x000f280000300800 */
[----:B------:R1:W-:Y:S04]  /*7f530*/  @P2 STG.E desc[UR60][R10.64], R139 ;  /* 0x0000008b0a002986 */ /* 0x0003e8000c10193c */
[----:B------:R-:W4:Y:S01]  /*7f540*/  LDL.LU R138, [R1+0x158] ;  /* 0x00015800018a7983 */ /* 0x000f220000300800 */
[----:B-1----:R-:W-:Y:S01]  /*7f550*/  IMAD.WIDE R10, R146, 0x4, R4 ;  /* 0x00000004920a7825 */ /* 0x002fe200078e0204 */
[----:B------:R-:W-:-:S02]  /*7f560*/  ISETP.LT.AND P4, PT, R157, UR4, !P0 ;  /* 0x000000049d007c0c */ /* 0x000fc4000c781270 */
[----:B--2---:R1:W-:Y:S04]  /*7f570*/  @P6 STG.E desc[UR60][R14.64], R156 ;  /* 0x0000009c0e006986 */ /* 0x0043e8000c10193c */
[----:B-1----:R-:W2:Y:S01]  /*7f580*/  LDL.LU R156, [R1+0x358] ;  /* 0x00035800019c7983 */ /* 0x002ea20000300800 */
[----:B------:R-:W-:-:S03]  /*7f590*/  IMAD.WIDE R14, R146, 0x4, R6 ;  /* 0x00000004920e7825 */ /* 0x000fc600078e0206 */
[----:B---3--:R-:W-:Y:S04]  /*7f5a0*/  @P3 STG.E desc[UR60][R12.64], R151 ;  /* 0x000000970c003986 */ /* 0x008fe8000c10193c */
[----:B------:R1:W-:Y:S04]  /*7f5b0*/  @P5 STG.E desc[UR60][R10.64], R149 ;  /* 0x000000950a005986 */ /* 0x0003e8000c10193c */
[----:B-1----:R-:W3:Y:S04]  /*7f5c0*/  LDL.LU R149, [R1+0xd4c] ;  /* 0x000d4c0001957983 */ /* 0x002ee80000300800 */
[----:B------:R-:W3:Y:S01]  /*7f5d0*/  LDL.LU R151, [R1+0xb4c] ;  /* 0x000b4c0001977983 */ /* 0x000ee20000300800 */
[----:B------:R-:W-:-:S03]  /*7f5e0*/  IMAD.WIDE R10, R146, 0x4, R8 ;  /* 0x00000004920a7825 */ /* 0x000fc600078e0208 */
[----:B------:R-:W3:Y:S04]  /*7f5f0*/  LDL.LU R146, [R1+0x12b8] ;  /* 0x0012b80001927983 */ /* 0x000ee80000300800 */
[----:B----4-:R1:W-:Y:S04]  /*7f600*/  @P4 STG.E desc[UR60][R14.64], R148 ;  /* 0x000000940e004986 */ /* 0x0103e8000c10193c */
[----:B-1----:R-:W4:Y:S01]  /*7f610*/  LDL.LU R148, [R1+0xfdc] ;  /* 0x000fdc0001947983 */ /* 0x002f220000300800 */
[----:B------:R-:W-:Y:S01]  /*7f620*/  VIADD R0, R152, 0xad ;  /* 0x000000ad98007836 */ /* 0x000fe20000000000 */
[----:B------:R-:W-:-:S02]  /*7f630*/  ISETP.LT.AND P0, PT, R158, UR4, !P0 ;  /* 0x000000049e007c0c */ /* 0x000fc4000c701270 */
[----:B------:R-:W4:Y:S02]  /*7f640*/  LDL.LU R139, [R1+0x94c] ;  /* 0x00094c00018b7983 */ /* 0x000f240000300800 */
[----:B------:R-:W-:-:S04]  /*7f650*/  ISETP.GE.AND P2, PT, R0, UR12, PT ;  /* 0x0000000c00007c0c */ /* 0x000fc8000bf46270 */
[----:B------:R-:W-:Y:S01]  /*7f660*/  ISETP.LT.AND P3, PT, R153, UR4, !P2 ;  /* 0x0000000499007c0c */ /* 0x000fe2000d761270 */
[----:B------:R-:W-:Y:S01]  /*7f670*/  VIADD R0, R152, 0xae ;  /* 0x000000ae98007836 */ /* 0x000fe20000000000 */
[----:B------:R-:W-:Y:S02]  /*7f680*/  ISETP.LT.AND P4, PT, R155, UR4, !P2 ;  /* 0x000000049b007c0c */ /* 0x000fe4000d781270 */
[----:B------:R-:W-:Y:S02]  /*7f690*/  ISETP.LT.AND P5, PT, R157, UR4, !P2 ;  /* 0x000000049d007c0c */ /* 0x000fe4000d7a1270 */
[----:B------:R-:W-:Y:S01]  /*7f6a0*/  ISETP.LT.AND P6, PT, R158, UR4, !P2 ;  /* 0x000000049e007c0c */ /* 0x000fe2000d7c1270 */
[----:B------:R1:W-:Y:S01]  /*7f6b0*/  @P0 STG.E desc[UR60][R10.64], R147 ;  /* 0x000000930a000986 */ /* 0x0003e2000c10193c */
[----:B------:R-:W-:-:S03]  /*7f6c0*/  ISETP.GE.AND P2, PT, R0, UR5, PT ;  /* 0x0000000500007c0c */ /* 0x000fc6000bf46270 */
[----:B-1----:R-:W4:Y:S01]  /*7f6d0*/  LDL.LU R147, [R1+0x75c] ;  /* 0x00075c0001937983 */ /* 0x002f220000300800 */
[----:B------:R-:W-:Y:S01]  /*7f6e0*/  IMAD.WIDE R14, R144, 0x4, R2 ;  /* 0x00000004900e7825 */ /* 0x000fe200078e0202 */
[----:B------:R-:W-:-:S03]  /*7f6f0*/  ULDC UR5, c[0x0][0x22c] ;  /* 0x00008b0000057ab9 */ /* 0x000fc60000000800 */
[C---:B------:R-:W-:Y:S01]  /*7f700*/  IMAD.WIDE R12, R144.reuse, 0x4, R4 ;  /* 0x00000004900c7825 */ /* 0x040fe200078e0204 */
[----:B------:R1:W-:Y:S03]  /*7f710*/  @P3 STG.E desc[UR60][R14.64], R145 ;  /* 0x000000910e003986 */ /* 0x0003e6000c10193c */
[----:B------:R-:W-:Y:S01]  /*7f720*/  IMAD.WIDE R10, R144, 0x4, R6 ;  /* 0x00000004900a7825 */ /* 0x000fe200078e0206 */
[----:B------:R-:W-:-:S03]  /*7f730*/  ISETP.LT.AND P0, PT, R153, UR4, !P2 ;  /* 0x0000000499007c0c */ /* 0x000fc6000d701270 */
[----:B-1----:R-:W-:Y:S02]  /*7f740*/  IMAD.WIDE R14, R144, 0x4, R8 ;  /* 0x00000004900e7825 */ /* 0x002fe400078e0208 */
[----:B------:R-:W4:Y:S01]  /*7f750*/  LDL.LU R144, [R1+0x55c] ;  /* 0x00055c0001907983 */ /* 0x000f220000300800 */
[----:B------:R-:W-:-:S03]  /*7f760*/  ISETP.LT.AND P3, PT, R155, UR4, !P2 ;  /* 0x000000049b007c0c */ /* 0x000fc6000d761270 */
[----:B------:R-:W-:Y:S04]  /*7f770*/  @P4 STG.E desc[UR60][R12.64], R137 ;  /* 0x000000890c004986 */ /* 0x000fe8000c10193c */
[----:B------:R1:W-:Y:S04]  /*7f780*/  @P5 STG.E desc[UR60][R10.64], R138 ;  /* 0x0000008a0a005986 */ /* 0x0003e8000c10193c */
[----:B------:R-:W4:Y:S01]  /*7f790*/  LDL.LU R145, [R1+0x12bc] ;  /* 0x0012bc0001917983 */ /* 0x000f220000300800 */
[----:B-1----:R-:W-:-:S04]  /*7f7a0*/  IMAD.WIDE R10, R150, 0x4, R2 ;  /* 0x00000004960a7825 */ /* 0x002fc800078e0202 */
[C---:B------:R-:W-:Y:S01]  /*7f7b0*/  IMAD.WIDE R12, R150.reuse, 0x4, R4 ;  /* 0x00000004960c7825 */ /* 0x040fe200078e0204 */
[----:B------:R-:W-:Y:S01]  /*7f7c0*/  ISETP.LT.AND P4, PT, R157, UR4, !P2 ;  /* 0x000000049d007c0c */ /* 0x000fe2000d781270 */
[----:B--2---:R1:W-:Y:S04]  /*7f7d0*/  @P6 STG.E desc[UR60][R14.64], R156 ;  /* 0x0000009c0e006986 */ /* 0x0043e8000c10193c */
[----:B-1----:R-:W2:Y:S04]  /*7f7e0*/  LDL.LU R156, [R1+0x15c] ;  /* 0x00015c00019c7983 */ /* 0x002ea80000300800 */
[----:B---3--:R1:W-:Y:S04]  /*7f7f0*/  @P0 STG.E desc[UR60][R10.64], R149 ;  /* 0x000000950a000986 */ /* 0x0083e8000c10193c */
[----:B------:R3:W-:Y:S04]  /*7f800*/  @P3 STG.E desc[UR60][R12.64], R151 ;  /* 0x000000970c003986 */ /* 0x0007e8000c10193c */
[----:B-1----:R-:W2:Y:S04]  /*7f810*/  LDL.LU R149, [R1+0x35c] ;  /* 0x00035c0001957983 */ /* 0x002ea80000300800 */
[----:B---3--:R-:W3:Y:S01]  /*7f820*/  LDL.LU R151, [R1+0xd50] ;  /* 0x000d500001977983 */ /* 0x008ee20000300800 */
[----:B------:R-:W-:-:S04]  /*7f830*/  IMAD.WIDE R10, R150, 0x4, R6 ;  /* 0x00000004960a7825 */ /* 0x000fc800078e0206 */
[----:B------:R-:W-:Y:S02]  /*7f840*/  IMAD.WIDE R12, R150, 0x4, R8 ;  /* 0x00000004960c7825 */ /* 0x000fe400078e0208 */
[----:B------:R-:W3:Y:S04]  /*7f850*/  LDL.LU R150, [R1+0xb50] ;  /* 0x000b500001967983 */ /* 0x000ee80000300800 */
[----:B----4-:R1:W-:Y:S04]  /*7f860*/  @P4 STG.E desc[UR60][R10.64], R148 ;  /* 0x000000940a004986 */ /* 0x0103e8000c10193c */
[----:B-1----:R-:W4:Y:S01]  /*7f870*/  LDL.LU R148, [R1+0xfe0] ;  /* 0x000fe00001947983 */ /* 0x002f220000300800 */
[----:B------:R-:W-:-:S02]  /*7f880*/  ISETP.LT.AND P2, PT, R158, UR4, !P2 ;  /* 0x000000049e007c0c */ /* 0x000fc4000d741270 */
[----:B------:R-:W-:Y:S02]  /*7f890*/  ISETP.LT.AND P6, PT, R153, UR4, !P1 ;  /* 0x0000000499007c0c */ /* 0x000fe4000cfc1270 */
[----:B------:R-:W-:Y:S01]  /*7f8a0*/  ISETP.LT.AND P5, PT, R155, UR4, !P1 ;  /* 0x000000049b007c0c */ /* 0x000fe2000cfa1270 */
[----:B------:R-:W-:-:S04]  /*7f8b0*/  IMAD.WIDE R14, R146, 0x4, R2 ;  /* 0x00000004920e7825 */ /* 0x000fc800078e0202 */
[----:B------:R-:W-:-:S04]  /*7f8c0*/  IMAD.WIDE R16, R146, 0x4, R4 ;  /* 0x0000000492107825 */ /* 0x000fc800078e0204 */
[----:B------:R-:W-:Y:S01]  /*7f8d0*/  @P2 STG.E desc[UR60][R12.64], R139 ;  /* 0x0000008b0c002986 */ /* 0x000fe2000c10193c */
[C---:B------:R-:W-:Y:S01]  /*7f8e0*/  VIADD R10, R152.reuse, 0xb3 ;  /* 0x000000b3980a7836 */ /* 0x040fe20000000000 */
[----:B------:R-:W-:Y:S02]  /*7f8f0*/  ISETP.LT.AND P3, PT, R157, UR4, !P1 ;  /* 0x000000049d007c0c */ /* 0x000fe4000cf61270 */
[----:B------:R1:W-:Y:S01]  /*7f900*/  @P6 STG.E desc[UR60][R14.64], R147 ;  /* 0x000000930e006986 */ /* 0x0003e2000c10193c */
[----:B------:R-:W-:Y:S01]  /*7f910*/  VIADD R0, R152, 0xb0 ;  /* 0x000000b098007836 */ /* 0x000fe20000000000 */
[----:B------:R-:W-:Y:S02]  /*7f920*/  ISETP.LT.AND P2, PT, R158, UR4, !P1 ;  /* 0x000000049e007c0c */ /* 0x000fe4000cf41270 */
[----:B------:R-:W-:Y:S01]  /*7f930*/  ISETP.GE.AND P1, PT, R10, UR10, PT ;  /* 0x0000000a0a007c0c */ /* 0x000fe2000bf26270 */
[C---:B------:R-:W-:Y:S01]  /*7f940*/  IMAD.WIDE R10, R146.reuse, 0x4, R8 ;  /* 0x00000004920a7825 */ /* 0x040fe200078e0208 */
[----:B-1----:R-:W4:Y:S03]  /*7f950*/  LDL.LU R147, [R1+0x950] ;  /* 0x0009500001937983 */ /* 0x002f260000300800 */
[----:B------:R-:W-:Y:S01]  /*7f960*/  IMAD.WIDE R12, R146, 0x4, R6 ;  /* 0x00000004920c7825 */ /* 0x000fe200078e0206 */
[----:B------:R-:W-:Y:S01]  /*7f970*/  ISETP.GE.AND P0, PT, R0, UR5, PT ;  /* 0x0000000500007c0c */ /* 0x000fe2000bf06270 */
[----:B------:R-:W-:Y:S01]  /*7f980*/  ULDC UR5, c[0x0][0x22c] ;  /* 0x00008b0000057ab9 */ /* 0x000fe20000000800 */
[----:B------:R1:W-:Y:S02]  /*7f990*/  @P5 STG.E desc[UR60][R16.64], R144 ;  /* 0x0000009010005986 */ /* 0x0003e4000c10193c */
[----:B------:R-:W-:-:S02]  /*7f9a0*/  ISETP.LT.AND P4, PT, R153, UR4, !P0 ;  /* 0x0000000499007c0c */ /* 0x000fc4000c781270 */
[----:B-1----:R-:W4:Y:S04]  /*7f9b0*/  LDL.LU R144, [R1+0x12c0] ;  /* 0x0012c00001907983 */ /* 0x002f280000300800 */
[----:B------:R-:W4:Y:S04]  /*7f9c0*/  LDL.LU R146, [R1+0x760] ;  /* 0x0007600001927983 */ /* 0x000f280000300800 */
[----:B------:R-:W4:Y:S04]  /*7f9d0*/  LDL.LU R137, [R1+0x560] ;  /* 0x0005600001897983 */ /* 0x000f280000300800 */
[----:B------:R-:W4:Y:S04]  /*7f9e0*/  LDL.LU R138, [R1+0x160] ;  /* 0x00016000018a7983 */ /* 0x000f280000300800 */
[----:B------:R-:W4:Y:S01]  /*7f9f0*/  LDL.LU R139, [R1+0x360] ;  /* 0x00036000018b7983 */ /* 0x000f220000300800 */
[----:B------:R-:W-:-:S02]  /*7fa00*/  ISETP.LT.AND P6, PT, R155, UR4, !P0 ;  /* 0x000000049b007c0c */ /* 0x000fc4000c7c1270 */
[----:B------:R-:W-:Y:S01]  /*7fa10*/  ISETP.LT.AND P5, PT, R157, UR4, !P0 ;  /* 0x000000049d007c0c */ /* 0x000fe2000c7a1270 */
[C---:B------:R-:W-:Y:S01]  /*7fa20*/  IMAD.WIDE R14, R145.reuse, 0x4, R4 ;  /* 0x00000004910e7825 */ /* 0x040fe200078e0204 */
[----:B--2---:R1:W-:Y:S03]  /*7fa30*/  @P3 STG.E desc[UR60][R12.64], R156 ;  /* 0x0000009c0c003986 */ /* 0x0043e6000c10193c */
[C---:B-1----:R-:W-:Y:S01]  /*7fa40*/  IMAD.WIDE R12, R145.reuse, 0x4, R2 ;  /* 0x00000004910c7825 */ /* 0x042fe200078e0202 */
[----:B------:R1:W-:Y:S04]  /*7fa50*/  @P2 STG.E desc[UR60][R10.64], R149 ;  /* 0x000000950a002986 */ /* 0x0003e8000c10193c */
[----:B---3--:R2:W-:Y:S04]  /*7fa60*/  @P4 STG.E desc[UR60][R12.64], R151 ;  /* 0x000000970c004986 */ /* 0x0085e8000c10193c */
[----:B-1----:R-:W3:Y:S04]  /*7fa70*/  LDL.LU R149, [R1+0x12c4] ;  /* 0x0012c40001957983 */ /* 0x002ee80000300800 */
[----:B------:R-:W3:Y:S04]  /*7fa80*/  LDL.LU R156, [R1+0xd54] ;  /* 0x000d5400019c7983 */ /* 0x000ee80000300800 */
[----:B--2---:R-:W2:Y:S01]  /*7fa90*/  LDL.LU R151, [R1+0xb54] ;  /* 0x000b540001977983 */ /* 0x004ea20000300800 */
[----:B------:R-:W-:-:S03]  /*7faa0*/  IMAD.WIDE R10, R145, 0x4, R6 ;  /* 0x00000004910a7825 */ /* 0x000fc600078e0206 */
[----:B------:R-:W-:Y:S04]  /*7fab0*/  @P6 STG.E desc[UR60][R14.64], R150 ;  /* 0x000000960e006986 */ /* 0x000fe8000c10193c */
[----:B----4-:R1:W-:Y:S02]  /*7fac0*/  @P5 STG.E desc[UR60][R10.64], R148 ;  /* 0x000000940a005986 */ /* 0x0103e4000c10193c */
[----:B-1----:R-:W-:Y:S02]  /*7fad0*/  IMAD.WIDE R10, R145, 0x4, R8 ;  /* 0x00000004910a7825 */ /* 0x002fe400078e0208 */
[----:B------:R-:W4:Y:S04]  /*7fae0*/  LDL.LU R145, [R1+0x12c8] ;  /* 0x0012c80001917983 */ /* 0x000f280000300800 */
[----:B------:R-:W4:Y:S01]  /*7faf0*/  LDL.LU R148, [R1+0xfe4] ;  /* 0x000fe40001947983 */ /* 0x000f220000300800 */
[----:B------:R-:W-:-:S02]  /*7fb00*/  IADD3 R0, R152, 0xb1, RZ ;  /* 0x000000b198007810 */ /* 0x000fc40007ffe0ff */
[----:B------:R-:W-:Y:S01]  /*7fb10*/  ISETP.LT.AND P0, PT, R158, UR4, !P0 ;  /* 0x000000049e007c0c */ /* 0x000fe2000c701270 */
[----:B------:R-:W4:Y:S01]  /*7fb20*/  LDL.LU R150, [R1+0x954] ;  /* 0x0009540001967983 */ /* 0x000f220000300800 */
[----:B------:R-:W-:-:S04]  /*7fb30*/  ISETP.GE.AND P3, PT, R0, UR8, PT ;  /* 0x0000000800007c0c */ /* 0x000fc8000bf66270 */
[----:B------:R-:W-:Y:S01]  /*7fb40*/  ISETP.LT.AND P4, PT, R153, UR4, !P3 ;  /* 0x0000000499007c0c */ /* 0x000fe2000df81270 */
[----:B------:R-:W-:Y:S01]  /*7fb50*/  VIADD R0, R152, 0xb2 ;  /* 0x000000b298007836 */ /* 0x000fe20000000000 */
[----:B------:R-:W-:Y:S02]  /*7fb60*/  ISETP.LT.AND P5, PT, R155, UR4, !P3 ;  /* 0x000000049b007c0c */ /* 0x000fe4000dfa1270 */
[----:B------:R-:W-:-:S03]  /*7fb70*/  ISETP.LT.AND P6, PT, R157, UR4, !P3 ;  /* 0x000000049d007c0c */ /* 0x000fc6000dfc1270 */
[----:B------:R1:W-:Y:S01]  /*7fb80*/  @P0 STG.E desc[UR60][R10.64], R147 ;  /* 0x000000930a000986 */ /* 0x0003e2000c10193c */
[----:B------:R-:W-:Y:S02]  /*7fb90*/  ISETP.LT.AND P3, PT, R158, UR4, !P3 ;  /* 0x000000049e007c0c */ /* 0x000fe4000df61270 */
[----:B------:R-:W-:Y:S01]  /*7fba0*/  ISETP.GE.AND P2, PT, R0, UR5, PT ;  /* 0x0000000500007c0c */ /* 0x000fe2000bf46270 */
[----:B-1----:R-:W4:Y:S03]  /*7fbb0*/  LDL.LU R147, [R1+0x764] ;  /* 0x0007640001937983 */ /* 0x002f260000300800 */
[----:B------:R-:W-:Y:S01]  /*7fbc0*/  ISETP.LT.AND P0, PT, R153, UR4, !P2 ;  /* 0x0000000499007c0c */ /* 0x000fe2000d701270 */
[----:B------:R-:W-:Y:S01]  /*7fbd0*/  IMAD.WIDE R14, R144, 0x4, R2 ;  /* 0x00000004900e7825 */ /* 0x000fe200078e0202 */
[----:B------:R-:W-:-:S03]  /*7fbe0*/  ULDC UR5, c[0x0][0x22c] ;  /* 0x00008b0000057ab9 */ /* 0x000fc60000000800 */
[C---:B------:R-:W-:Y:S01]  /*7fbf0*/  IMAD.WIDE R12, R144.reuse, 0x4, R4 ;  /* 0x00000004900c7825 */ /* 0x040fe200078e0204 */
[----:B------:R1:W-:Y:S03]  /*7fc00*/  @P4 STG.E desc[UR60][R14.64], R146 ;  /* 0x000000920e004986 */ /* 0x0003e6000c10193c */
[----:B------:R-:W-:Y:S01]  /*7fc10*/  IMAD.WIDE R10, R144, 0x4, R6 ;  /* 0x00000004900a7825 */ /* 0x000fe200078e0206 */
[----:B------:R-:W-:-:S03]  /*7fc20*/  ISETP.LT.AND P4, PT, R155, UR4, !P2 ;  /* 0x000000049b007c0c */ /* 0x000fc6000d781270 */
[----:B-1----:R-:W-:Y:S02]  /*7fc30*/  IMAD.WIDE R14, R144, 0x4, R8 ;  /* 0x00000004900e7825 */ /* 0x002fe400078e0208 */
[----:B------:R-:W4:Y:S04]  /*7fc40*/  LDL.LU R144, [R1+0x564] ;  /* 0x0005640001907983 */ /* 0x000f280000300800 */
[----:B------:R-:W-:Y:S04]  /*7fc50*/  @P5 STG.E desc[UR60][R12.64], R137 ;  /* 0x000000890c005986 */ /* 0x000fe8000c10193c */
[----:B------:R-:W-:Y:S04]  /*7fc60*/  @P6 STG.E desc[UR60][R10.64], R138 ;  /* 0x0000008a0a006986 */ /* 0x000fe8000c10193c */
[----:B------:R-:W4:Y:S04]  /*7fc70*/  LDL.LU R146, [R1+0x12cc] ;  /* 0x0012cc0001927983 */ /* 0x000f280000300800 */
[----:B------:R1:W-:Y:S01]  /*7fc80*/  @P3 STG.E desc[UR60][R14.64], R139 ;  /* 0x0000008b0e003986 */ /* 0x0003e2000c10193c */
[----:B------:R-:W-:-:S03]  /*7fc90*/  ISETP.LT.AND P3, PT, R157, UR4, !P2 ;  /* 0x000000049d007c0c */ /* 0x000fc6000d761270 */
[----:B-1----:R-:W4:Y:S01]  /*7fca0*/  LDL.LU R139, [R1+0x164] ;  /* 0x00016400018b7983 */ /* 0x002f220000300800 */
[----:B---3--:R-:W-:-:S04]  /*7fcb0*/  IMAD.WIDE R10, R149, 0x4, R2 ;  /* 0x00000004950a7825 */ /* 0x008fc800078e0202 */
[C---:B------:R-:W-:Y:S01]  /*7fcc0*/  IMAD.WIDE R12, R149.reuse, 0x4, R4 ;  /* 0x00000004950c7825 */ /* 0x040fe200078e0204 */
[----:B------:R1:W-:Y:S04]  /*7fcd0*/  @P0 STG.E desc[UR60][R10.64], R156 ;  /* 0x0000009c0a000986 */ /* 0x0003e8000c10193c */
[----:B--2---:R2:W-:Y:S04]  /*7fce0*/  @P4 STG.E desc[UR60][R12.64], R151 ;  /* 0x000000970c004986 */ /* 0x0045e8000c10193c */
[----:B-1----:R-:W3:Y:S01]  /*7fcf0*/  LDL.LU R156, [R1+0x364] ;  /* 0x00036400019c7983 */ /* 0x002ee20000300800 */
[----:B------:R-:W-:-:S03]  /*7fd00*/  IMAD.WIDE R10, R149, 0x4, R6 ;  /* 0x00000004950a7825 */ /* 0x000fc600078e0206 */
[----:B--2---:R-:W2:Y:S01]  /*7fd10*/  LDL.LU R151, [R1+0xd58] ;  /* 0x000d580001977983 */ /* 0x004ea20000300800 */
[----:B------:R-:W-:-:S03]  /*7fd20*/  IMAD.WIDE R12, R149, 0x4, R8 ;  /* 0x00000004950c7825 */ /* 0x000fc600078e0208 */
[----:B------:R-:W2:Y:S04]  /*7fd30*/  LDL.LU R149, [R1+0xb58] ;  /* 0x000b580001957983 */ /* 0x000ea80000300800 */
[----:B----4-:R1:W-:Y:S04]  /*7fd40*/  @P3 STG.E desc[UR60][R10.64], R148 ;  /* 0x000000940a003986 */ /* 0x0103e8000c10193c */
[----:B-1----:R-:W4:Y:S01]  /*7fd50*/  LDL.LU R148, [R1+0xfe8] ;  /* 0x000fe80001947983 */ /* 0x002f220000300800 */
[----:B------:R-:W-:Y:S02]  /*7fd60*/  ISETP.LT.AND P2, PT, R158, UR4, !P2 ;  /* 0x000000049e007c0c */ /* 0x000fe4000d741270 */
[----:B------:R-:W-:-:S02]  /*7fd70*/  ISETP.LT.AND P6, PT, R153, UR4, !P1 ;  /* 0x0000000499007c0c */ /* 0x000fc4000cfc1270 */
[----:B------:R-:W-:Y:S01]  /*7fd80*/  ISETP.LT.AND P5, PT, R155, UR4, !P1 ;  /* 0x000000049b007c0c */ /* 0x000fe2000cfa1270 */
[----:B------:R-:W-:-:S04]  /*7fd90*/  IMAD.WIDE R14, R145, 0x4, R2 ;  /* 0x00000004910e7825 */ /* 0x000fc800078e0202 */
[----:B------:R-:W-:-:S04]  /*7fda0*/  IMAD.WIDE R16, R145, 0x4, R4 ;  /* 0x0000000491107825 */ /* 0x000fc800078e0204 */
[----:B------:R-:W-:Y:S01]  /*7fdb0*/  VIADD R0, R152, 0xb4 ;  /* 0x000000b498007836 */ /* 0x000fe20000000000 */
[----:B------:R-:W-:Y:S01]  /*7fdc0*/  @P2 STG.E desc[UR60][R12.64], R150 ;  /* 0x000000960c002986 */ /* 0x000fe2000c10193c */
[----:B------:R-:W-:-:S03]  /*7fdd0*/  ISETP.LT.AND P3, PT, R157, UR4, !P1 ;  /* 0x000000049d007c0c */ /* 0x000fc6000cf61270 */
[----:B------:R1:W-:Y:S01]  /*7fde0*/  @P6 STG.E desc[UR60][R14.64], R147 ;  /* 0x000000930e006986 */ /* 0x0003e2000c10193c */
[----:B------:R-:W-:Y:S01]  /*7fdf0*/  ISETP.GE.AND P0, PT, R0, UR5, PT ;  /* 0x0000000500007c0c */ /* 0x000fe2000bf06270 */
[----:B------:R-:W-:Y:S01]  /*7fe00*/  IMAD.WIDE R10, R145, 0x4, R6 ;  /* 0x00000004910a7825 */ /* 0x000fe200078e0206 */
[----:B------:R-:W-:Y:S01]  /*7fe10*/  ISETP.LT.AND P2, PT, R158, UR4, !P1 ;  /* 0x000000049e007c0c */ /* 0x000fe2000cf41270 */
[----:B------:R-:W-:Y:S01]  /*7fe20*/  ULDC UR5, c[0x0][0x22c] ;  /* 0x00008b0000057ab9 */ /* 0x000fe20000000800 */
[----:B------:R-:W-:Y:S01]  /*7fe30*/  ISETP.LT.AND P4, PT, R153, UR4, !P0 ;  /* 0x0000000499007c0c */ /* 0x000fe2000c781270 */
[----:B-1----:R-:W4:Y:S01]  /*7fe40*/  LDL.LU R147, [R1+0x958] ;  /* 0x0009580001937983 */ /* 0x002f220000300800 */
[----:B------:R-:W-:Y:S01]  /*7fe50*/  IMAD.WIDE R14, R145, 0x4, R8 ;  /* 0x00000004910e7825 */ /* 0x000fe200078e0208 */
[----:B------:R-:W-:-:S03]  /*7fe60*/  ISETP.LT.AND P6, PT, R155, UR4, !P0 ;  /* 0x000000049b007c0c */ /* 0x000fc6000c7c1270 */
[----:B------:R-:W-:Y:S01]  /*7fe70*/  VIADD R12, R152, 0xb7 ;  /* 0x000000b7980c7836 */ /* 0x000fe20000000000 */
[----:B------:R1:W-:Y:S04]  /*7fe80*/  @P5 STG.E desc[UR60][R16.64], R144 ;  /* 0x0000009010005986 */ /* 0x0003e8000c10193c */
[----:B-1----:R-:W4:Y:S04]  /*7fe90*/  LDL.LU R144, [R1+0x12d0] ;  /* 0x0012d00001907983 */ /* 0x002f280000300800 */
[----:B------:R-:W4:Y:S01]  /*7fea0*/  LDL.LU R145, [R1+0x768] ;  /* 0x0007680001917983 */ /* 0x000f220000300800 */
[----:B------:R-:W-:Y:S01]  /*7feb0*/  ISETP.GE.AND P1, PT, R12, UR59, PT ;  /* 0x0000003b0c007c0c */ /* 0x000fe2000bf26270 */
[----:B------:R-:W-:-:S02]  /*7fec0*/  IMAD.WIDE R12, R146, 0x4, R2 ;  /* 0x00000004920c7825 */ /* 0x000fc400078e0202 */
[----:B------:R-:W4:Y:S04]  /*7fed0*/  LDL.LU R150, [R1+0x12d4] ;  /* 0x0012d40001967983 */ /* 0x000f280000300800 */
[----:B------:R-:W4:Y:S04]  /*7fee0*/  LDL.LU R137, [R1+0x568] ;  /* 0x0005680001897983 */ /* 0x000f280000300800 */
[----:B------:R1:W-:Y:S04]  /*7fef0*/  @P3 STG.E desc[UR60][R10.64], R139 ;  /* 0x0000008b0a003986 */ /* 0x0003e8000c10193c */
[----:B------:R-:W4:Y:S01]  /*7ff00*/  LDL.LU R138, [R1+0x168] ;  /* 0x00016800018a7983 */ /* 0x000f220000300800 */
[----:B-1----:R-:W-:Y:S01]  /*7ff10*/  IMAD.WIDE R10, R146, 0x4, R4 ;  /* 0x00000004920a7825 */ /* 0x002fe200078e0204 */
[----:B------:R-:W-:-:S02]  /*7ff20*/  ISETP.LT.AND P5, PT, R157, UR4, !P0 ;  /* 0x000000049d007c0c */ /* 0x000fc4000c7a1270 */
[----:B---3--:R1:W-:Y:S04]  /*7ff30*/  @P2 STG.E desc[UR60][R14.64], R156 ;  /* 0x0000009c0e002986 */ /* 0x0083e8000c10193c */
[----:B--2---:R-:W-:Y:S04]  /*7ff40*/  @P4 STG.E desc[UR60][R12.64], R151 ;  /* 0x000000970c004986 */ /* 0x004fe8000c10193c */
[----:B------:R2:W-:Y:S04]  /*7ff50*/  @P6 STG.E desc[UR60][R10.64], R149 ;  /* 0x000000950a006986 */ /* 0x0005e8000c10193c */
[----:B-1----:R-:W3:Y:S04]  /*7ff60*/  LDL.LU R156, [R1+0x368] ;  /* 0x00036800019c7983 */ /* 0x002ee80000300800 */
[----:B--2---:R-:W2:Y:S01]  /*7ff70*/  LDL.LU R149, [R1+0xd5c] ;  /* 0x000d5c0001957983 */ /* 0x004ea20000300800 */
[----:B------:R-:W-:-:S03]  /*7ff80*/  IMAD.WIDE R14, R146, 0x4, R6 ;  /* 0x00000004920e7825 */ /* 0x000fc600078e0206 */
[----:B------:R-:W2:Y:S01]  /*7ff90*/  LDL.LU R151, [R1+0xb5c] ;  /* 0x000b5c0001977983 */ /* 0x000ea20000300800 */
[----:B------:R-:W-:-:S03]  /*7ffa0*/  IMAD.WIDE R10, R146, 0x4, R8 ;  /* 0x00000004920a7825 */ /* 0x000fc600078e0208 */
[----:B------:R-:W2:Y:S04]  /*7ffb0*/  LDL.LU R146, [R1+0x12d8] ;  /* 0x0012d80001927983 */ /* 0x000ea80000300800 */
        /* <DEDUP_REMOVED lines=10> */
[----:B------:R-:W-:Y:S01]  /*80060*/  ISETP.GE.AND P2, PT, R0, UR5, PT ;  /* 0x0000000500007c0c */ /* 0x000fe2000bf46270 */
[----:B------:R1:W-:Y:S01]  /*80070*/  @P0 STG.E desc[UR60][R10.64], R147 ;  /* 0x000000930a000986 */ /* 0x0003e2000c10193c */
[----:B------:R-:W-:Y:S01]  /*80080*/  ISETP.LT.AND P3, PT, R158, UR4, !P3 ;  /* 0x000000049e007c0c */ /* 0x000fe2000df61270 */
[----:B------:R-:W-:Y:S01]  /*80090*/  ULDC UR5, c[0x0][0x22c] ;  /* 0x00008b0000057ab9 */ /* 0x000fe20000000800 */
[----:B------:R-:W-:Y:S01]  /*800a0*/  ISETP.LT.AND P0, PT, R153, UR4, !P2 ;  /* 0x0000000499007c0c */ /* 0x000fe2000d701270 */
[----:B-1----:R-:W4:Y:S01]  /*800b0*/  LDL.LU R147, [R1+0x76c] ;  /* 0x00076c0001937983 */ /* 0x002f220000300800 */
[----:B------:R-:W-:-:S04]  /*800c0*/  IMAD.WIDE R14, R144, 0x4, R2 ;  /* 0x00000004900e7825 */ /* 0x000fc800078e0202 */
[C---:B------:R-:W-:Y:S01]  /*800d0*/  IMAD.WIDE R12, R144.reuse, 0x4, R4 ;  /* 0x00000004900c7825 */ /* 0x040fe200078e0204 */
[----:B------:R1:W-:Y:S03]  /*800e0*/  @P4 STG.E desc[UR60][R14.64], R145 ;  /* 0x000000910e004986 */ /* 0x0003e6000c10193c */
[----:B------:R-:W-:-:S04]  /*800f0*/  IMAD.WIDE R10, R144, 0x4, R6 ;  /* 0x00000004900a7825 */ /* 0x000fc800078e0206 */
[----:B-1----:R-:W-:Y:S02]  /*80100*/  IMAD.WIDE R14, R144, 0x4, R8 ;  /* 0x00000004900e7825 */ /* 0x002fe400078e0208 */
[----:B------:R-:W4:Y:S04]  /*80110*/  LDL.LU R144, [R1+0x56c] ;  /* 0x00056c0001907983 */ /* 0x000f280000300800 */
[----:B------:R-:W-:Y:S04]  /*80120*/  @P5 STG.E desc[UR60][R12.64], R137 ;  /* 0x000000890c005986 */ /* 0x000fe8000c10193c */
[----:B------:R1:W-:Y:S01]  /*80130*/  @P6 STG.E desc[UR60][R10.64], R138 ;  /* 0x0000008a0a006986 */ /* 0x0003e2000c10193c */
[----:B------:R-:W-:-:S03]  /*80140*/  ISETP.LT.AND P4, PT, R155, UR4, !P2 ;  /* 0x000000049b007c0c */ /* 0x000fc6000d781270 */
[----:B------:R-:W4:Y:S01]  /*80150*/  LDL.LU R145, [R1+0x12dc] ;  /* 0x0012dc0001917983 */ /* 0x000f220000300800 */
[----:B-1----:R-:W-:-:S04]  /*80160*/  IMAD.WIDE R10, R150, 0x4, R2 ;  /* 0x00000004960a7825 */ /* 0x002fc800078e0202 */
[----:B------:R-:W-:Y:S01]  /*80170*/  IMAD.WIDE R12, R150, 0x4, R4 ;  /* 0x00000004960c7825 */ /* 0x000fe200078e0204 */
[----:B---3--:R1:W-:Y:S01]  /*80180*/  @P3 STG.E desc[UR60][R14.64], R156 ;  /* 0x0000009c0e003986 */ /* 0x0083e2000c10193c */
[----:B------:R-:W-:-:S03]  /*80190*/  ISETP.LT.AND P3, PT, R157, UR4, !P2 ;  /* 0x000000049d007c0c */ /* 0x000fc6000d761270 */
[----:B--2---:R2:W-:Y:S04]  /*801a0*/  @P0 STG.E desc[UR60][R10.64], R149 ;  /* 0x000000950a000986 */ /* 0x0045e8000c10193c */
[----:B-1----:R-:W3:Y:S04]  /*801b0*/  LDL.LU R156, [R1+0x16c] ;  /* 0x00016c00019c7983 */ /* 0x002ee80000300800 */
[----:B--2---:R-:W2:Y:S01]  /*801c0*/  LDL.LU R149, [R1+0x36c] ;  /* 0x00036c0001957983 */ /* 0x004ea20000300800 */
[----:B------:R-:W-:-:S03]  /*801d0*/  IMAD.WIDE R10, R150, 0x4, R6 ;  /* 0x00000004960a7825 */ /* 0x000fc600078e0206 */
[----:B------:R1:W-:Y:S04]  /*801e0*/  @P4 STG.E desc[UR60][R12.64], R151 ;  /* 0x000000970c004986 */ /* 0x0003e8000c10193c */
[----:B----4-:R4:W-:Y:S04]  /*801f0*/  @P3 STG.E desc[UR60][R10.64], R148 ;  /* 0x000000940a003986 */ /* 0x0109e8000c10193c */
[----:B-1----:R-:W2:Y:S01]  /*80200*/  LDL.LU R151, [R1+0xd60] ;  /* 0x000d600001977983 */ /* 0x002ea20000300800 */
[----:B------:R-:W-:-:S03]  /*80210*/  IMAD.WIDE R12, R150, 0x4, R8 ;  /* 0x00000004960c7825 */ /* 0x000fc600078e0208 */
[----:B------:R-:W2:Y:S04]  /*80220*/  LDL.LU R150, [R1+0xb60] ;  /* 0x000b600001967983 */ /* 0x000ea80000300800 */
[----:B----4-:R-:W4:Y:S01]  /*80230*/  LDL.LU R148, [R1+0xff0] ;  /* 0x000ff00001947983 */ /* 0x010f220000300800 */
[----:B------:R-:W-:Y:S02]  /*80240*/  ISETP.LT.AND P2, PT, R158, UR4, !P2 ;  /* 0x000000049e007c0c */ /* 0x000fe4000d741270 */
[----:B------:R-:W-:Y:S02]  /*80250*/  ISETP.LT.AND P6, PT, R153, UR4, !P1 ;  /* 0x0000000499007c0c */ /* 0x000fe4000cfc1270 */
[----:B------:R-:W-:Y:S01]  /*80260*/  ISETP.LT.AND P5, PT, R155, UR4, !P1 ;  /* 0x000000049b007c0c */ /* 0x000fe2000cfa1270 */
[----:B------:R-:W-:-:S04]  /*80270*/  IMAD.WIDE R14, R146, 0x4, R2 ;  /* 0x00000004920e7825 */ /* 0x000fc800078e0202 */
[----:B------:R-:W-:Y:S01]  /*80280*/  IMAD.WIDE R16, R146, 0x4, R4 ;  /* 0x0000000492107825 */ /* 0x000fe200078e0204 */
[----:B------:R-:W-:-:S03]  /*80290*/  ISETP.LT.AND P3, PT, R157, UR4, !P1 ;  /* 0x000000049d007c0c */ /* 0x000fc6000cf61270 */
[----:B------:R-:W-:Y:S01]  /*802a0*/  @P2 STG.E desc[UR60][R12.64], R139 ;  /* 0x0000008b0c002986 */ /* 0x000fe2000c10193c */
[----:B------:R-:W-:Y:S01]  /*802b0*/  VIADD R10, R152, 0xbb ;  /* 0x000000bb980a7836 */ /* 0x000fe20000000000 */
[----:B------:R-:W-:Y:S02]  /*802c0*/  ISETP.LT.AND P2, PT, R158, UR4, !P1 ;  /* 0x000000049e007c0c */ /* 0x000fe4000cf41270 */
[----:B------:R1:W-:Y:S01]  /*802d0*/  @P6 STG.E desc[UR60][R14.64], R147 ;  /* 0x000000930e006986 */ /* 0x0003e2000c10193c */
[----:B------:R-:W-:Y:S02]  /*802e0*/  IADD3 R0, R152, 0xb8, RZ ;  /* 0x000000b898007810 */ /* 0x000fe40007ffe0ff */
[----:B------:R-:W-:Y:S01]  /*802f0*/  ISETP.GE.AND P1, PT, R10, UR57, PT ;  /* 0x000000390a007c0c */ /* 0x000fe2000bf26270 */
[C---:B------:R-:W-:Y:S01]  /*80300*/  IMAD.WIDE R10, R146.reuse, 0x4, R8 ;  /* 0x00000004920a7825 */ /* 0x040fe200078e0208 */
[----:B-1----:R-:W4:Y:S03]  /*80310*/  LDL.LU R147, [R1+0x960] ;  /* 0x0009600001937983 */ /* 0x002f260000300800 */
[----:B------:R-:W-:Y:S01]  /*80320*/  IMAD.WIDE R12, R146, 0x4, R6 ;  /* 0x00000004920c7825 */ /* 0x000fe200078e0206 */
[----:B------:R-:W-:Y:S01]  /*80330*/  ISETP.GE.AND P0, PT, R0, UR5, PT ;  /* 0x0000000500007c0c */ /* 0x000fe2000bf06270 */
[----:B------:R-:W-:-:S03]  /*80340*/  ULDC UR5, c[0x0][0x22c] ;  /* 0x00008b0000057ab9 */ /* 0x000fc60000000800 */
[----:B------:R-:W-:Y:S01]  /*80350*/  ISETP.LT.AND P4, PT, R153, UR4, !P0 ;  /* 0x0000000499007c0c */ /* 0x000fe2000c781270 */
[----:B------:R1:W-:Y:S04]  /*80360*/  @P5 STG.E desc[UR60][R16.64], R144 ;  /* 0x0000009010005986 */ /* 0x0003e8000c10193c */
[----:B-1----:R-:W4:Y:S04]  /*80370*/  LDL.LU R144, [R1+0x12e0] ;  /* 0x0012e00001907983 */ /* 0x002f280000300800 */
[----:B------:R-:W4:Y:S04]  /*80380*/  LDL.LU R146, [R1+0x770] ;  /* 0x0007700001927983 */ /* 0x000f280000300800 */
[----:B------:R-:W4:Y:S04]  /*80390*/  LDL.LU R137, [R1+0x570] ;  /* 0x0005700001897983 */ /* 0x000f280000300800 */
[----:B------:R-:W4:Y:S01]  /*803a0*/  LDL.LU R138, [R1+0x170] ;  /* 0x00017000018a7983 */ /* 0x000f220000300800 */
[----:B------:R-:W-:-:S03]  /*803b0*/  ISETP.LT.AND P6, PT, R155, UR4, !P0 ;  /* 0x000000049b007c0c */ /* 0x000fc6000c7c1270 */
[----:B------:R-:W4:Y:S01]  /*803c0*/  LDL.LU R139, [R1+0x370] ;  /* 0x00037000018b7983 */ /* 0x000f220000300800 */
[----:B------:R-:W-:Y:S01]  /*803d0*/  ISETP.LT.AND P5, PT, R157, UR4, !P0 ;  /* 0x000000049d007c0c */ /* 0x000fe2000c7a1270 */
[C---:B------:R-:W-:Y:S02]  /*803e0*/  IMAD.WIDE R14, R145.reuse, 0x4, R4 ;  /* 0x00000004910e7825 */ /* 0x040fe400078e0204 */
[----:B---3--:R1:W-:Y:S04]  /*803f0*/  @P3 STG.E desc[UR60][R12.64], R156 ;  /* 0x0000009c0c003986 */ /* 0x0083e8000c10193c */
[----:B--2---:R2:W-:Y:S01]  /*80400*/  @P2 STG.E desc[UR60][R10.64], R149 ;  /* 0x000000950a002986 */ /* 0x0045e2000c10193c */
[----:B-1----:R-:W-:-:S03]  /*80410*/  IMAD.WIDE R12, R145, 0x4, R2 ;  /* 0x00000004910c7825 */ /* 0x002fc600078e0202 */
[----:B--2---:R-:W2:Y:S04]  /*80420*/  LDL.LU R149, [R1+0x12e4] ;  /* 0x0012e40001957983 */ /* 0x004ea80000300800 */
[----:B------:R-:W3:Y:S01]  /*80430*/  LDL.LU R156, [R1+0xd64] ;  /* 0x000d6400019c7983 */ /* 0x000ee20000300800 */
[----:B------:R-:W-:-:S03]  /*80440*/  IMAD.WIDE R10, R145, 0x4, R6 ;  /* 0x00000004910a7825 */ /* 0x000fc600078e0206 */
[----:B------:R1:W-:Y:S04]  /*80450*/  @P4 STG.E desc[UR60][R12.64], R151 ;  /* 0x000000970c004986 */ /* 0x0003e8000c10193c */
[----:B------:R-:W-:Y:S04]  /*80460*/  @P6 STG.E desc[UR60][R14.64], R150 ;  /* 0x000000960e006986 */ /* 0x000fe8000c10193c */
[----:B----4-:R4:W-:Y:S04]  /*80470*/  @P5 STG.E desc[UR60][R10.64], R148 ;  /* 0x000000940a005986 */ /* 0x0109e8000c10193c */
[----:B-1----:R-:W3:Y:S01]  /*80480*/  LDL.LU R151, [R1+0xb64] ;  /* 0x000b640001977983 */ /* 0x002ee20000300800 */
[----:B----4-:R-:W-:-:S03]  /*80490*/  IMAD.WIDE R10, R145, 0x4, R8 ;  /* 0x00000004910a7825 */ /* 0x010fc600078e0208 */
[----:B------:R-:W4:Y:S04]  /*804a0*/  LDL.LU R145, [R1+0x12e8] ;  /* 0x0012e80001917983 */ /* 0x000f280000300800 */
[----:B------:R-:W4:Y:S01]  /*804b0*/  LDL.LU R148, [R1+0xff4] ;  /* 0x000ff40001947983 */ /* 0x000f220000300800 */
[----:B------:R-:W-:Y:S01]  /*804c0*/  VIADD R0, R152, 0xb9 ;  /* 0x000000b998007836 */ /* 0x000fe20000000000 */
[----:B------:R-:W-:Y:S02]  /*804d0*/  ISETP.LT.AND P0, PT, R158, UR4, !P0 ;  /* 0x000000049e007c0c */ /* 0x000fe4000c701270 */
        /* <DEDUP_REMOVED lines=9> */
[C---:B------:R-:W-:Y:S02]  /*80570*/  IMAD.WIDE R14, R144.reuse, 0x4, R2 ;  /* 0x00000004900e7825 */ /* 0x040fe400078e0202 */
[----:B-1----:R-:W4:Y:S01]  /*80580*/  LDL.LU R147, [R1+0x774] ;  /* 0x0007740001937983 */ /* 0x002f220000300800 */
[----:B------:R-:W-:Y:S01]  /*80590*/  ISETP.LT.AND P0, PT, R153, UR4, !P2 ;  /* 0x0000000499007c0c */ /* 0x000fe2000d701270 */
[----:B------:R-:W-:Y:S01]  /*805a0*/  ULDC UR5, c[0x0][0x22c] ;  /* 0x00008b0000057ab9 */ /* 0x000fe20000000800 */
[C---:B------:R-:W-:Y:S01]  /*805b0*/  IMAD.WIDE R12, R144.reuse, 0x4, R4 ;  /* 0x00000004900c7825 */ /* 0x040fe200078e0204 */
[----:B------:R1:W-:Y:S03]  /*805c0*/  @P4 STG.E desc[UR60][R14.64], R146 ;  /* 0x000000920e004986 */ /* 0x0003e6000c10193c */
[----:B------:R-:W-:Y:S01]  /*805d0*/  IMAD.WIDE R10, R144, 0x4, R6 ;  /* 0x00000004900a7825 */ /* 0x000fe200078e0206 */
[----:B------:R-:W-:Y:S01]  /*805e0*/  @P5 STG.E desc[UR60][R12.64], R137 ;  /* 0x000000890c005986 */ /* 0x000fe2000c10193c */
[----:B------:R-:W-:-:S02]  /*805f0*/  ISETP.LT.AND P4, PT, R155, UR4, !P2 ;  /* 0x000000049b007c0c */ /* 0x000fc4000d781270 */
[----:B-1----:R-:W-:Y:S02]  /*80600*/  IMAD.WIDE R14, R144, 0x4, R8 ;  /* 0x00000004900e7825 */ /* 0x002fe400078e0208 */
[----:B------:R-:W4:Y:S04]  /*80610*/  LDL.LU R144, [R1+0x574] ;  /* 0x0005740001907983 */ /* 0x000f280000300800 */
[----:B------:R-:W-:Y:S04]  /*80620*/  @P6 STG.E desc[UR60][R10.64], R138 ;  /* 0x0000008a0a006986 */ /* 0x000fe8000c10193c */
[----:B------:R-:W4:Y:S04]  /*80630*/  LDL.LU R146, [R1+0x12ec] ;  /* 0x0012ec0001927983 */ /* 0x000f280000300800 */
[----:B------:R1:W-:Y:S01]  /*80640*/  @P3 STG.E desc[UR60][R14.64], R139 ;  /* 0x0000008b0e003986 */ /* 0x0003e2000c10193c */
[----:B------:R-:W-:-:S03]  /*80650*/  ISETP.LT.AND P3, PT, R157, UR4, !P2 ;  /* 0x000000049d007c0c */ /* 0x000fc6000d761270 */
[----:B-1----:R-:W4:Y:S01]  /*80660*/  LDL.LU R139, [R1+0x174] ;  /* 0x00017400018b7983 */ /* 0x002f220000300800 */
[----:B--2---:R-:W-:-:S05]  /*80670*/  IMAD.WIDE R10, R149, 0x4, R2 ;  /* 0x00000004950a7825 */ /* 0x004fca00078e0202 */
[----:B---3--:R1:W-:Y:S01]  /*80680*/  @P0 STG.E desc[UR60][R10.64], R156 ;  /* 0x0000009c0a000986 */ /* 0x0083e2000c10193c */
[----:B------:R-:W-:-:S03]  /*80690*/  IMAD.WIDE R12, R149, 0x4, R4 ;  /* 0x00000004950c7825 */ /* 0x000fc600078e0204 */
[----:B-1----:R-:W2:Y:S01]  /*806a0*/  LDL.LU R156, [R1+0x374] ;  /* 0x00037400019c7983 */ /* 0x002ea20000300800 */
[----:B------:R-:W-:-:S03]  /*806b0*/  IMAD.WIDE R10, R149, 0x4, R6 ;  /* 0x00000004950a7825 */ /* 0x000fc600078e0206 */
[----:B------:R1:W-:Y:S02]  /*806c0*/  @P4 STG.E desc[UR60][R12.64], R151 ;  /* 0x000000970c004986 */ /* 0x0003e4000c10193c */
[----:B-1----:R-:W-:Y:S02]  /*806d0*/  IMAD.WIDE R12, R149, 0x4, R8 ;  /* 0x00000004950c7825 */ /* 0x002fe400078e0208 */
[----:B------:R-:W3:Y:S04]  /*806e0*/  LDL.LU R151, [R1+0xd68] ;  /* 0x000d680001977983 */ /* 0x000ee80000300800 */
[----:B------:R-:W3:Y:S04]  /*806f0*/  LDL.LU R149, [R1+0xb68] ;  /* 0x000b680001957983 */ /* 0x000ee80000300800 */
[----:B----4-:R1:W-:Y:S04]  /*80700*/  @P3 STG.E desc[UR60][R10.64], R148 ;  /* 0x000000940a003986 */ /* 0x0103e8000c10193c */
[----:B-1----:R-:W4:Y:S01]  /*80710*/  LDL.LU R148, [R1+0xff8] ;  /* 0x000ff80001947983 */ /* 0x002f220000300800 */
[----:B------:R-:W-:-:S02]  /*80720*/  ISETP.LT.AND P2, PT, R158, UR4, !P2 ;  /* 0x000000049e007c0c */ /* 0x000fc4000d741270 */
[----:B------:R-:W-:Y:S02]  /*80730*/  ISETP.LT.AND P6, PT, R153, UR4, !P1 ;  /* 0x0000000499007c0c */ /* 0x000fe4000cfc1270 */
[----:B------:R-:W-:Y:S01]  /*80740*/  ISETP.LT.AND P5, PT, R155, UR4, !P1 ;  /* 0x000000049b007c0c */ /* 0x000fe2000cfa1270 */
[----:B------:R-:W-:-:S04]  /*80750*/  IMAD.WIDE R14, R145, 0x4, R2 ;  /* 0x00000004910e7825 */ /* 0x000fc800078e0202 */
[----:B------:R-:W-:Y:S01]  /*80760*/  IMAD.WIDE R16, R145, 0x4, R4 ;  /* 0x0000000491107825 */ /* 0x000fe200078e0204 */
[----:B------:R-:W-:-:S03]  /*80770*/  ISETP.LT.AND P3, PT, R157, UR4, !P1 ;  /* 0x000000049d007c0c */ /* 0x000fc6000cf61270 */
[----:B------:R-:W-:Y:S01]  /*80780*/  VIADD R0, R152, 0xbc ;  /* 0x000000bc98007836 */ /* 0x000fe20000000000 */
[----:B------:R-:W-:Y:S01]  /*80790*/  @P2 STG.E desc[UR60][R12.64], R150 ;  /* 0x000000960c002986 */ /* 0x000fe2000c10193c */
[----:B------:R-:W-:-:S03]  /*807a0*/  ISETP.LT.AND P2, PT, R158, UR4, !P1 ;  /* 0x000000049e007c0c */ /* 0x000fc6000cf41270 */
[----:B------:R1:W-:Y:S01]  /*807b0*/  @P6 STG.E desc[UR60][R14.64], R147 ;  /* 0x000000930e006986 */ /* 0x0003e2000c10193c */
[----:B------:R-:W-:Y:S01]  /*807c0*/  ISETP.GE.AND P0, PT, R0, UR5, PT ;  /* 0x0000000500007c0c */ /* 0x000fe2000bf06270 */
[C---:B------:R-:W-:Y:S02]  /*807d0*/  IMAD.WIDE R10, R145.reuse, 0x4, R6 ;  /* 0x00000004910a7825 */ /* 0x040fe400078e0206 */
[----:B-1----:R-:W4:Y:S02]  /*807e0*/  LDL.LU R147, [R1+0x968] ;  /* 0x0009680001937983 */ /* 0x002f240000300800 */
[----:B------:R-:W-:Y:S02]  /*807f0*/  IMAD.WIDE R14, R145, 0x4, R8 ;  /* 0x00000004910e7825 */ /* 0x000fe400078e0208 */
[----:B------:R1:W-:Y:S01]  /*80800*/  @P5 STG.E desc[UR60][R16.64], R144 ;  /* 0x0000009010005986 */ /* 0x0003e2000c10193c */
[----:B------:R-:W-:Y:S01]  /*80810*/  ISETP.LT.AND P4, PT, R153, UR4, !P0 ;  /* 0x0000000499007c0c */ /* 0x000fe2000c781270 */
[----:B------:R-:W-:Y:S01]  /*80820*/  VIADD R12, R152, 0xbf ;  /* 0x000000bf980c7836 */ /* 0x000fe20000000000 */
[----:B------:R-:W-:Y:S01]  /*80830*/  ISETP.LT.AND P6, PT, R155, UR4, !P0 ;  /* 0x000000049b007c0c */ /* 0x000fe2000c7c1270 */
[----:B------:R-:W-:Y:S01]  /*80840*/  ULDC UR5, c[0x0][0x22c] ;  /* 0x00008b0000057ab9 */ /* 0x000fe20000000800 */
[----:B-1----:R-:W4:Y:S04]  /*80850*/  LDL.LU R144, [R1+0x12f0] ;  /* 0x0012f00001907983 */ /* 0x002f280000300800 */
[----:B------:R-:W4:Y:S01]  /*80860*/  LDL.LU R145, [R1+0x778] ;  /* 0x0007780001917983 */ /* 0x000f220000300800 */
[----:B------:R-:W-:-:S03]  /*80870*/  ISETP.LT.AND P5, PT, R157, UR4, !P0 ;  /* 0x000000049d007c0c */ /* 0x000fc6000c7a1270 */
[----:B------:R-:W4:Y:S01]  /*80880*/  LDL.LU R150, [R1+0x12f4] ;  /* 0x0012f40001967983 */ /* 0x000f220000300800 */
[----:B------:R-:W-:-:S03]  /*80890*/  ISETP.GE.AND P1, PT, R12, UR53, PT ;  /* 0x000000350c007c0c */ /* 0x000fc6000bf26270 */
[----:B------:R1:W-:Y:S01]  /*808a0*/  @P3 STG.E desc[UR60][R10.64], R139 ;  /* 0x0000008b0a003986 */ /* 0x0003e2000c10193c */
[----:B------:R-:W-:-:S03]  /*808b0*/  IMAD.WIDE R12, R146, 0x4, R2 ;  /* 0x00000004920c7825 */ /* 0x000fc600078e0202 */
[----:B------:R-:W4:Y:S04]  /*808c0*/  LDL.LU R137, [R1+0x578] ;  /* 0x0005780001897983 */ /* 0x000f280000300800 */
[----:B------:R-:W4:Y:S01]  /*808d0*/  LDL.LU R138, [R1+0x178] ;  /* 0x00017800018a7983 */ /* 0x000f220000300800 */
[----:B-1----:R-:W-:-:S03]  /*808e0*/  IMAD.WIDE R10, R146, 0x4, R4 ;  /* 0x00000004920a7825 */ /* 0x002fc600078e0204 */
[----:B--2---:R1:W-:Y:S04]  /*808f0*/  @P2 STG.E desc[UR60][R14.64], R156 ;  /* 0x0000009c0e002986 */ /* 0x0043e8000c10193c */
[----:B-1----:R-:W2:Y:S01]  /*80900*/  LDL.LU R156, [R1+0x378] ;  /* 0x00037800019c7983 */ /* 0x002ea20000300800 */
[----:B------:R-:W-:-:S03]  /*80910*/  IMAD.WIDE R14, R146, 0x4, R6 ;  /* 0x00000004920e7825 */ /* 0x000fc600078e0206 */
[----:B---3--:R-:W-:Y:S04]  /*80920*/  @P4 STG.E desc[UR60][R12.64], R151 ;  /* 0x000000970c004986 */ /* 0x008fe8000c10193c */
[----:B------:R1:W-:Y:S04]  /*80930*/  @P6 STG.E desc[UR60][R10.64], R149 ;  /* 0x000000950a006986 */ /* 0x0003e8000c10193c */
[----:B-1----:R-:W3:Y:S01]  /*80940*/  LDL.LU R149, [R1+0xd6c] ;  /* 0x000d6c0001957983 */ /* 0x002ee20000300800 */
[----:B------:R-:W-:-:S03]  /*80950*/  IMAD.WIDE R10, R146, 0x4, R8 ;  /* 0x00000004920a7825 */ /* 0x000fc600078e0208 */
[----:B------:R-:W3:Y:S04]  /*80960*/  LDL.LU R151, [R1+0xb6c] ;  /* 0x000b6c0001977983 */ /* 0x000ee80000300800 */
[----:B----4-:R1:W-:Y:S04]  /*80970*/  @P5 STG.E desc[UR60][R14.64], R148 ;  /* 0x000000940e005986 */ /* 0x0103e8000c10193c */
[----:B------:R-:W4:Y:S04]  /*80980*/  LDL.LU R146, [R1+0x12f8] ;  /* 0x0012f80001927983 */ /* 0x000f280000300800 */
[----:B-1----:R-:W4:Y:S01]  /*80990*/  LDL.LU R148, [R1+0xffc] ;  /* 0x000ffc0001947983 */ /* 0x002f220000300800 */
[----:B------:R-:W-:-:S02]  /*809a0*/  IADD3 R0, R152, 0xbd, RZ ;  /* 0x000000bd98007810 */ /* 0x000fc40007ffe0ff */
[----:B------:R-:W-:Y:S01]  /*809b0*/  ISETP.LT.AND P0, PT, R158, UR4, !P0 ;  /* 0x000000049e007c0c */ /* 0x000fe2000c701270 */
[----:B------:R-:W4:Y:S01]  /*809c0*/  LDL.LU R139, [R1+0x96c] ;  /* 0x00096c00018b7983 */ /* 0x000f220000300800 */
[----:B------:R-:W-:-:S04]  /*809d0*/  ISETP.GE.AND P3, PT, R0, UR51, PT ;  /* 0x0000003300007c0c */ /* 0x000fc8000bf66270 */
[----:B------:R-:W-:Y:S01]  /*809e0*/  ISETP.LT.AND P4, PT, R153, UR4, !P3 ;  /* 0x0000000499007c0c */ /* 0x000fe2000df81270 */
[----:B------:R-:W-:Y:S01]  /*809f0*/  VIADD R0, R152, 0xbe ;  /* 0x000000be98007836 */ /* 0x000fe20000000000 */
[----:B------:R-:W-:Y:S02]  /*80a00*/  ISETP.LT.AND P5, PT, R155, UR4, !P3 ;  /* 0x000000049b007c0c */ /* 0x000fe4000dfa1270 */
[----:B------:R-:W-:Y:S02]  /*80a10*/  ISETP.LT.AND P6, PT, R157, UR4, !P3 ;  /* 0x000000049d007c0c */ /* 0x000fe4000dfc1270 */
[----:B------:R-:W-:Y:S02]  /*80a20*/  ISETP.LT.AND P3, PT, R158, UR4, !P3 ;  /* 0x000000049e007c0c */ /* 0x000fe4000df61270 */
[----:B------:R-:W-:Y:S01]  /*80a30*/  ISETP.GE.AND P2, PT, R0, UR5, PT ;  /* 0x0000000500007c0c */ /* 0x000fe2000bf46270 */
[----:B------:R1:W-:Y:S01]  /*80a40*/  @P0 STG.E desc[UR60][R10.64], R147 ;  /* 0x000000930a000986 */ /* 0x0003e2000c10193c */
[----:B------:R-:W-:-:S03]  /*80a50*/  IMAD.WIDE R14, R144, 0x4, R2 ;  /* 0x00000004900e7825 */ /* 0x000fc600078e0202 */
[----:B-1----:R-:W4:Y:S01]  /*80a60*/  LDL.LU R147, [R1+0x77c] ;  /* 0x00077c0001937983 */ /* 0x002f220000300800 */
[----:B------:R-:W-:Y:S01]  /*80a70*/  ISETP.LT.AND P0, PT, R153, UR4, !P2 ;  /* 0x0000000499007c0c */ /* 0x000fe2000d701270 */
[----:B------:R-:W-:Y:S01]  /*80a80*/  ULDC UR5, c[0x0][0x22c] ;  /* 0x00008b0000057ab9 */ /* 0x000fe20000000800 */
[C---:B------:R-:W-:Y:S01]  /*80a90*/  IMAD.WIDE R12, R144.reuse, 0x4, R4 ;  /* 0x00000004900c7825 */ /* 0x040fe200078e0204 */
[----:B------:R1:W-:Y:S03]  /*80aa0*/  @P4 STG.E desc[UR60][R14.64], R145 ;  /* 0x000000910e004986 */ /* 0x0003e6000c10193c */
[----:B------:R-:W-:Y:S01]  /*80ab0*/  IMAD.WIDE R10, R144, 0x4, R6 ;  /* 0x00000004900a7825 */ /* 0x000fe200078e0206 */
[----:B------:R-:W-:-:S03]  /*80ac0*/  ISETP.LT.AND P4, PT, R155, UR4, !P2 ;  /* 0x000000049b007c0c */ /* 0x000fc6000d781270 */
[----:B-1----:R-:W-:Y:S02]  /*80ad0*/  IMAD.WIDE R14, R144, 0x4, R8 ;  /* 0x00000004900e7825 */ /* 0x002fe400078e0208 */
[----:B------:R-:W4:Y:S04]  /*80ae0*/  LDL.LU R144, [R1+0x57c] ;  /* 0x00057c0001907983 */ /* 0x000f280000300800 */
[----:B------:R1:W-:Y:S04]  /*80af0*/  @P5 STG.E desc[UR60][R12.64], R137 ;  /* 0x000000890c005986 */ /* 0x0003e8000c10193c */
[----:B------:R1:W-:Y:S04]  /*80b00*/  @P6 STG.E desc[UR60][R10.64], R138 ;  /* 0x0000008a0a006986 */ /* 0x0003e8000c10193c */
[----:B------:R-:W4:Y:S01]  /*80b10*/  LDL.LU R145, [R1+0x12fc] ;  /* 0x0012fc0001917983 */ /* 0x000f220000300800 */
[----:B-1----:R-:W-:-:S04]  /*80b20*/  IMAD.WIDE R12, R150, 0x4, R4 ;  /* 0x00000004960c7825 */ /* 0x002fc800078e0204 */
[----:B------:R-:W-:Y:S01]  /*80b30*/  IMAD.WIDE R10, R150, 0x4, R2 ;  /* 0x00000004960a7825 */ /* 0x000fe200078e0202 */
[----:B--2---:R1:W-:Y:S01]  /*80b40*/  @P3 STG.E desc[UR60][R14.64], R156 ;  /* 0x0000009c0e003986 */ /* 0x0043e2000c10193c */
[----:B------:R-:W-:-:S03]  /*80b50*/  ISETP.LT.AND P3, PT, R157, UR4, !P2 ;  /* 0x000000049d007c0c */ /* 0x000fc6000d761270 */
[----:B-1----:R-:W2:Y:S04]  /*80b60*/  LDL.LU R156, [R1+0x17c] ;  /* 0x00017c00019c7983 */ /* 0x002ea80000300800 */
[----:B---3--:R1:W-:Y:S04]  /*80b70*/  @P0 STG.E desc[UR60][R10.64], R149 ;  /* 0x000000950a000986 */ /* 0x0083e8000c10193c */
[----:B------:R3:W-:Y:S04]  /*80b80*/  @P4 STG.E desc[UR60][R12.64], R151 ;  /* 0x000000970c004986 */ /* 0x0007e8000c10193c */
[----:B-1----:R-:W2:Y:S01]  /*80b90*/  LDL.LU R149, [R1+0x37c] ;  /* 0x00037c0001957983 */ /* 0x002ea20000300800 */
[----:B------:R-:W-:-:S03]  /*80ba0*/  IMAD.WIDE R10, R150, 0x4, R6 ;  /* 0x00000004960a7825 */ /* 0x000fc600078e0206 */
[----:B---3--:R-:W3:Y:S01]  /*80bb0*/  LDL.LU R151, [R1+0xd70] ;  /* 0x000d700001977983 */ /* 0x008ee20000300800 */
[----:B------:R-:W-:-:S03]  /*80bc0*/  IMAD.WIDE R12, R150, 0x4, R8 ;  /* 0x00000004960c7825 */ /* 0x000fc600078e0208 */
[----:B------:R-:W3:Y:S04]  /*80bd0*/  LDL.LU R150, [R1+0xb70] ;  /* 0x000b700001967983 */ /* 0x000ee80000300800 */
[----:B----4-:R1:W-:Y:S04]  /*80be0*/  @P3 STG.E desc[UR60][R10.64], R148 ;  /* 0x000000940a003986 */ /* 0x0103e8000c10193c */
[----:B-1----:R-:W4:Y:S01]  /*80bf0*/  LDL.LU R148, [R1+0x1000] ;  /* 0x0010000001947983 */ /* 0x002f220000300800 */
[----:B------:R-:W-:Y:S02]  /*80c00*/  ISETP.LT.AND P2, PT, R158, UR4, !P2 ;  /* 0x000000049e007c0c */ /* 0x000fe4000d741270 */
[----:B------:R-:W-:-:S02]  /*80c10*/  ISETP.LT.AND P6, PT, R153, UR4, !P1 ;  /* 0x0000000499007c0c */ /* 0x000fc4000cfc1270 */
[----:B------:R-:W-:Y:S01]  /*80c20*/  ISETP.LT.AND P5, PT, R155, UR4, !P1 ;  /* 0x000000049b007c0c */ /* 0x000fe2000cfa1270 */
[----:B------:R-:W-:-:S04]  /*80c30*/  IMAD.WIDE R14, R146, 0x4, R2 ;  /* 0x00000004920e7825 */ /* 0x000fc800078e0202 */
[----:B------:R-:W-:Y:S01]  /*80c40*/  IMAD.WIDE R16, R146, 0x4, R4 ;  /* 0x0000000492107825 */ /* 0x000fe200078e0204 */
[----:B------:R-:W-:-:S03]  /*80c50*/  ISETP.LT.AND P3, PT, R157, UR4, !P1 ;  /* 0x000000049d007c0c */ /* 0x000fc6000cf61270 */
[C---:B------:R-:W-:Y:S01]  /*80c60*/  VIADD R0, R152.reuse, 0xc0 ;  /* 0x000000c098007836 */ /* 0x040fe20000000000 */
[----:B------:R-:W-:Y:S01]  /*80c70*/  @P2 STG.E desc[UR60][R12.64], R139 ;  /* 0x0000008b0c002986 */ /* 0x000fe2000c10193c */
[----:B------:R-:W-:Y:S01]  /*80c80*/  VIADD R10, R152, 0xc3 ;  /* 0x000000c3980a7836 */ /* 0x000fe20000000000 */
[----:B------:R-:W-:Y:S02]  /*80c90*/  ISETP.LT.AND P2, PT, R158, UR4, !P1 ;  /* 0x000000049e007c0c */ /* 0x000fe4000cf41270 */
[----:B------:R1:W-:Y:S01]  /*80ca0*/  @P6 STG.E desc[UR60][R14.64], R147 ;  /* 0x000000930e006986 */ /* 0x0003e2000c10193c */
[----:B------:R-:W-:Y:S02]  /*80cb0*/  ISETP.GE.AND P0, PT, R0, UR5, PT ;  /* 0x0000000500007c0c */ /* 0x000fe4000bf06270 */
[----:B------:R-:W-:Y:S01]  /*80cc0*/  ISETP.GE.AND P1, PT, R10, UR49, PT ;  /* 0x000000310a007c0c */ /* 0x000fe2000bf26270 */
[C---:B------:R-:W-:Y:S01]  /*80cd0*/  IMAD.WIDE R10, R146.reuse, 0x4, R8 ;  /* 0x00000004920a7825 */ /* 0x040fe200078e0208 */
[----:B------:R-:W-:Y:S01]  /*80ce0*/  ISETP.LT.AND P4, PT, R153, UR4, !P0 ;  /* 0x0000000499007c0c */ /* 0x000fe2000c781270 */
[----:B------:R-:W-:Y:S01]  /*80cf0*/  ULDC UR5, c[0x0][0x22c] ;  /* 0x00008b0000057ab9 */ /* 0x000fe20000000800 */
[----:B-1----:R-:W4:Y:S01]  /*80d00*/  LDL.LU R147, [R1+0x970] ;  /* 0x0009700001937983 */ /* 0x002f220000300800 */
[----:B------:R-:W-:-:S03]  /*80d10*/  IMAD.WIDE R12, R146, 0x4, R6 ;  /* 0x00000004920c7825 */ /* 0x000fc600078e0206 */
[----:B------:R1:W-:Y:S01]  /*80d20*/  @P5 STG.E desc[UR60][R16.64], R144 ;  /* 0x0000009010005986 */ /* 0x0003e2000c10193c */
[----:B------:R-:W-:Y:S02]  /*80d30*/  ISETP.LT.AND P6, PT, R155, UR4, !P0 ;  /* 0x000000049b007c0c */ /* 0x000fe4000c7c1270 */
[----:B------:R-:W-:Y:S01]  /*80d40*/  ISETP.LT.AND P5, PT, R157, UR4, !P0 ;  /* 0x000000049d007c0c */ /* 0x000fe2000c7a1270 */
[----:B-1----:R-:W4:Y:S04]  /*80d50*/  LDL.LU R144, [R1+0x1300] ;  /* 0x0013000001907983 */ /* 0x002f280000300800 */
[----:B------:R-:W4:Y:S01]  /*80d60*/  LDL.LU R146, [R1+0x780] ;  /* 0x0007800001927983 */ /* 0x000f220000300800 */
[----:B------:R-:W-:-:S03]  /*80d70*/  IMAD.WIDE R14, R145, 0x4, R4 ;  /* 0x00000004910e7825 */ /* 0x000fc600078e0204 */
[----:B------:R-:W4:Y:S04]  /*80d80*/  LDL.LU R137, [R1+0x380] ;  /* 0x0003800001897983 */ /* 0x000f280000300800 */
[----:B------:R-:W4:Y:S04]  /*80d90*/  LDL.LU R138, [R1+0x180] ;  /* 0x00018000018a7983 */ /* 0x000f280000300800 */
[----:B--2---:R1:W-:Y:S02]  /*80da0*/  @P3 STG.E desc[UR60][R12.64], R156 ;  /* 0x0000009c0c003986 */ /* 0x0043e4000c10193c */
[----:B-1----:R-:W-:-:S02]  /*80db0*/  IMAD.WIDE R12, R145, 0x4, R2 ;  /* 0x00000004910c7825 */ /* 0x002fc400078e0202 */
[----:B------:R1:W-:Y:S04]  /*80dc0*/  @P2 STG.E desc[UR60][R10.64], R149 ;  /* 0x000000950a002986 */ /* 0x0003e8000c10193c */
[----:B---3--:R-:W-:Y:S04]  /*80dd0*/  @P4 STG.E desc[UR60][R12.64], R151 ;  /* 0x000000970c004986 */ /* 0x008fe8000c10193c */
[----:B------:R-:W-:Y:S04]  /*80de0*/  @P6 STG.E desc[UR60][R14.64], R150 ;  /* 0x000000960e006986 */ /* 0x000fe8000c10193c */
[----:B-1----:R-:W2:Y:S01]  /*80df0*/  LDL.LU R149, [R1+0x100] ;  /* 0x0001000001957983 */ /* 0x002ea20000300800 */
[----:B------:R-:W-:-:S03]  /*80e00*/  IMAD.WIDE R10, R145, 0x4, R6 ;  /* 0x00000004910a7825 */ /* 0x000fc600078e0206 */
[----:B------:R-:W3:Y:S04]  /*80e10*/  LDL.LU R156, [R1+0x1304] ;  /* 0x00130400019c7983 */ /* 0x000ee80000300800 */
[----:B----4-:R1:W-:Y:S02]  /*80e20*/  @P5 STG.E desc[UR60][R10.64], R148 ;  /* 0x000000940a005986 */ /* 0x0103e4000c10193c */
[----:B-1----:R-:W-:Y:S02]  /*80e30*/  IMAD.WIDE R10, R145, 0x4, R8 ;  /* 0x00000004910a7825 */ /* 0x002fe400078e0208 */
[----:B------:R-:W4:Y:S04]  /*80e40*/  LDL.LU R145, [R1+0xd74] ;  /* 0x000d740001917983 */ /* 0x000f280000300800 */
[----:B------:R-:W4:Y:S04]  /*80e50*/  LDL.LU R139, [R1+0xb74] ;  /* 0x000b7400018b7983 */ /* 0x000f280000300800 */
[----:B------:R-:W4:Y:S04]  /*80e60*/  LDL.LU R151, [R1+0x1308] ;  /* 0x0013080001977983 */ /* 0x000f280000300800 */
[----:B------:R-:W4:Y:S01]  /*80e70*/  LDL.LU R150, [R1+0x1004] ;  /* 0x0010040001967983 */ /* 0x000f220000300800 */
        /* <DEDUP_REMOVED lines=10> */
[----:B------:R-:W-:Y:S01]  /*80f20*/  ISETP.GE.AND P2, PT, R0, UR5, PT ;  /* 0x0000000500007c0c */ /* 0x000fe2000bf46270 */
[----:B------:R-:W-:Y:S01]  /*80f30*/  ULDC UR5, c[0x0][0x22c] ;  /* 0x00008b0000057ab9 */ /* 0x000fe20000000800 */
[----:B------:R-:W-:-:S02]  /*80f40*/  IMAD.WIDE R14, R144, 0x4, R2 ;  /* 0x00000004900e7825 */ /* 0x000fc400078e0202 */
[----:B------:R-:W-:Y:S02]  /*80f50*/  ISETP.LT.AND P0, PT, R153, UR4, !P2 ;  /* 0x0000000499007c0c */ /* 0x000fe4000d701270 */
[C---:B------:R-:W-:Y:S01]  /*80f60*/  IMAD.WIDE R12, R144.reuse, 0x4, R4 ;  /* 0x00000004900c7825 */ /* 0x040fe200078e0204 */
[----:B------:R1:W-:Y:S03]  /*80f70*/  @P4 STG.E desc[UR60][R14.64], R146 ;  /* 0x000000920e004986 */ /* 0x0003e6000c10193c */
[C---:B-1----:R-:W-:Y:S01]  /*80f80*/  IMAD.WIDE R10, R144.reuse, 0x4, R6 ;  /* 0x00000004900a7825 */ /* 0x042fe200078e0206 */
[----:B------:R-:W-:Y:S03]  /*80f90*/  @P5 STG.E desc[UR60][R12.64], R137 ;  /* 0x000000890c005986 */ /* 0x000fe6000c10193c */
[----:B------:R-:W-:Y:S01]  /*80fa0*/  IMAD.WIDE R14, R144, 0x4, R8 ;  /* 0x00000004900e7825 */ /* 0x000fe200078e0208 */
[----:B------:R-:W4:Y:S04]  /*80fb0*/  LDL.LU R146, [R1+0x784] ;  /* 0x0007840001927983 */ /* 0x000f280000300800 */
[----:B------:R-:W4:Y:S01]  /*80fc0*/  LDL.LU R144, [R1+0x384] ;  /* 0x0003840001907983 */ /* 0x000f220000300800 */
[----:B------:R-:W-:-:S03]  /*80fd0*/  ISETP.LT.AND P4, PT, R155, UR4, !P2 ;  /* 0x000000049b007c0c */ /* 0x000fc6000d781270 */
[----:B------:R3:W-:Y:S04]  /*80fe0*/  @P6 STG.E desc[UR60][R10.64], R138 ;  /* 0x0000008a0a006986 */ /* 0x0007e8000c10193c */
[----:B------:R-:W4:Y:S04]  /*80ff0*/  LDL.LU R147, [R1+0x130c] ;  /* 0x00130c0001937983 */ /* 0x000f280000300800 */
[----:B--2---:R1:W-:Y:S01]  /*81000*/  @P3 STG.E desc[UR60][R14.64], R149 ;  /* 0x000000950e003986 */ /* 0x0043e2000c10193c */
[----:B------:R-:W-:Y:S01]  /*81010*/  ISETP.LT.AND P3, PT, R157, UR4, !P2 ;  /* 0x000000049d007c0c */ /* 0x000fe2000d761270 */
[----:B---3--:R-:W-:-:S04]  /*81020*/  IMAD.WIDE R10, R156, 0x4, R2 ;  /* 0x000000049c0a7825 */ /* 0x008fc800078e0202 */
[C---:B------:R-:W-:Y:S01]  /*81030*/  IMAD.WIDE R12, R156.reuse, 0x4, R4 ;  /* 0x000000049c0c7825 */ /* 0x040fe200078e0204 */
[----:B-1----:R-:W2:Y:S04]  /*81040*/  LDL.LU R149, [R1+0x184] ;  /* 0x0001840001957983 */ /* 0x002ea80000300800 */
[----:B----4-:R1:W-:Y:S04]  /*81050*/  @P0 STG.E desc[UR60][R10.64], R145 ;  /* 0x000000910a000986 */ /* 0x0103e8000c10193c */
[----:B------:R3:W-:Y:S04]  /*81060*/  @P4 STG.E desc[UR60][R12.64], R139 ;  /* 0x0000008b0c004986 */ /* 0x0007e8000c10193c */
[----:B-1----:R-:W4:Y:S01]  /*81070*/  LDL.LU R145, [R1+0x104] ;  /* 0x0001040001917983 */ /* 0x002f220000300800 */
[----:B------:R-:W-:-:S03]  /*81080*/  IMAD.WIDE R10, R156, 0x4, R6 ;  /* 0x000000049c0a7825 */ /* 0x000fc600078e0206 */
[----:B---3--:R-:W3:Y:S01]  /*81090*/  LDL.LU R139, [R1+0xd78] ;  /* 0x000d7800018b7983 */ /* 0x008ee20000300800 */
[----:B------:R-:W-:-:S03]  /*810a0*/  IMAD.WIDE R12, R156, 0x4, R8 ;  /* 0x000000049c0c7825 */ /* 0x000fc600078e0208 */
[----:B------:R-:W3:Y:S04]  /*810b0*/  LDL.LU R156, [R1+0xb78] ;  /* 0x000b7800019c7983 */ /* 0x000ee80000300800 */
[----:B------:R1:W-:Y:S04]  /*810c0*/  @P3 STG.E desc[UR60][R10.64], R150 ;  /* 0x000000960a003986 */ /* 0x0003e8000c10193c */
[----:B-1----:R-:W3:Y:S01]  /*810d0*/  LDL.LU R150, [R1+0x1008] ;  /* 0x0010080001967983 */ /* 0x002ee20000300800 */
[----:B------:R-:W-:Y:S02]  /*810e0*/  ISETP.LT.AND P2, PT, R158, UR4, !P2 ;  /* 0x000000049e007c0c */ /* 0x000fe4000d741270 */
[----:B------:R-:W-:-:S02]  /*810f0*/  ISETP.LT.AND P6, PT, R153, UR4, !P1 ;  /* 0x0000000499007c0c */ /* 0x000fc4000cfc1270 */
[----:B------:R-:W-:Y:S01]  /*81100*/  ISETP.LT.AND P5, PT, R155, UR4, !P1 ;  /* 0x000000049b007c0c */ /* 0x000fe2000cfa1270 */
[----:B------:R-:W-:-:S04]  /*81110*/  IMAD.WIDE R14, R151, 0x4, R2 ;  /* 0x00000004970e7825 */ /* 0x000fc800078e0202 */
[----:B------:R-:W-:Y:S01]  /*81120*/  IMAD.WIDE R16, R151, 0x4, R4 ;  /* 0x0000000497107825 */ /* 0x000fe200078e0204 */
[----:B------:R-:W-:-:S03]  /*81130*/  IADD3 R0, R152, 0xc4, RZ ;  /* 0x000000c498007810 */ /* 0x000fc60007ffe0ff */
[----:B------:R1:W-:Y:S01]  /*81140*/  @P2 STG.E desc[UR60][R12.64], R148 ;  /* 0x000000940c002986 */ /* 0x0003e2000c10193c */
[----:B------:R-:W-:-:S03]  /*81150*/  ISETP.LT.AND P3, PT, R157, UR4, !P1 ;  /* 0x000000049d007c0c */ /* 0x000fc6000cf61270 */
[----:B------:R1:W-:Y:S01]  /*81160*/  @P6 STG.E desc[UR60][R14.64], R146 ;  /* 0x000000920e006986 */ /* 0x0003e2000c10193c */
[----:B------:R-:W-:-:S03]  /*81170*/  ISETP.LT.AND P2, PT, R158, UR4, !P1 ;  /* 0x000000049e007c0c */ /* 0x000fc6000cf41270 */
[----:B------:R1:W-:Y:S04]  /*81180*/  @P5 STG.E desc[UR60][R16.64], R144 ;  /* 0x0000009010005986 */ /* 0x0003e8000c10193c */
[----:B-1----:R-:W3:Y:S04]  /*81190*/  LDL.LU R148, [R1+0x978] ;  /* 0x0009780001947983 */ /* 0x002ee80000300800 */
[----:B------:R-:W3:Y:S01]  /*811a0*/  LDL.LU R146, [R1+0x788] ;  /* 0x0007880001927983 */ /* 0x000ee20000300800 */
[----:B------:R-:W-:-:S03]  /*811b0*/  ISETP.GE.AND P0, PT, R0, UR5, PT ;  /* 0x0000000500007c0c */ /* 0x000fc6000bf06270 */
[----:B------:R-:W3:Y:S01]  /*811c0*/  LDL.LU R144, [R1+0x1310] ;  /* 0x0013100001907983 */ /* 0x000ee20000300800 */
[----:B------:R-:W-:Y:S01]  /*811d0*/  VIADD R10, R152, 0xc7 ;  /* 0x000000c7980a7836 */ /* 0x000fe20000000000 */
[----:B------:R-:W-:Y:S01]  /*811e0*/  ISETP.LT.AND P4, PT, R153, UR4, !P0 ;  /* 0x0000000499007c0c */ /* 0x000fe2000c781270 */
[----:B------:R-:W-:Y:S01]  /*811f0*/  IMAD.WIDE R12, R151, 0x4, R6 ;  /* 0x00000004970c7825 */ /* 0x000fe200078e0206 */
[----:B------:R-:W-:Y:S01]  /*81200*/  ISETP.LT.AND P6, PT, R155, UR4, !P0 ;  /* 0x000000049b007c0c */ /* 0x000fe2000c7c1270 */
[----:B------:R-:W3:Y:S01]  /*81210*/  LDL.LU R137, [R1+0x1314] ;  /* 0x0013140001897983 */ /* 0x000ee20000300800 */
[----:B------:R-:W-:Y:S01]  /*81220*/  ISETP.LT.AND P5, PT, R157, UR4, !P0 ;  /* 0x000000049d007c0c */ /* 0x000fe2000c7a1270 */
[----:B------:R-:W-:Y:S01]  /*81230*/  IMAD.WIDE R14, R147, 0x4, R4 ;  /* 0x00000004930e7825 */ /* 0x000fe200078e0204 */
[----:B------:R-:W-:Y:S01]  /*81240*/  ISETP.GE.AND P1, PT, R10, UR45, PT ;  /* 0x0000002d0a007c0c */ /* 0x000fe2000bf26270 */
[----:B------:R-:W-:Y:S02]  /*81250*/  ULDC UR5, c[0x0][0x22c] ;  /* 0x00008b0000057ab9 */ /* 0x000fe40000000800 */
[----:B------:R-:W-:-:S02]  /*81260*/  IMAD.WIDE R10, R151, 0x4, R8 ;  /* 0x00000004970a7825 */ /* 0x000fc400078e0208 */
[----:B------:R-:W3:Y:S04]  /*81270*/  LDL.LU R151, [R1+0x388] ;  /* 0x0003880001977983 */ /* 0x000ee80000300800 */
[----:B--2---:R1:W-:Y:S02]  /*81280*/  @P3 STG.E desc[UR60][R12.64], R149 ;  /* 0x000000950c003986 */ /* 0x0043e4000c10193c */
[C---:B-1----:R-:W-:Y:S02]  /*81290*/  IMAD.WIDE R12, R147.reuse, 0x4, R2 ;  /* 0x00000004930c7825 */ /* 0x042fe400078e0202 */
[----:B------:R-:W2:Y:S04]  /*812a0*/  LDL.LU R149, [R1+0x188] ;  /* 0x0001880001957983 */ /* 0x000ea80000300800 */
[----:B----4-:R1:W-:Y:S04]  /*812b0*/  @P2 STG.E desc[UR60][R10.64], R145 ;  /* 0x000000910a002986 */ /* 0x0103e8000c10193c */
[----:B---3--:R-:W-:Y:S04]  /*812c0*/  @P4 STG.E desc[UR60][R12.64], R139 ;  /* 0x0000008b0c004986 */ /* 0x008fe8000c10193c */
[----:B-1----:R-:W3:Y:S01]  /*812d0*/  LDL.LU R145, [R1+0x108] ;  /* 0x0001080001917983 */ /* 0x002ee20000300800 */
[----:B------:R-:W-:-:S03]  /*812e0*/  IMAD.WIDE R10, R147, 0x4, R6 ;  /* 0x00000004930a7825 */ /* 0x000fc600078e0206 */
[----:B------:R-:W-:Y:S04]  /*812f0*/  @P6 STG.E desc[UR60][R14.64], R156 ;  /* 0x0000009c0e006986 */ /* 0x000fe8000c10193c */
[----:B------:R1:W-:Y:S02]  /*81300*/  @P5 STG.E desc[UR60][R10.64], R150 ;  /* 0x000000960a005986 */ /* 0x0003e4000c10193c */
[----:B-1----:R-:W-:Y:S02]  /*81310*/  IMAD.WIDE R10, R147, 0x4, R8 ;  /* 0x00000004930a7825 */ /* 0x002fe400078e0208 */
[----:B------:R-:W4:Y:S04]  /*81320*/  LDL.LU R150, [R1+0xd7c] ;  /* 0x000d7c0001967983 */ /* 0x000f280000300800 */
[----:B------:R-:W4:Y:S01]  /*81330*/  LDL.LU R147, [R1+0xb7c] ;  /* 0x000b7c0001937983 */ /* 0x000f220000300800 */
[----:B------:R-:W-:Y:S01]  /*81340*/  VIADD R0, R152, 0xc5 ;  /* 0x000000c598007836 */ /* 0x000fe20000000000 */
[----:B------:R-:W-:-:S02]  /*81350*/  ISETP.LT.AND P0, PT, R158, UR4, !P0 ;  /* 0x000000049e007c0c */ /* 0x000fc4000c701270 */
[----:B------:R-:W4:Y:S02]  /*81360*/  LDL.LU R156, [R1+0x131c] ;  /* 0x00131c00019c7983 */ /* 0x000f240000300800 */
[----:B------:R-:W-:Y:S02]  /*81370*/  ISETP.GE.AND P3, PT, R0, UR43, PT ;  /* 0x0000002b00007c0c */ /* 0x000fe4000bf66270 */
[----:B------:R-:W4:Y:S02]  /*81380*/  LDL.LU R138, [R1+0x100c] ;  /* 0x00100c00018a7983 */ /* 0x000f240000300800 */
[----:B------:R-:W-:Y:S01]  /*81390*/  ISETP.LT.AND P4, PT, R153, UR4, !P3 ;  /* 0x0000000499007c0c */ /* 0x000fe2000df81270 */
[----:B------:R-:W-:Y:S01]  /*813a0*/  VIADD R0, R152, 0xc6 ;  /* 0x000000c698007836 */ /* 0x000fe20000000000 */
[----:B------:R-:W-:Y:S01]  /*813b0*/  ISETP.LT.AND P5, PT, R155, UR4, !P3 ;  /* 0x000000049b007c0c */ /* 0x000fe2000dfa1270 */
[----:B------:R-:W4:Y:S01]  /*813c0*/  LDL.LU R139, [R1+0x97c] ;  /* 0x00097c00018b7983 */ /* 0x000f220000300800 */
[----:B------:R-:W-:Y:S01]  /*813d0*/  ISETP.LT.AND P6, PT, R157, UR4, !P3 ;  /* 0x000000049d007c0c */ /* 0x000fe2000dfc1270 */
[----:B------:R-:W-:Y:S01]  /*813e0*/  IMAD.WIDE R14, R144, 0x4, R2 ;  /* 0x00000004900e7825 */ /* 0x000fe200078e0202 */
[----:B------:R-:W-:Y:S01]  /*813f0*/  ISETP.LT.AND P3, PT, R158, UR4, !P3 ;  /* 0x000000049e007c0c */ /* 0x000fe2000df61270 */
[----:B------:R1:W-:Y:S01]  /*81400*/  @P0 STG.E desc[UR60][R10.64], R148 ;  /* 0x000000940a000986 */ /* 0x0003e2000c10193c */
[----:B------:R-:W-:-:S05]  /*81410*/  ISETP.GE.AND P2, PT, R0, UR5, PT ;  /* 0x0000000500007c0c */ /* 0x000fca000bf46270 */
[----:B------:R1:W-:Y:S01]  /*81420*/  @P4 STG.E desc[UR60][R14.64], R146 ;  /* 0x000000920e004986 */ /* 0x0003e2000c10193c */
[C---:B------:R-:W-:Y:S01]  /*81430*/  IMAD.WIDE R12, R144.reuse, 0x4, R4 ;  /* 0x00000004900c7825 */ /* 0x040fe200078e0204 */
[----:B------:R-:W-:Y:S01]  /*81440*/  ISETP.LT.AND P0, PT, R153, UR4, !P2 ;  /* 0x0000000499007c0c */ /* 0x000fe2000d701270 */
[----:B------:R-:W-:Y:S01]  /*81450*/  ULDC UR5, c[0x0][0x22c] ;  /* 0x00008b0000057ab9 */ /* 0x000fe20000000800 */
[----:B-1----:R-:W4:Y:S04]  /*81460*/  LDL.LU R148, [R1+0x78c] ;  /* 0x00078c0001947983 */ /* 0x002f280000300800 */
[----:B------:R-:W4:Y:S01]  /*81470*/  LDL.LU R146, [R1+0x38c] ;  /* 0x00038c0001927983 */ /* 0x000f220000300800 */
[----:B------:R-:W-:Y:S01]  /*81480*/  IMAD.WIDE R10, R144, 0x4, R6 ;  /* 0x00000004900a7825 */ /* 0x000fe200078e0206 */
[----:B------:R-:W-:-:S03]  /*81490*/  ISETP.LT.AND P4, PT, R155, UR4, !P2 ;  /* 0x000000049b007c0c */ /* 0x000fc6000d781270 */
[----:B------:R-:W-:Y:S01]  /*814a0*/  IMAD.WIDE R14, R144, 0x4, R8 ;  /* 0x00000004900e7825 */ /* 0x000fe200078e0208 */
[----:B------:R1:W-:Y:S04]  /*814b0*/  @P5 STG.E desc[UR60][R12.64], R151 ;  /* 0x000000970c005986 */ /* 0x0003e8000c10193c */
[----:B------:R-:W4:Y:S01]  /*814c0*/  LDL.LU R144, [R1+0x1324] ;  /* 0x0013240001907983 */ /* 0x000f220000300800 */
[----:B-1----:R-:W-:-:S03]  /*814d0*/  IMAD.WIDE R12, R137, 0x4, R4 ;  /* 0x00000004890c7825 */ /* 0x002fc600078e0204 */
[----:B--2---:R1:W-:Y:S02]  /*814e0*/  @P6 STG.E desc[UR60][R10.64], R149 ;  /* 0x000000950a006986 */ /* 0x0043e4000c10193c */
[----:B-1----:R-:W-:Y:S02]  /*814f0*/  IMAD.WIDE R10, R137, 0x4, R2 ;  /* 0x00000004890a7825 */ /* 0x002fe400078e0202 */
[----:B---3--:R1:W-:Y:S04]  /*81500*/  @P3 STG.E desc[UR60][R14.64], R145 ;  /* 0x000000910e003986 */ /* 0x0083e8000c10193c */
[----:B-1----:R-:W2:Y:S04]  /*81510*/  LDL.LU R145, [R1+0x18c] ;  /* 0x00018c0001917983 */ /* 0x002ea80000300800 */
[----:B------:R-:W3:Y:S04]  /*81520*/  LDL.LU R151, [R1+0x10c] ;  /* 0x00010c0001977983 */ /* 0x000ee80000300800 */
[----:B------:R-:W3:Y:S04]  /*81530*/  LDL.LU R149, [R1+0x50] ;  /* 0x0000500001957983 */ /* 0x000ee80000300800 */
[----:B----4-:R1:W-:Y:S04]  /*81540*/  @P0 STG.E desc[UR60][R10.64], R150 ;  /* 0x000000960a000986 */ /* 0x0103e8000c10193c */
[----:B------:R4:W-:Y:S04]  /*81550*/  @P4 STG.E desc[UR60][R12.64], R147 ;  /* 0x000000930c004986 */ /* 0x0009e8000c10193c */
[----:B-1----:R-:W3:Y:S04]  /*81560*/  LDL.LU R150, [R1+0x20] ;  /* 0x0000200001967983 */ /* 0x002ee80000300800 */
[----:B----4-:R-:W4:Y:S01]  /*81570*/  LDL.LU R147, [R1+0x10] ;  /* 0x0000100001937983 */ /* 0x010f220000300800 */
[----:B------:R-:W-:-:S02]  /*81580*/  ISETP.LT.AND P3, PT, R157, UR4, !P2 ;  /* 0x000000049d007c0c */ /* 0x000fc4000d761270 */
[----:B------:R-:W-:Y:S02]  /*81590*/  ISETP.LT.AND P2, PT, R158, UR4, !P2 ;  /* 0x000000049e007c0c */ /* 0x000fe4000d741270 */
[----:B------:R-:W-:Y:S02]  /*815a0*/  ISETP.LT.AND P6, PT, R153, UR4, !P1 ;  /* 0x0000000499007c0c */ /* 0x000fe4000cfc1270 */
[----:B------:R-:W-:Y:S01]  /*815b0*/  ISETP.LT.AND P5, PT, R155, UR4, !P1 ;  /* 0x000000049b007c0c */ /* 0x000fe2000cfa1270 */
[----:B------:R-:W-:-:S04]  /*815c0*/  IMAD.WIDE R10, R137, 0x4, R6 ;  /* 0x00000004890a7825 */ /* 0x000fc800078e0206 */
[----:B------:R-:W-:-:S04]  /*815d0*/  IMAD.WIDE R12, R137, 0x4, R8 ;  /* 0x00000004890c7825 */ /* 0x000fc800078e0208 */
[----:B------:R-:W-:Y:S01]  /*815e0*/  IMAD.WIDE R14, R156, 0x4, R2 ;  /* 0x000000049c0e7825 */ /* 0x000fe200078e0202 */
[----:B------:R-:W-:Y:S03]  /*815f0*/  @P3 STG.E desc[UR60][R10.64], R138 ;  /* 0x0000008a0a003986 */ /* 0x000fe6000c10193c */
[----:B------:R-:W-:Y:S02]  /*81600*/  VIADD R0, R152, 0xc8 ;  /* 0x000000c898007836 */ /* 0x000fe40000000000 */
[----:B------:R-:W-:Y:S01]  /*81610*/  IMAD.WIDE R16, R156, 0x4, R4 ;  /* 0x000000049c107825 */ /* 0x000fe200078e0204 */
[----:B------:R-:W-:Y:S01]  /*81620*/  ISETP.LT.AND P3, PT, R157, UR4, !P1 ;  /* 0x000000049d007c0c */ /* 0x000fe2000cf61270 */
[----:B------:R1:W-:Y:S01]  /*81630*/  @P2 STG.E desc[UR60][R12.64], R139 ;  /* 0x0000008b0c002986 */ /* 0x0003e2000c10193c */
[----:B------:R-:W-:Y:S01]  /*81640*/  ISETP.GE.AND P0, PT, R0, UR5, PT ;  /* 0x0000000500007c0c */ /* 0x000fe2000bf06270 */
[----:B------:R-:W-:Y:S01]  /*81650*/  ULDC UR5, c[0x0][0x22c] ;  /* 0x00008b0000057ab9 */ /* 0x000fe20000000800 */
[----:B------:R-:W-:Y:S01]  /*81660*/  ISETP.LT.AND P2, PT, R158, UR4, !P1 ;  /* 0x000000049e007c0c */ /* 0x000fe2000cf41270 */
[----:B------:R1:W-:Y:S04]  /*81670*/  @P6 STG.E desc[UR60][R14.64], R148 ;  /* 0x000000940e006986 */ /* 0x0003e8000c10193c */
[----:B------:R1:W-:Y:S01]  /*81680*/  @P5 STG.E desc[UR60][R16.64], R146 ;  /* 0x0000009210005986 */ /* 0x0003e2000c10193c */
[----:B------:R-:W-:Y:S01]  /*81690*/  ISETP.LT.AND P4, PT, R153, UR4, !P0 ;  /* 0x0000000499007c0c */ /* 0x000fe2000c781270 */
[----:B-1----:R-:W-:-:S02]  /*816a0*/  VIADD R12, R152, 0xcb ;  /* 0x000000cb980c7836 */ /* 0x002fc40000000000 */
[----:B------:R-:W4:Y:S04]  /*816b0*/  LDL.LU R148, [R1] ;  /* 0x0000000001947983 */ /* 0x000f280000300800 */
[----:B------:R-:W4:Y:S01]  /*816c0*/  LDL.LU R146, [R1+0x1328] ;  /* 0x0013280001927983 */ /* 0x000f220000300800 */
[----:B------:R-:W-:Y:S01]  /*816d0*/  ISETP.LT.AND P6, PT, R155, UR4, !P0 ;  /* 0x000000049b007c0c */ /* 0x000fe2000c7c1270 */
[----:B------:R-:W-:Y:S01]  /*816e0*/  IMAD.WIDE R10, R156, 0x4, R6 ;  /* 0x000000049c0a7825 */ /* 0x000fe200078e0206 */
[----:B------:R-:W-:Y:S02]  /*816f0*/  ISETP.LT.AND P5, PT, R157, UR4, !P0 ;  /* 0x000000049d007c0c */ /* 0x000fe4000c7a1270 */
[----:B------:R-:W-:Y:S01]  /*81700*/  ISETP.GE.AND P1, PT, R12, UR41, PT ;  /* 0x000000290c007c0c */ /* 0x000fe2000bf26270 */
[----:B------:R-:W-:-:S04]  /*81710*/  IMAD.WIDE R12, R156, 0x4, R8 ;  /* 0x000000049c0c7825 */ /* 0x000fc800078e0208 */
[C---:B------:R-:W-:Y:S01]  /*81720*/  IMAD.WIDE R14, R144.reuse, 0x4, R4 ;  /* 0x00000004900e7825 */ /* 0x040fe200078e0204 */
[----:B--2---:R1:W-:Y:S04]  /*81730*/  @P3 STG.E desc[UR60][R10.64], R145 ;  /* 0x000000910a003986 */ /* 0x0043e8000c10193c */
[----:B---3--:R2:W-:Y:S01]  /*81740*/  @P2 STG.E desc[UR60][R12.64], R151 ;  /* 0x000000970c002986 */ /* 0x0085e2000c10193c */
[----:B-1----:R-:W-:-:S03]  /*81750*/  IMAD.WIDE R10, R144, 0x4, R2 ;  /* 0x00000004900a7825 */ /* 0x002fc600078e0202 */
[----:B------:R-:W3:Y:S01]  /*81760*/  LDL.LU R145, [R1+0x1330] ;  /* 0x0013300001917983 */ /* 0x000ee20000300800 */
[----:B--2---:R-:W-:-:S03]  /*81770*/  IMAD.WIDE R12, R144, 0x4, R6 ;  /* 0x00000004900c7825 */ /* 0x004fc600078e0206 */
[----:B------:R-:W-:Y:S04]  /*81780*/  @P4 STG.E desc[UR60][R10.64], R149 ;  /* 0x000000950a004986 */ /* 0x000fe8000c10193c */
[----:B------:R1:W-:Y:S04]  /*81790*/  @P6 STG.E desc[UR60][R14.64], R150 ;  /* 0x000000960e006986 */ /* 0x0003e8000c10193c */
[----:B----4-:R2:W-:Y:S04]  /*817a0*/  @P5 STG.E desc[UR60][R12.64], R147 ;  /* 0x000000930c005986 */ /* 0x0105e8000c10193c */
[----:B-1----:R-:W4:Y:S04]  /*817b0*/  LDL.LU R150, [R1+0x54] ;  /* 0x0000540001967983 */ /* 0x002f280000300800 */
[----:B--2---:R-:W2:Y:S01]  /*817c0*/  LDL.LU R147, [R1+0x24] ;  /* 0x0000240001937983 */ /* 0x004ea20000300800 */
[----:B------:R-:W-:-:S02]  /*817d0*/  IADD3 R0, R152, 0xc9, RZ ;  /* 0x000000c998007810 */ /* 0x000fc40007ffe0ff */
[----:B------:R-:W-:Y:S02]  /*817e0*/  ISETP.LT.AND P0, PT, R158, UR4, !P0 ;  /* 0x000000049e007c0c */ /* 0x000fe4000c701270 */
[----:B------:R-:W-:Y:S01]  /*817f0*/  ISETP.GE.AND P3, PT, R0, UR39, PT ;  /* 0x0000002700007c0c */ /* 0x000fe2000bf66270 */
[----:B------:R-:W-:Y:S02]  /*81800*/  IMAD.WIDE R12, R144, 0x4, R8 ;  /* 0x00000004900c7825 */ /* 0x000fe400078e0208 */
[----:B------:R-:W2:Y:S01]  /*81810*/  LDL.LU R144, [R1+0x134c] ;  /* 0x00134c0001907983 */ /* 0x000ea20000300800 */
[----:B------:R-:W-:Y:S01]  /*81820*/  ISETP.LT.AND P4, PT, R153, UR4, !P3 ;  /* 0x0000000499007c0c */ /* 0x000fe2000df81270 */
[----:B------:R-:W-:Y:S02]  /*81830*/  VIADD R0, R152, 0xca ;  /* 0x000000ca98007836 */ /* 0x000fe40000000000 */
[----:B------:R-:W2:Y:S01]  /*81840*/  LDL.LU R151, [R1+0x14] ;  /* 0x0000140001977983 */ /* 0x000ea20000300800 */
[----:B------:R-:W-:-:S02]  /*81850*/  ISETP.LT.AND P5, PT, R155, UR4, !P3 ;  /* 0x000000049b007c0c */ /* 0x000fc4000dfa1270 */
[----:B------:R-:W-:Y:S02]  /*81860*/  ISETP.LT.AND P6, PT, R157, UR4, !P3 ;  /* 0x000000049d007c0c */ /* 0x000fe4000dfc1270 */
[----:B------:R-:W-:Y:S02]  /*81870*/  ISETP.LT.AND P3, PT, R158, UR4, !P3 ;  /* 0x000000049e007c0c */ /* 0x000fe4000df61270 */
[----:B------:R-:W-:Y:S01]  /*81880*/  ISETP.GE.AND P2, PT, R0, UR5, PT ;  /* 0x0000000500007c0c */ /* 0x000fe2000bf46270 */
[----:B------:R1:W-:Y:S01]  /*81890*/  @P0 STG.E desc[UR60][R12.64], R148 ;  /* 0x000000940c000986 */ /* 0x0003e2000c10193c */
[C---:B------:R-:W-:Y:S02]  /*818a0*/  IMAD.WIDE R10, R146.reuse, 0x4, R2 ;  /* 0x00000004920a7825 */ /* 0x040fe400078e0202 */
[----:B------:R-:W-:Y:S01]  /*818b0*/  ISETP.LT.AND P0, PT, R153, UR4, !P2 ;  /* 0x0000000499007c0c */ /* 0x000fe2000d701270 */
[----:B------:R-:W-:Y:S01]  /*818c0*/  ULDC UR5, c[0x0][0x22c] ;  /* 0x00008b0000057ab9 */ /* 0x000fe20000000800 */
[----:B-1----:R-:W2:Y:S01]  /*818d0*/  LDL.LU R148, [R1+0x4] ;  /* 0x0000040001947983 */ /* 0x002ea20000300800 */
[----:B------:R-:W-:-:S03]  /*818e0*/  IMAD.WIDE R12, R146, 0x4, R4 ;  /* 0x00000004920c7825 */ /* 0x000fc600078e0204 */
[----:B------:R1:W-:Y:S01]  /*818f0*/  @P4 STG.E desc[UR60][R10.64], R248 ;  /* 0x000000f80a004986 */ /* 0x0003e2000c10193c */
[C---:B------:R-:W-:Y:S01]  /*81900*/  IMAD.WIDE R14, R146.reuse, 0x4, R6 ;  /* 0x00000004920e7825 */ /* 0x040fe200078e0206 */
[----:B------:R-:W-:Y:S02]  /*81910*/  ISETP.LT.AND P4, PT, R155, UR4, !P2 ;  /* 0x000000049b007c0c */ /* 0x000fe4000d781270 */
[----:B------:R-:W-:Y:S04]  /*81920*/  @P5 STG.E desc[UR60][R12.64], R244 ;  /* 0x000000f40c005986 */ /* 0x000fe8000c10193c */
[----:B------:R-:W-:Y:S01]  /*81930*/  @P6 STG.E desc[UR60][R14.64], R240 ;  /* 0x000000f00e006986 */ /* 0x000fe2000c10193c */
[----:B-1----:R-:W-:-:S03]  /*81940*/  IMAD.WIDE R10, R146, 0x4, R8 ;  /* 0x00000004920a7825 */ /* 0x002fc600078e0208 */
[----:B------:R-:W2:Y:S04]  /*81950*/  LDL.LU R146, [R1+0x1354] ;  /* 0x0013540001927983 */ /* 0x000ea80000300800 */
[----:B------:R3:W-:Y:S04]  /*81960*/  @P3 STG.E desc[UR60][R10.64], R236 ;  /* 0x000000ec0a003986 */ /* 0x0007e8000c10193c */
[----:B------:R-:W2:Y:S01]  /*81970*/  LDL.LU R149, [R1+0x58] ;  /* 0x0000580001957983 */ /* 0x000ea20000300800 */
[----:B---3--:R-:W-:-:S04]  /*81980*/  IMAD.WIDE R10, R145, 0x4, R2 ;  /* 0x00000004910a7825 */ /* 0x008fc800078e0202 */
[C---:B------:R-:W-:Y:S01]  /*81990*/  IMAD.WIDE R12, R145.reuse, 0x4, R4 ;  /* 0x00000004910c7825 */ /* 0x040fe200078e0204 */
[----:B----4-:R1:W-:Y:S04]  /*819a0*/  @P0 STG.E desc[UR60][R10.64], R150 ;  /* 0x000000960a000986 */ /* 0x0103e8000c10193c */
[----:B--2---:R2:W-:Y:S01]  /*819b0*/  @P4 STG.E desc[UR60][R12.64], R147 ;  /* 0x000000930c004986 */ /* 0x0045e2000c10193c */
[----:B-1----:R-:W-:-:S03]  /*819c0*/  IMAD.WIDE R10, R145, 0x4, R6 ;  /* 0x00000004910a7825 */ /* 0x002fc600078e0206 */
[----:B------:R-:W3:Y:S01]  /*819d0*/  LDL.LU R150, [R1+0x28] ;  /* 0x0000280001967983 */ /* 0x000ee20000300800 */
[----:B--2---:R-:W-:-:S03]  /*819e0*/  IMAD.WIDE R12, R145, 0x4, R8 ;  /* 0x00000004910c7825 */ /* 0x004fc600078e0208 */
[----:B------:R-:W2:Y:S01]  /*819f0*/  LDL.LU R145, [R1+0x18] ;  /* 0x0000180001917983 */ /* 0x000ea20000300800 */
[----:B------:R-:W-:Y:S02]  /*81a00*/  ISETP.LT.AND P3, PT, R157, UR4, !P2 ;  /* 0x000000049d007c0c */ /* 0x000fe4000d761270 */
[----:B------:R-:W-:Y:S01]  /*81a10*/  ISETP.LT.AND P2, PT, R158, UR4, !P2 ;  /* 0x000000049e007c0c */ /* 0x000fe2000d741270 */
[----:B------:R-:W-:Y:S01]  /*81a20*/  VIADD R0, R152, 0xcc ;  /* 0x000000cc98007836 */ /* 0x000fe20000000000 */
[----:B------:R-:W-:Y:S01]  /*81a30*/  ISETP.LT.AND P6, PT, R153, UR4, !P1 ;  /* 0x0000000499007c0c */ /* 0x000fe2000cfc1270 */
[----:B------:R-:W4:Y:S01]  /*81a40*/  LDL.LU R147, [R1+0x1358] ;  /* 0x0013580001937983 */ /* 0x000f220000300800 */
[----:B------:R-:W-:Y:S02]  /*81a50*/  ISETP.LT.AND P5, PT, R155, UR4, !P1 ;  /* 0x000000049b007c0c */ /* 0x000fe4000cfa1270 */
[----:B------:R-:W-:-:S05]  /*81a60*/  ISETP.GE.AND P0, PT, R0, UR5, PT ;  /* 0x0000000500007c0c */ /* 0x000fca000bf06270 */
[----:B------:R1:W-:Y:S01]  /*81a70*/  @P3 STG.E desc[UR60][R10.64], R151 ;  /* 0x000000970a003986 */ /* 0x0003e2000c10193c */
[----:B------:R-:W-:Y:S01]  /*81a80*/  ISETP.LT.AND P3, PT, R157, UR4, !P1 ;  /* 0x000000049d007c0c */ /* 0x000fe2000cf61270 */
[C---:B------:R-:W-:Y:S01]  /*81a90*/  IMAD.WIDE R14, R144.reuse, 0x4, R2 ;  /* 0x00000004900e7825 */ /* 0x040fe200078e0202 */
[----:B------:R-:W-:Y:S01]  /*81aa0*/  ISETP.LT.AND P4, PT, R153, UR4, !P0 ;  /* 0x0000000499007c0c */ /* 0x000fe2000c781270 */
[----:B------:R-:W-:Y:S02]  /*81ab0*/  ULDC UR5, c[0x0][0x22c] ;  /* 0x00008b0000057ab9 */ /* 0x000fe40000000800 */
[----:B------:R-:W-:Y:S01]  /*81ac0*/  IMAD.WIDE R16, R144, 0x4, R4 ;  /* 0x0000000490107825 */ /* 0x000fe200078e0204 */
[----:B------:R1:W-:Y:S01]  /*81ad0*/  @P2 STG.E desc[UR60][R12.64], R148 ;  /* 0x000000940c002986 */ /* 0x0003e2000c10193c */
[----:B------:R-:W-:-:S03]  /*81ae0*/  ISETP.LT.AND P2, PT, R158, UR4, !P1 ;  /* 0x000000049e007c0c */ /* 0x000fc6000cf41270 */
[----:B-1----:R-:W4:Y:S01]  /*81af0*/  LDL.LU R151, [R1+0x8] ;  /* 0x0000080001977983 */ /* 0x002f220000300800 */
[----:B------:R-:W-:-:S03]  /*81b00*/  IMAD.WIDE R10, R144, 0x4, R6 ;  /* 0x00000004900a7825 */ /* 0x000fc600078e0206 */
[----:B------:R1:W-:Y:S01]  /*81b10*/  @P6 STG.E desc[UR60][R14.64], R249 ;  /* 0x000000f90e006986 */ /* 0x0003e2000c10193c */
[----:B------:R-:W-:-:S03]  /*81b20*/  VIADD R12, R152, 0xcf ;  /* 0x000000cf980c7836 */ /* 0x000fc60000000000 */
[----:B------:R-:W-:Y:S01]  /*81b30*/  @P5 STG.E desc[UR60][R16.64], R245 ;  /* 0x000000f510005986 */ /* 0x000fe2000c10193c */
[----:B------:R-:W-:Y:S02]  /*81b40*/  ISETP.LT.AND P6, PT, R155, UR4, !P0 ;  /* 0x000000049b007c0c */ /* 0x000fe4000c7c1270 */
[----:B------:R-:W-:Y:S01]  /*81b50*/  ISETP.LT.AND P5, PT, R157, UR4, !P0 ;  /* 0x000000049d007c0c */ /* 0x000fe2000c7a1270 */
[----:B------:R1:W-:Y:S01]  /*81b60*/  @P3 STG.E desc[UR60][R10.64], R241 ;  /* 0x000000f10a003986 */ /* 0x0003e2000c10193c */
[----:B------:R-:W-:Y:S01]  /*81b70*/  ISETP.GE.AND P1, PT, R12, UR37, PT ;  /* 0x000000250c007c0c */ /* 0x000fe2000bf26270 */
[----:B------:R-:W-:Y:S02]  /*81b80*/  IMAD.WIDE R12, R144, 0x4, R8 ;  /* 0x00000004900c7825 */ /* 0x000fe400078e0208 */
[----:B------:R-:W4:Y:S02]  /*81b90*/  LDL.LU R148, [R1+0x1360] ;  /* 0x0013600001947983 */ /* 0x000f240000300800 */
[----:B-1----:R-:W-:-:S02]  /*81ba0*/  IMAD.WIDE R14, R146, 0x4, R4 ;  /* 0x00000004920e7825 */ /* 0x002fc400078e0204 */
[----:B------:R1:W-:Y:S02]  /*81bb0*/  @P2 STG.E desc[UR60][R12.64], R237 ;  /* 0x000000ed0c002986 */ /* 0x0003e4000c10193c */
[C---:B------:R-:W-:Y:S02]  /*81bc0*/  IMAD.WIDE R10, R146.reuse, 0x4, R2 ;  /* 0x00000004920a7825 */ /* 0x040fe400078e0202 */
[----:B------:R-:W4:Y:S04]  /*81bd0*/  LDL.LU R144, [R1+0x137c] ;  /* 0x00137c0001907983 */ /* 0x000f280000300800 */
[----:B------:R1:W-:Y:S02]  /*81be0*/  @P4 STG.E desc[UR60][R10.64], R149 ;  /* 0x000000950a004986 */ /* 0x0003e4000c10193c */
[----:B-1----:R-:W-:-:S02]  /*81bf0*/  IMAD.WIDE R12, R146, 0x4, R6 ;  /* 0x00000004920c7825 */ /* 0x002fc400078e0206 */
[----:B------:R-:W4:Y:S04]  /*81c00*/  LDL.LU R149, [R1+0x5c] ;  /* 0x00005c0001957983 */ /* 0x000f280000300800 */
[----:B---3--:R1:W-:Y:S04]  /*81c10*/  @P6 STG.E desc[UR60][R14.64], R150 ;  /* 0x000000960e006986 */ /* 0x0083e8000c10193c */
[----:B--2---:R2:W-:Y:S04]  /*81c20*/  @P5 STG.E desc[UR60][R12.64], R145 ;  /* 0x000000910c005986 */ /* 0x0045e8000c10193c */
[----:B-1----:R-:W3:Y:S04]  /*81c30*/  LDL.LU R150, [R1+0x2c] ;  /* 0x00002c0001967983 */ /* 0x002ee80000300800 */
[----:B--2---:R-:W2:Y:S01]  /*81c40*/  LDL.LU R145, [R1+0x1c] ;  /* 0x00001c0001917983 */ /* 0x004ea20000300800 */
[----:B------:R-:W-:-:S03]  /*81c50*/  IMAD.WIDE R12, R146, 0x4, R8 ;  /* 0x00000004920c7825 */ /* 0x000fc600078e0208 */
[----:B------:R-:W2:Y:S01]  /*81c60*/  LDL.LU R146, [R1+0xc] ;  /* 0x00000c0001927983 */ /* 0x000ea20000300800 */
[----:B------:R-:W-:Y:S01]  /*81c70*/  VIADD R0, R152, 0xcd ;  /* 0x000000cd98007836 */ /* 0x000fe20000000000 */
[----:B------:R-:W-:-:S04]  /*81c80*/  ISETP.LT.AND P0, PT, R158, UR4, !P0 ;  /* 0x000000049e007c0c */ /* 0x000fc8000c701270 */
[----:B------:R-:W-:-:S04]  /*81c90*/  ISETP.GE.AND P3, PT, R0, UR35, PT ;  /* 0x0000002300007c0c */ /* 0x000fc8000bf66270 */
[----:B------:R-:W-:Y:S01]  /*81ca0*/  ISETP.LT.AND P4, PT, R153, UR4, !P3 ;  /* 0x0000000499007c0c */ /* 0x000fe2000df81270 */
[----:B------:R-:W-:Y:S01]  /*81cb0*/  VIADD R0, R152, 0xce ;  /* 0x000000ce98007836 */ /* 0x000fe20000000000 */
[----:B------:R-:W-:Y:S02]  /*81cc0*/  ISETP.LT.AND P5, PT, R155, UR4, !P3 ;  /* 0x000000049b007c0c */ /* 0x000fe4000dfa1270 */
[----:B------:R-:W-:Y:S02]  /*81cd0*/  ISETP.LT.AND P6, PT, R157, UR4, !P3 ;  /* 0x000000049d007c0c */ /* 0x000fe4000dfc1270 */
[----:B------:R-:W-:Y:S01]  /*81ce0*/  ISETP.LT.AND P3, PT, R158, UR4, !P3 ;  /* 0x000000049e007c0c */ /* 0x000fe2000df61270 */
[C---:B----4-:R-:W-:Y:S01]  /*81cf0*/  IMAD.WIDE R10, R147.reuse, 0x4, R2 ;  /* 0x00000004930a7825 */ /* 0x050fe200078e0202 */
[----:B------:R-:W-:Y:S01]  /*81d00*/  ISETP.GE.AND P2, PT, R0, UR5, PT ;  /* 0x0000000500007c0c */ /* 0x000fe2000bf46270 */
[----:B------:R1:W-:Y:S02]  /*81d10*/  @P0 STG.E desc[UR60][R12.64], R151 ;  /* 0x000000970c000986 */ /* 0x0003e4000c10193c */
[----:B------:R-:W-:Y:S01]  /*81d20*/  IMAD.WIDE R14, R147, 0x4, R6 ;  /* 0x00000004930e7825 */ /* 0x000fe200078e0206 */
[----:B------:R-:W-:Y:S01]  /*81d30*/  ISETP.LT.AND P0, PT, R153, UR4, !P2 ;  /* 0x0000000499007c0c */ /* 0x000fe2000d701270 */
[----:B------:R4:W-:Y:S01]  /*81d40*/  @P4 STG.E desc[UR60][R10.64], R250 ;  /* 0x000000fa0a004986 */ /* 0x0009e2000c10193c */
[----:B------:R-:W-:Y:S01]  /*81d50*/  ISETP.LT.AND P4, PT, R155, UR4, !P2 ;  /* 0x000000049b007c0c */ /* 0x000fe2000d781270 */
[----:B------:R-:W-:Y:S01]  /*81d60*/  ULDC UR5, c[0x0][0x22c] ;  /* 0x00008b0000057ab9 */ /* 0x000fe20000000800 */
[----:B-1----:R-:W-:-:S04]  /*81d70*/  IMAD.WIDE R12, R147, 0x4, R4 ;  /* 0x00000004930c7825 */ /* 0x002fc800078e0204 */
[----:B----4-:R-:W-:Y:S01]  /*81d80*/  IMAD.WIDE R10, R147, 0x4, R8 ;  /* 0x00000004930a7825 */ /* 0x010fe200078e0208 */
[----:B------:R1:W-:Y:S04]  /*81d90*/  @P5 STG.E desc[UR60][R12.64], R246 ;  /* 0x000000f60c005986 */ /* 0x0003e8000c10193c */
[----:B------:R-:W-:Y:S04]  /*81da0*/  @P6 STG.E desc[UR60][R14.64], R242 ;  /* 0x000000f20e006986 */ /* 0x000fe8000c10193c */
[----:B------:R-:W4:Y:S04]  /*81db0*/  LDL.LU R147, [R1+0x1384] ;  /* 0x0013840001937983 */ /* 0x000f280000300800 */
[----:B------:R1:W-:Y:S01]  /*81dc0*/  @P3 STG.E desc[UR60][R10.64], R238 ;  /* 0x000000ee0a003986 */ /* 0x0003e2000c10193c */
[----:B------:R-:W-:Y:S01]  /*81dd0*/  ISETP.LT.AND P3, PT, R157, UR4, !P2 ;  /* 0x000000049d007c0c */ /* 0x000fe2000d761270 */
[----:B-1----:R-:W-:-:S04]  /*81de0*/  IMAD.WIDE R12, R148, 0x4, R4 ;  /* 0x00000004940c7825 */ /* 0x002fc800078e0204 */
[----:B------:R-:W-:-:S05]  /*81df0*/  IMAD.WIDE R10, R148, 0x4, R2 ;  /* 0x00000004940a7825 */ /* 0x000fca00078e0202 */
[----:B------:R1:W-:Y:S01]  /*81e00*/  @P0 STG.E desc[UR60][R10.64], R149 ;  /* 0x000000950a000986 */ /* 0x0003e2000c10193c */
[----:B------:R-:W-:Y:S01]  /*81e10*/  ISETP.LT.AND P2, PT, R158, UR4, !P2 ;  /* 0x000000049e007c0c */ /* 0x000fe2000d741270 */
[----:B-1----:R-:W-:Y:S01]  /*81e20*/  IMAD.WIDE R10, R148, 0x4, R6 ;  /* 0x00000004940a7825 */ /* 0x002fe200078e0206 */
[----:B------:R-:W-:Y:S02]  /*81e30*/  ISETP.LT.AND P6, PT, R153, UR4, !P1 ;  /* 0x0000000499007c0c */ /* 0x000fe4000cfc1270 */
[----:B------:R-:W-:Y:S01]  /*81e40*/  ISETP.LT.AND P5, PT, R155, UR4, !P1 ;  /* 0x000000049b007c0c */ /* 0x000fe2000cfa1270 */
[----:B------:R-:W-:-:S04]  /*81e50*/  IMAD.WIDE R14, R144, 0x4, R2 ;  /* 0x00000004900e7825 */ /* 0x000fc800078e0202 */
[----:B------:R-:W-:Y:S01]  /*81e60*/  IMAD.WIDE R16, R144, 0x4, R4 ;  /* 0x0000000490107825 */ /* 0x000fe200078e0204 */
[----:B---3--:R-:W-:Y:S04]  /*81e70*/  @P4 STG.E desc[UR60][R12.64], R150 ;  /* 0x000000960c004986 */ /* 0x008fe8000c10193c */
[----:B--2---:R1:W-:Y:S04]  /*81e80*/  @P3 STG.E desc[UR60][R10.64], R145 ;  /* 0x000000910a003986 */ /* 0x0043e8000c10193c */
[----:B-1----:R-:W2:Y:S01]  /*81e90*/  LDL.LU R145, [R1+0x1388] ;  /* 0x0013880001917983 */ /* 0x002ea20000300800 */
[----:B------:R-:W-:-:S05]  /*81ea0*/  IMAD.WIDE R12, R148, 0x4, R8 ;  /* 0x00000004940c7825 */ /* 0x000fca00078e0208 */
[----:B------:R1:W-:Y:S04]  /*81eb0*/  @P2 STG.E desc[UR60][R12.64], R146 ;  /* 0x000000920c002986 */ /* 0x0003e8000c10193c */
[----:B-1----:R-:W3:Y:S01]  /*81ec0*/  LDL.LU R146, [R1+0x1390] ;  /* 0x0013900001927983 */ /* 0x002ee20000300800 */
[----:B------:R-:W-:Y:S01]  /*81ed0*/  VIADD R12, R152, 0xd3 ;  /* 0x000000d3980c7836 */ /* 0x000fe20000000000 */
[----:B------:R-:W-:Y:S02]  /*81ee0*/  ISETP.LT.AND P3, PT, R157, UR4, !P1 ;  /* 0x000000049d007c0c */ /* 0x000fe4000cf61270 */
[----:B------:R-:W-:Y:S01]  /*81ef0*/  ISETP.LT.AND P2, PT, R158, UR4, !P1 ;  /* 0x000000049e007c0c */ /* 0x000fe2000cf41270 */
[----:B------:R-:W-:Y:S01]  /*81f00*/  IMAD.WIDE R10, R144, 0x4, R6 ;  /* 0x00000004900a7825 */ /* 0x000fe200078e0206 */
[----:B------:R-:W-:-:S03]  /*81f10*/  ISETP.GE.AND P1, PT, R12, UR33, PT ;  /* 0x000000210c007c0c */ /* 0x000fc6000bf26270 */
[----:B------:R-:W-:Y:S02]  /*81f20*/  IMAD.WIDE R12, R144, 0x4, R8 ;  /* 0x00000004900c7825 */ /* 0x000fe400078e0208 */
[----:B------:R-:W3:Y:S01]  /*81f30*/  LDL.LU R144, [R1+0x13ac] ;  /* 0x0013ac0001907983 */ /* 0x000ee20000300800 */
[----:B------:R-:W-:-:S04]  /*81f40*/  IADD3 R0, R152, 0xd0, RZ ;  /* 0x000000d098007810 */ /* 0x000fc80007ffe0ff */
[----:B------:R-:W-:Y:S01]  /*81f50*/  ISETP.GE.AND P0, PT, R0, UR5, PT ;  /* 0x0000000500007c0c */ /* 0x000fe2000bf06270 */
[----:B------:R4:W-:Y:S01]  /*81f60*/  @P6 STG.E desc[UR60][R14.64], R251 ;  /* 0x000000fb0e006986 */ /* 0x0009e2000c10193c */
[----:B------:R-:W-:Y:S01]  /*81f70*/  VIADD R0, R152, 0xd1 ;  /* 0x000000d198007836 */ /* 0x000fe20000000000 */
[----:B------:R-:W-:Y:S01]  /*81f80*/  ULDC UR5, c[0x0][0x22c] ;  /* 0x00008b0000057ab9 */ /* 0x000fe20000000800 */
[----:B------:R-:W-:Y:S01]  /*81f90*/  ISETP.LT.AND P4, PT, R153, UR4, !P0 ;  /* 0x0000000499007c0c */ /* 0x000fe2000c781270 */
[----:B------:R-:W-:Y:S01]  /*81fa0*/  @P5 STG.E desc[UR60][R16.64], R247 ;  /* 0x000000f710005986 */ /* 0x000fe2000c10193c */
[----:B------:R-:W-:Y:S02]  /*81fb0*/  ISETP.LT.AND P6, PT, R155, UR4, !P0 ;  /* 0x000000049b007c0c */ /* 0x000fe4000c7c1270 */
[----:B------:R-:W-:Y:S01]  /*81fc0*/  ISETP.LT.AND P5, PT, R157, UR4, !P0 ;  /* 0x000000049d007c0c */ /* 0x000fe2000c7a1270 */
[----:B------:R1:W-:Y:S01]  /*81fd0*/  @P3 STG.E desc[UR60][R10.64], R243 ;  /* 0x000000f30a003986 */ /* 0x0003e2000c10193c */
[----:B------:R-:W-:Y:S01]  /*81fe0*/  ISETP.GE.AND P3, PT, R0, UR31, PT ;  /* 0x0000001f00007c0c */ /* 0x000fe2000bf66270 */
[----:B----4-:R-:W-:-:S02]  /*81ff0*/  IMAD.WIDE R14, R147, 0x4, R4 ;  /* 0x00000004930e7825 */ /* 0x010fc400078e0204 */
[----:B------:R4:W-:Y:S01]  /*82000*/  @P2 STG.E desc[UR60][R12.64], R239 ;  /* 0x000000ef0c002986 */ /* 0x0009e2000c10193c */
[----:B------:R-:W-:Y:S01]  /*82010*/  ISETP.LT.AND P0, PT, R158, UR4, !P0 ;  /* 0x000000049e007c0c */ /* 0x000fe2000c701270 */
[----:B-1----:R-:W-:-:S04]  /*82020*/  IMAD.WIDE R10, R147, 0x4, R2 ;  /* 0x00000004930a7825 */ /* 0x002fc800078e0202 */
[----:B----4-:R-:W-:Y:S01]  /*82030*/  IMAD.WIDE R12, R147, 0x4, R6 ;  /* 0x00000004930c7825 */ /* 0x010fe200078e0206 */
[----:B------:R-:W-:Y:S01]  /*82040*/  @P4 STG.E desc[UR60][R10.64], R232 ;  /* 0x000000e80a004986 */ /* 0x000fe2000c10193c */
[----:B------:R-:W-:-:S03]  /*82050*/  ISETP.LT.AND P4, PT, R153, UR4, !P3 ;  /* 0x0000000499007c0c */ /* 0x000fc6000df81270 */
[----:B------:R-:W-:Y:S04]  /*82060*/  @P6 STG.E desc[UR60][R14.64], R228 ;  /* 0x000000e40e006986 */ /* 0x000fe8000c10193c */
[----:B------:R1:W-:Y:S01]  /*82070*/  @P5 STG.E desc[UR60][R12.64], R224 ;  /* 0x000000e00c005986 */ /* 0x0003e2000c10193c */
[----:B------:R-:W-:Y:S01]  /*82080*/  VIADD R0, R152, 0xd2 ;  /* 0x000000d298007836 */ /* 0x000fe20000000000 */
[----:B------:R-:W-:Y:S02]  /*82090*/  ISETP.LT.AND P5, PT, R155, UR4, !P3 ;  /* 0x000000049b007c0c */ /* 0x000fe4000dfa1270 */
[----:B------:R-:W-:Y:S02]  /*820a0*/  ISETP.LT.AND P6, PT, R157, UR4, !P3 ;  /* 0x000000049d007c0c */ /* 0x000fe4000dfc1270 */
[----:B------:R-:W-:Y:S01]  /*820b0*/  ISETP.LT.AND P3, PT, R158, UR4, !P3 ;  /* 0x000000049e007c0c */ /* 0x000fe2000df61270 */
[----:B-1----:R-:W-:-:S02]  /*820c0*/  IMAD.WIDE R12, R147, 0x4, R8 ;  /* 0x00000004930c7825 */ /* 0x002fc400078e0208 */
[----:B------:R-:W4:Y:S01]  /*820d0*/  LDL.LU R147, [R1+0x13b4] ;  /* 0x0013b40001937983 */ /* 0x000f220000300800 */
[----:B------:R-:W-:-:S03]  /*820e0*/  ISETP.GE.AND P2, PT, R0, UR5, PT ;  /* 0x0000000500007c0c */ /* 0x000fc6000bf46270 */
[----:B------:R1:W-:Y:S01]  /*820f0*/  @P0 STG.E desc[UR60][R12.64], R220 ;  /* 0x000000dc0c000986 */ /* 0x0003e2000c10193c */
[----:B------:R-:W-:Y:S01]  /*82100*/  ISETP.LT.AND P0, PT, R153, UR4, !P2 ;  /* 0x0000000499007c0c */ /* 0x000fe2000d701270 */
[----:B--2---:R-:W-:Y:S01]  /*82110*/  IMAD.WIDE R10, R145, 0x4, R2 ;  /* 0x00000004910a7825 */ /* 0x004fe200078e0202 */
[----:B------:R-:W-:-:S03]  /*82120*/  ULDC UR5, c[0x0][0x22c] ;  /* 0x00008b0000057ab9 */ /* 0x000fc60000000800 */
[----:B-1----:R-:W-:Y:S01]  /*82130*/  IMAD.WIDE R12, R145, 0x4, R4 ;  /* 0x00000004910c7825 */ /* 0x002fe200078e0204 */
[----:B------:R1:W-:Y:S01]  /*82140*/  @P4 STG.E desc[UR60][R10.64], R216 ;  /* 0x000000d80a004986 */ /* 0x0003e2000c10193c */
[----:B------:R-:W-:Y:S02]  /*82150*/  ISETP.LT.AND P4, PT, R155, UR4, !P2 ;  /* 0x000000049b007c0c */ /* 0x000fe4000d781270 */
[C---:B------:R-:W-:Y:S01]  /*82160*/  IMAD.WIDE R14, R145.reuse, 0x4, R6 ;  /* 0x00000004910e7825 */ /* 0x040fe200078e0206 */
[----:B------:R3:W-:Y:S04]  /*82170*/  @P5 STG.E desc[UR60][R12.64], R212 ;  /* 0x000000d40c005986 */ /* 0x0007e8000c10193c */
[----:B------:R-:W-:Y:S01]  /*82180*/  @P6 STG.E desc[UR60][R14.64], R208 ;  /* 0x000000d00e006986 */ /* 0x000fe2000c10193c */
[----:B-1----:R-:W-:-:S03]  /*82190*/  IMAD.WIDE R10, R145, 0x4, R8 ;  /* 0x00000004910a7825 */ /* 0x002fc600078e0208 */
[----:B------:R-:W2:Y:S01]  /*821a0*/  LDL.LU R145, [R1+0x13b8] ;  /* 0x0013b80001917983 */ /* 0x000ea20000300800 */
[----:B---3--:R-:W-:-:S03]  /*821b0*/  IMAD.WIDE R12, R146, 0x4, R4 ;  /* 0x00000004920c7825 */ /* 0x008fc600078e0204 */
[----:B------:R1:W-:Y:S02]  /*821c0*/  @P3 STG.E desc[UR60][R10.64], R204 ;  /* 0x000000cc0a003986 */ /* 0x0003e4000c10193c */
[----:B-1----:R-:W-:-:S05]  /*821d0*/  IMAD.WIDE R10, R146, 0x4, R2 ;  /* 0x00000004920a7825 */ /* 0x002fca00078e0202 */
[----:B------:R1:W-:Y:S04]  /*821e0*/  @P0 STG.E desc[UR60][R10.64], R233 ;  /* 0x000000e90a000986 */ /* 0x0003e8000c10193c */
[----:B------:R3:W-:Y:S01]  /*821f0*/  @P4 STG.E desc[UR60][R12.64], R229 ;  /* 0x000000e50c004986 */ /* 0x0007e2000c10193c */
[----:B------:R-:W-:Y:S01]  /*82200*/  ISETP.LT.AND P3, PT, R157, UR4, !P2 ;  /* 0x000000049d007c0c */ /* 0x000fe2000d761270 */
[----:B-1----:R-:W-:-:S04]  /*82210*/  IMAD.WIDE R10, R146, 0x4, R6 ;  /* 0x00000004920a7825 */ /* 0x002fc800078e0206 */
[----:B---3--:R-:W-:Y:S02]  /*82220*/  IMAD.WIDE R12, R146, 0x4, R8 ;  /* 0x00000004920c7825 */ /* 0x008fe400078e0208 */
[----:B------:R-:W3:Y:S01]  /*82230*/  LDL.LU R146, [R1+0x13c0] ;  /* 0x0013c00001927983 */ /* 0x000ee20000300800 */
[----:B------:R-:W-:Y:S01]  /*82240*/  ISETP.LT.AND P2, PT, R158, UR4, !P2 ;  /* 0x000000049e007c0c */ /* 0x000fe2000d741270 */
[----:B------:R-:W-:-:S04]  /*82250*/  IMAD.WIDE R14, R144, 0x4, R2 ;  /* 0x00000004900e7825 */ /* 0x000fc800078e0202 */
[----:B------:R1:W-:Y:S01]  /*82260*/  @P3 STG.E desc[UR60][R10.64], R225 ;  /* 0x000000e10a003986 */ /* 0x0003e2000c10193c */
[----:B------:R-:W-:-:S07]  /*82270*/  IMAD.WIDE R16, R144, 0x4, R4 ;  /* 0x0000000490107825 */ /* 0x000fce00078e0204 */
[----:B------:R4:W-:Y:S01]  /*82280*/  @P2 STG.E desc[UR60][R12.64], R221 ;  /* 0x000000dd0c002986 */ /* 0x0009e2000c10193c */
[----:B-1----:R-:W-:-:S04]  /*82290*/  IMAD.WIDE R10, R144, 0x4, R6 ;  /* 0x00000004900a7825 */ /* 0x002fc800078e0206 */
[----:B----4-:R-:W-:Y:S02]  /*822a0*/  IMAD.WIDE R12, R144, 0x4, R8 ;  /* 0x00000004900c7825 */ /* 0x010fe400078e0208 */
[----:B------:R-:W4:Y:S01]  /*822b0*/  LDL.LU R144, [R1+0x13dc] ;  /* 0x0013dc0001907983 */ /* 0x000f220000300800 */
[----:B------:R-:W-:Y:S01]  /*822c0*/  ISETP.LT.AND P6, PT, R153, UR4, !P1 ;  /* 0x0000000499007c0c */ /* 0x000fe2000cfc1270 */
[----:B------:R-:W-:Y:S01]  /*822d0*/  VIADD R0, R152, 0xd4 ;  /* 0x000000d498007836 */ /* 0x000fe20000000000 */
[----:B------:R-:W-:Y:S02]  /*822e0*/  ISETP.LT.AND P5, PT, R155, UR4, !P1 ;  /* 0x000000049b007c0c */ /* 0x000fe4000cfa1270 */
[----:B------:R-:W-:Y:S02]  /*822f0*/  ISETP.LT.AND P3, PT, R157, UR4, !P1 ;  /* 0x000000049d007c0c */ /* 0x000fe4000cf61270 */
[----:B------:R-:W-:Y:S01]  /*82300*/  ISETP.GE.AND P0, PT, R0, UR5, PT ;  /* 0x0000000500007c0c */ /* 0x000fe2000bf06270 */
[----:B------:R-:W-:Y:S01]  /*82310*/  ULDC UR5, c[0x0][0x22c] ;  /* 0x00008b0000057ab9 */ /* 0x000fe20000000800 */
[----:B------:R-:W-:-:S02]  /*82320*/  ISETP.LT.AND P2, PT, R158, UR4, !P1 ;  /* 0x000000049e007c0c */ /* 0x000fc4000cf41270 */
[----:B------:R-:W-:-:S03]  /*82330*/  ISETP.LT.AND P4, PT, R153, UR4, !P0 ;  /* 0x0000000499007c0c */ /* 0x000fc6000c781270 */
[----:B------:R1:W-:Y:S01]  /*82340*/  @P6 STG.E desc[UR60][R14.64], R217 ;  /* 0x000000d90e006986 */ /* 0x0003e2000c10193c */
[----:B------:R-:W-:-:S03]  /*82350*/  ISETP.LT.AND P6, PT, R155, UR4, !P0 ;  /* 0x000000049b007c0c */ /* 0x000fc6000c7c1270 */
[----:B------:R-:W-:Y:S01]  /*82360*/  @P5 STG.E desc[UR60][R16.64], R213 ;  /* 0x000000d510005986 */ /* 0x000fe2000c10193c */
[----:B------:R-:W-:Y:S02]  /*82370*/  ISETP.LT.AND P5, PT, R157, UR4, !P0 ;  /* 0x000000049d007c0c */ /* 0x000fe4000c7a1270 */
[----:B------:R-:W-:Y:S01]  /*82380*/  IADD3 R0, R152, 0xd5, RZ ;  /* 0x000000d598007810 */ /* 0x000fe20007ffe0ff */
[----:B------:R1:W-:Y:S03]  /*82390*/  @P3 STG.E desc[UR60][R10.64], R209 ;  /* 0x000000d10a003986 */ /* 0x0003e6000c10193c */
[----:B------:R-:W-:Y:S01]  /*823a0*/  ISETP.GE.AND P3, PT, R0, UR27, PT ;  /* 0x0000001b00007c0c */ /* 0x000fe2000bf66270 */
[----:B-1----:R-:W-:Y:S01]  /*823b0*/  IMAD.WIDE R14, R147, 0x4, R4 ;  /* 0x00000004930e7825 */ /* 0x002fe200078e0204 */
[----:B------:R1:W-:Y:S01]  /*823c0*/  @P2 STG.E desc[UR60][R12.64], R205 ;  /* 0x000000cd0c002986 */ /* 0x0003e2000c10193c */
[----:B------:R-:W-:-:S02]  /*823d0*/  ISETP.LT.AND P0, PT, R158, UR4, !P0 ;  /* 0x000000049e007c0c */ /* 0x000fc4000c701270 */
[----:B------:R-:W-:-:S04]  /*823e0*/  IMAD.WIDE R10, R147, 0x4, R2 ;  /* 0x00000004930a7825 */ /* 0x000fc800078e0202 */
[----:B-1----:R-:W-:Y:S01]  /*823f0*/  IMAD.WIDE R12, R147, 0x4, R6 ;  /* 0x00000004930c7825 */ /* 0x002fe200078e0206 */
[----:B------:R-:W-:Y:S01]  /*82400*/  @P4 STG.E desc[UR60][R10.64], R234 ;  /* 0x000000ea0a004986 */ /* 0x000fe2000c10193c */
[----:B------:R-:W-:Y:S02]  /*82410*/  ISETP.LT.AND P4, PT, R153, UR4, !P3 ;  /* 0x0000000499007c0c */ /* 0x000fe4000df81270 */
[----:B------:R-:W-:Y:S01]  /*82420*/  VIADD R0, R152, 0xd6 ;  /* 0x000000d698007836 */ /* 0x000fe20000000000 */
[----:B------:R-:W-:Y:S01]  /*82430*/  @P6 STG.E desc[UR60][R14.64], R230 ;  /* 0x000000e60e006986 */ /* 0x000fe2000c10193c */
[----:B------:R-:W-:-:S03]  /*82440*/  ISETP.LT.AND P6, PT, R157, UR4, !P3 ;  /* 0x000000049d007c0c */ /* 0x000fc6000dfc1270 */
[----:B------:R1:W-:Y:S01]  /*82450*/  @P5 STG.E desc[UR60][R12.64], R226 ;  /* 0x000000e20c005986 */ /* 0x0003e2000c10193c */
[----:B------:R-:W-:Y:S02]  /*82460*/  ISETP.LT.AND P5, PT, R155, UR4, !P3 ;  /* 0x000000049b007c0c */ /* 0x000fe4000dfa1270 */
[----:B------:R-:W-:Y:S02]  /*82470*/  ISETP.LT.AND P3, PT, R158, UR4, !P3 ;  /* 0x000000049e007c0c */ /* 0x000fe4000df61270 */
[----:B------:R-:W-:Y:S01]  /*82480*/  ISETP.GE.AND P2, PT, R0, UR5, PT ;  /* 0x0000000500007c0c */ /* 0x000fe2000bf46270 */
[----:B-1----:R-:W-:Y:S01]  /*82490*/  IMAD.WIDE R12, R147, 0x4, R8 ;  /* 0x00000004930c7825 */ /* 0x002fe200078e0208 */
[----:B------:R-:W-:Y:S01]  /*824a0*/  ULDC UR5, c[0x0][0x22c] ;  /* 0x00008b0000057ab9 */ /* 0x000fe20000000800 */
[----:B------:R-:W4:Y:S04]  /*824b0*/  LDL.LU R147, [R1+0x13e4] ;  /* 0x0013e40001937983 */ /* 0x000f280000300800 */
[----:B------:R1:W-:Y:S01]  /*824c0*/  @P0 STG.E desc[UR60][R12.64], R222 ;  /* 0x000000de0c000986 */ /* 0x0003e2000c10193c */
[----:B------:R-:W-:Y:S01]  /*824d0*/  ISETP.LT.AND P0, PT, R153, UR4, !P2 ;  /* 0x0000000499007c0c */ /* 0x000fe2000d701270 */
[----:B--2---:R-:W-:-:S04]  /*824e0*/  IMAD.WIDE R10, R145, 0x4, R2 ;  /* 0x00000004910a7825 */ /* 0x004fc800078e0202 */
[----:B-1----:R-:W-:Y:S01]  /*824f0*/  IMAD.WIDE R12, R145, 0x4, R4 ;  /* 0x00000004910c7825 */ /* 0x002fe200078e0204 */
[----:B------:R1:W-:Y:S01]  /*82500*/  @P4 STG.E desc[UR60][R10.64], R218 ;  /* 0x000000da0a004986 */ /* 0x0003e2000c10193c */
[----:B------:R-:W-:Y:S02]  /*82510*/  ISETP.LT.AND P4, PT, R155, UR4, !P2 ;  /* 0x000000049b007c0c */ /* 0x000fe4000d781270 */
[C---:B------:R-:W-:Y:S01]  /*82520*/  IMAD.WIDE R14, R145.reuse, 0x4, R6 ;  /* 0x00000004910e7825 */ /* 0x040fe200078e0206 */
[----:B------:R-:W-:Y:S04]  /*82530*/  @P5 STG.E desc[UR60][R12.64], R214 ;  /* 0x000000d60c005986 */ /* 0x000fe8000c10193c */
[----:B------:R-:W-:Y:S01]  /*82540*/  @P6 STG.E desc[UR60][R14.64], R210 ;  /* 0x000000d20e006986 */ /* 0x000fe2000c10193c */
[----:B-1----:R-:W-:-:S05]  /*82550*/  IMAD.WIDE R10, R145, 0x4, R8 ;  /* 0x00000004910a7825 */ /* 0x002fca00078e0208 */
[----:B------:R3:W-:Y:S01]  /*82560*/  @P3 STG.E desc[UR60][R10.64], R206 ;  /* 0x000000ce0a003986 */ /* 0x0007e2000c10193c */
[----:B------:R-:W-:Y:S02]  /*82570*/  ISETP.LT.AND P3, PT, R157, UR4, !P2 ;  /* 0x000000049d007c0c */ /* 0x000fe4000d761270 */
[----:B------:R-:W-:Y:S01]  /*82580*/  ISETP.LT.AND P2, PT, R158, UR4, !P2 ;  /* 0x000000049e007c0c */ /* 0x000fe2000d741270 */
[----:B---3--:R-:W-:-:S04]  /*82590*/  IMAD.WIDE R10, R146, 0x4, R2 ;  /* 0x00000004920a7825 */ /* 0x008fc800078e0202 */
[C---:B------:R-:W-:Y:S01]  /*825a0*/  IMAD.WIDE R12, R146.reuse, 0x4, R4 ;  /* 0x00000004920c7825 */ /* 0x040fe200078e0204 */
[----:B------:R1:W-:Y:S04]  /*825b0*/  @P0 STG.E desc[UR60][R10.64], R235 ;  /* 0x000000eb0a000986 */ /* 0x0003e8000c10193c */
[----:B------:R2:W-:Y:S01]  /*825c0*/  @P4 STG.E desc[UR60][R12.64], R231 ;  /* 0x000000e70c004986 */ /* 0x0005e2000c10193c */
[----:B-1----:R-:W-:-:S04]  /*825d0*/  IMAD.WIDE R10, R146, 0x4, R6 ;  /* 0x00000004920a7825 */ /* 0x002fc800078e0206 */
[----:B--2---:R-:W-:Y:S02]  /*825e0*/  IMAD.WIDE R12, R146, 0x4, R8 ;  /* 0x00000004920c7825 */ /* 0x004fe400078e0208 */
[----:B------:R-:W2:Y:S04]  /*825f0*/  LDL.LU R146, [R1+0x13e8] ;  /* 0x0013e80001927983 */ /* 0x000ea80000300800 */
[----:B------:R1:W-:Y:S01]  /*82600*/  @P3 STG.E desc[UR60][R10.64], R227 ;  /* 0x000000e30a003986 */ /* 0x0003e2000c10193c */
[----:B----4-:R-:W-:-:S03]  /*82610*/  IMAD.WIDE R14, R144, 0x4, R2 ;  /* 0x00000004900e7825 */ /* 0x010fc600078e0202 */
[----:B------:R3:W-:Y:S01]  /*82620*/  @P2 STG.E desc[UR60][R12.64], R223 ;  /* 0x000000df0c002986 */ /* 0x0007e2000c10193c */
[----:B------:R-:W-:-:S04]  /*82630*/  IMAD.WIDE R16, R144, 0x4, R4 ;  /* 0x0000000490107825 */ /* 0x000fc800078e0204 */
[----:B-1----:R-:W-:-:S04]  /*82640*/  IMAD.WIDE R10, R144, 0x4, R6 ;  /* 0x00000004900a7825 */ /* 0x002fc800078e0206 */
[----:B---3--:R-:W-:Y:S02]  /*82650*/  IMAD.WIDE R12, R144, 0x4, R8 ;  /* 0x00000004900c7825 */ /* 0x008fe400078e0208 */
[----:B------:R-:W3:Y:S02]  /*82660*/  LDL.LU R144, [R1+0x13f0] ;  /* 0x0013f00001907983 */ /* 0x000ee40000300800 */
[C---:B------:R-:W-:Y:S02]  /*82670*/  VIADD R18, R152.reuse, 0xd7 ;  /* 0x000000d798127836 */ /* 0x040fe40000000000 */
[----:B------:R-:W-:Y:S01]  /*82680*/  VIADD R0, R152, 0xd8 ;  /* 0x000000d898007836 */ /* 0x000fe20000000000 */
[----:B------:R-:W4:Y:S02]  /*82690*/  LDL.LU R145, [R1+0x13f4] ;  /* 0x0013f40001917983 */ /* 0x000f240000300800 */
[----:B------:R-:W-:-:S04]  /*826a0*/  ISETP.GE.AND P1, PT, R18, UR29, PT ;  /* 0x0000001d12007c0c */ /* 0x000fc8000bf26270 */
[----:B------:R-:W-:Y:S02]  /*826b0*/  ISETP.LT.AND P6, PT, R153, UR4, !P1 ;  /* 0x0000000499007c0c */ /* 0x000fe4000cfc1270 */
[----:B------:R-:W-:Y:S02]  /*826c0*/  ISETP.LT.AND P5, PT, R155, UR4, !P1 ;  /* 0x000000049b007c0c */ /* 0x000fe4000cfa1270 */
[----:B------:R-:W-:Y:S02]  /*826d0*/  ISETP.LT.AND P3, PT, R157, UR4, !P1 ;  /* 0x000000049d007c0c */ /* 0x000fe4000cf61270 */
[----:B------:R-:W-:Y:S02]  /*826e0*/  ISETP.GE.AND P0, PT, R0, UR5, PT ;  /* 0x0000000500007c0c */ /* 0x000fe4000bf06270 */
[----:B------:R-:W-:Y:S01]  /*826f0*/  ISETP.LT.AND P2, PT, R158, UR4, !P1 ;  /* 0x000000049e007c0c */ /* 0x000fe2000cf41270 */
[----:B------:R-:W-:Y:S01]  /*82700*/  VIADD R0, R152, 0xd9 ;  /* 0x000000d998007836 */ /* 0x000fe20000000000 */
[----:B------:R-:W-:Y:S01]  /*82710*/  ISETP.LT.AND P4, PT, R153, UR4, !P0 ;  /* 0x0000000499007c0c */ /* 0x000fe2000c781270 */
[----:B------:R-:W-:-:S02]  /*82720*/  ULDC UR5, c[0x0][0x22c] ;  /* 0x00008b0000057ab9 */ /* 0x000fc40000000800 */
[----:B------:R-:W-:Y:S01]  /*82730*/  @P6 STG.E desc[UR60][R14.64], R219 ;  /* 0x000000db0e006986 */ /* 0x000fe2000c10193c */
[----:B------:R-:W-:-:S03]  /*82740*/  ISETP.LT.AND P6, PT, R155, UR4, !P0 ;  /* 0x000000049b007c0c */ /* 0x000fc6000c7c1270 */
[----:B------:R-:W-:Y:S01]  /*82750*/  @P5 STG.E desc[UR60][R16.64], R215 ;  /* 0x000000d710005986 */ /* 0x000fe2000c10193c */
[----:B------:R-:W-:-:S03]  /*82760*/  ISETP.LT.AND P5, PT, R157, UR4, !P0 ;  /* 0x000000049d007c0c */ /* 0x000fc6000c7a1270 */
[----:B------:R1:W-:Y:S01]  /*82770*/  @P3 STG.E desc[UR60][R10.64], R211 ;  /* 0x000000d30a003986 */ /* 0x0003e2000c10193c */
[----:B------:R-:W-:Y:S02]  /*82780*/  ISETP.GE.AND P3, PT, R0, UR23, PT ;  /* 0x0000001700007c0c */ /* 0x000fe4000bf66270 */
[----:B------:R-:W-:Y:S01]  /*82790*/  ISETP.LT.AND P0, PT, R158, UR4, !P0 ;  /* 0x000000049e007c0c */ /* 0x000fe2000c701270 */
[----:B------:R1:W-:Y:S02]  /*827a0*/  @P2 STG.E desc[UR60][R12.64], R207 ;  /* 0x000000cf0c002986 */ /* 0x0003e4000c10193c */
[----:B-1----:R-:W-:-:S04]  /*827b0*/  IMAD.WIDE R10, R147, 0x4, R2 ;  /* 0x00000004930a7825 */ /* 0x002fc800078e0202 */
[----:B------:R-:W-:Y:S01]  /*827c0*/  IMAD.WIDE R14, R147, 0x4, R4 ;  /* 0x00000004930e7825 */ /* 0x000fe200078e0204 */
[----:B------:R-:W-:Y:S01]  /*827d0*/  @P4 STG.E desc[UR60][R10.64], R200 ;  /* 0x000000c80a004986 */ /* 0x000fe2000c10193c */
[----:B------:R-:W-:Y:S02]  /*827e0*/  ISETP.LT.AND P4, PT, R153, UR4, !P3 ;  /* 0x0000000499007c0c */ /* 0x000fe4000df81270 */
[----:B------:R-:W-:Y:S01]  /*827f0*/  IMAD.WIDE R12, R147, 0x4, R6 ;  /* 0x00000004930c7825 */ /* 0x000fe200078e0206 */
[----:B------:R-:W-:Y:S01]  /*82800*/  @P6 STG.E desc[UR60][R14.64], R196 ;  /* 0x000000c40e006986 */ /* 0x000fe2000c10193c */
[----:B------:R-:W-:Y:S02]  /*82810*/  ISETP.LT.AND P6, PT, R157, UR4, !P3 ;  /* 0x000000049d007c0c */ /* 0x000fe4000dfc1270 */
[----:B------:R-:W-:Y:S01]  /*82820*/  VIADD R0, R152, 0xda ;  /* 0x000000da98007836 */ /* 0x000fe20000000000 */
[----:B------:R1:W-:Y:S01]  /*82830*/  @P5 STG.E desc[UR60][R12.64], R192 ;  /* 0x000000c00c005986 */ /* 0x0003e2000c10193c */
[----:B------:R-:W-:-:S02]  /*82840*/  ISETP.LT.AND P5, PT, R155, UR4, !P3 ;  /* 0x000000049b007c0c */ /* 0x000fc4000dfa1270 */
[----:B------:R-:W-:Y:S02]  /*82850*/  ISETP.LT.AND P3, PT, R158, UR4, !P3 ;  /* 0x000000049e007c0c */ /* 0x000fe4000df61270 */
[----:B------:R-:W-:Y:S01]  /*82860*/  ISETP.GE.AND P2, PT, R0, UR5, PT ;  /* 0x0000000500007c0c */ /* 0x000fe2000bf46270 */
[----:B------:R-:W-:Y:S02]  /*82870*/  VIADD R18, R152, 0xdb ;  /* 0x000000db98127836 */ /* 0x000fe40000000000 */
[----:B-1----:R-:W-:-:S04]  /*82880*/  IMAD.WIDE R12, R147, 0x4, R8 ;  /* 0x00000004930c7825 */ /* 0x002fc800078e0208 */
[C---:B--2---:R-:W-:Y:S01]  /*82890*/  IMAD.WIDE R10, R146.reuse, 0x4, R2 ;  /* 0x00000004920a7825 */ /* 0x044fe200078e0202 */
[----:B------:R1:W-:Y:S03]  /*828a0*/  @P0 STG.E desc[UR60][R12.64], R188 ;  /* 0x000000bc0c000986 */ /* 0x0003e6000c10193c */
[C---:B------:R-:W-:Y:S01]  /*828b0*/  IMAD.WIDE R14, R146.reuse, 0x4, R6 ;  /* 0x00000004920e7825 */ /* 0x040fe200078e0206 */
[----:B------:R2:W-:Y:S01]  /*828c0*/  @P4 STG.E desc[UR60][R10.64], R184 ;  /* 0x000000b80a004986 */ /* 0x0005e2000c10193c */
[----:B------:R-:W-:Y:S01]  /*828d0*/  ISETP.LT.AND P4, PT, R153, UR4, !P2 ;  /* 0x0000000499007c0c */ /* 0x000fe2000d781270 */
[----:B------:R-:W-:Y:S01]  /*828e0*/  ULDC UR5, c[0x0][0x22c] ;  /* 0x00008b0000057ab9 */ /* 0x000fe20000000800 */
[----:B-1----:R-:W-:-:S04]  /*828f0*/  IMAD.WIDE R12, R146, 0x4, R4 ;  /* 0x00000004920c7825 */ /* 0x002fc800078e0204 */
[----:B--2---:R-:W-:Y:S02]  /*82900*/  IMAD.WIDE R10, R146, 0x4, R8 ;  /* 0x00000004920a7825 */ /* 0x004fe400078e0208 */
[----:B------:R-:W2:Y:S04]  /*82910*/  LDL.LU R146, [R1+0x13ec] ;  /* 0x0013ec0001927983 */ /* 0x000ea80000300800 */
[----:B------:R3:W-:Y:S04]  /*82920*/  @P5 STG.E desc[UR60][R12.64], R180 ;  /* 0x000000b40c005986 */ /* 0x0007e8000c10193c */
[----:B------:R-:W-:Y:S04]  /*82930*/  @P6 STG.E desc[UR60][R14.64], R176 ;  /* 0x000000b00e006986 */ /* 0x000fe8000c10193c */
[----:B------:R1:W-:Y:S01]  /*82940*/  @P3 STG.E desc[UR60][R10.64], R172 ;  /* 0x000000ac0a003986 */ /* 0x0003e2000c10193c */
[----:B---3--:R-:W-:-:S04]  /*82950*/  IMAD.WIDE R12, R144, 0x4, R4 ;  /* 0x00000004900c7825 */ /* 0x008fc800078e0204 */
[----:B-1----:R-:W-:-:S04]  /*82960*/  IMAD.WIDE R10, R144, 0x4, R2 ;  /* 0x00000004900a7825 */ /* 0x002fc800078e0202 */
[C---:B------:R-:W-:Y:S01]  /*82970*/  IMAD.WIDE R14, R144.reuse, 0x4, R8 ;  /* 0x00000004900e7825 */ /* 0x040fe200078e0208 */
[----:B------:R1:W-:Y:S03]  /*82980*/  @P4 STG.E desc[UR60][R10.64], R201 ;  /* 0x000000c90a004986 */ /* 0x0003e6000c10193c */
[----:B-1----:R-:W-:Y:S02]  /*82990*/  IMAD.WIDE R10, R144, 0x4, R6 ;  /* 0x00000004900a7825 */ /* 0x002fe400078e0206 */
[----:B------:R-:W3:Y:S01]  /*829a0*/  LDL.LU R144, [R1+0x13e0] ;  /* 0x0013e00001907983 */ /* 0x000ee20000300800 */
[----:B------:R-:W-:Y:S02]  /*829b0*/  ISETP.LT.AND P5, PT, R155, UR4, !P2 ;  /* 0x000000049b007c0c */ /* 0x000fe4000d7a1270 */
[----:B------:R-:W-:Y:S02]  /*829c0*/  ISETP.LT.AND P3, PT, R157, UR4, !P2 ;  /* 0x000000049d007c0c */ /* 0x000fe4000d761270 */
[----:B------:R-:W-:-:S02]  /*829d0*/  ISETP.GE.AND P1, PT, R18, UR25, PT ;  /* 0x0000001912007c0c */ /* 0x000fc4000bf26270 */
[----:B------:R-:W-:Y:S02]  /*829e0*/  ISETP.LT.AND P2, PT, R158, UR4, !P2 ;  /* 0x000000049e007c0c */ /* 0x000fe4000d741270 */
[----:B------:R-:W-:Y:S02]  /*829f0*/  ISETP.LT.AND P6, PT, R153, UR4, !P1 ;  /* 0x0000000499007c0c */ /* 0x000fe4000cfc1270 */
[----:B------:R-:W-:Y:S02]  /*82a00*/  IADD3 R0, R152, 0xdc, RZ ;  /* 0x000000dc98007810 */ /* 0x000fe40007ffe0ff */
[----:B------:R-:W-:Y:S01]  /*82a10*/  ISETP.LT.AND P4, PT, R155, UR4, !P1 ;  /* 0x000000049b007c0c */ /* 0x000fe2000cf81270 */
[----:B------:R4:W-:Y:S01]  /*82a20*/  @P5 STG.E desc[UR60][R12.64], R197 ;  /* 0x000000c50c005986 */ /* 0x0009e2000c10193c */
[----:B------:R-:W-:-:S03]  /*82a30*/  ISETP.GE.AND P0, PT, R0, UR5, PT ;  /* 0x0000000500007c0c */ /* 0x000fc6000bf06270 */
[----:B------:R1:W-:Y:S01]  /*82a40*/  @P3 STG.E desc[UR60][R10.64], R193 ;  /* 0x000000c10a003986 */ /* 0x0003e2000c10193c */
[----:B------:R-:W-:Y:S01]  /*82a50*/  ISETP.LT.AND P3, PT, R157, UR4, !P1 ;  /* 0x000000049d007c0c */ /* 0x000fe2000cf61270 */
[----:B----4-:R-:W-:Y:S02]  /*82a60*/  IMAD.WIDE R12, R145, 0x4, R2 ;  /* 0x00000004910c7825 */ /* 0x010fe400078e0202 */
[----:B------:R-:W-:Y:S01]  /*82a70*/  @P2 STG.E desc[UR60][R14.64], R189 ;  /* 0x000000bd0e002986 */ /* 0x000fe2000c10193c */
[----:B------:R-:W-:Y:S01]  /*82a80*/  ISETP.LT.AND P2, PT, R158, UR4, !P1 ;  /* 0x000000049e007c0c */ /* 0x000fe2000cf41270 */
[----:B------:R-:W-:Y:S01]  /*82a90*/  ULDC UR5, c[0x0][0x22c] ;  /* 0x00008b0000057ab9 */ /* 0x000fe20000000800 */
[----:B------:R-:W-:Y:S01]  /*82aa0*/  ISETP.LT.AND P5, PT, R153, UR4, !P0 ;  /* 0x0000000499007c0c */ /* 0x000fe2000c7a1270 */
[----:B------:R4:W-:Y:S01]  /*82ab0*/  @P6 STG.E desc[UR60][R12.64], R185 ;  /* 0x000000b90c006986 */ /* 0x0009e2000c10193c */
[----:B-1----:R-:W-:Y:S01]  /*82ac0*/  IMAD.WIDE R10, R145, 0x4, R4 ;  /* 0x00000004910a7825 */ /* 0x002fe200078e0204 */
[----:B------:R-:W-:-:S03]  /*82ad0*/  ISETP.LT.AND P6, PT, R155, UR4, !P0 ;  /* 0x000000049b007c0c */ /* 0x000fc6000c7c1270 */
[----:B------:R-:W-:Y:S01]  /*82ae0*/  VIADD R0, R152, 0xdd ;  /* 0x000000dd98007836 */ /* 0x000fe20000000000 */
[----:B------:R1:W-:Y:S01]  /*82af0*/  @P4 STG.E desc[UR60][R10.64], R181 ;  /* 0x000000b50a004986 */ /* 0x0003e2000c10193c */
[----:B----4-:R-:W-:-:S03]  /*82b00*/  IMAD.WIDE R12, R145, 0x4, R6 ;  /* 0x00000004910c7825 */ /* 0x010fc600078e0206 */
[----:B------:R-:W-:Y:S02]  /*82b10*/  ISETP.GE.AND P4, PT, R0, UR19, PT ;  /* 0x0000001300007c0c */ /* 0x000fe4000bf86270 */
[----:B------:R2:W-:Y:S01]  /*82b20*/  @P3 STG.E desc[UR60][R12.64], R177 ;  /* 0x000000b10c003986 */ /* 0x0005e2000c10193c */
[----:B-1----:R-:W-:Y:S01]  /*82b30*/  IMAD.WIDE R10, R145, 0x4, R8 ;  /* 0x00000004910a7825 */ /* 0x002fe200078e0208 */
[----:B------:R-:W-:Y:S02]  /*82b40*/  ISETP.LT.AND P3, PT, R157, UR4, !P0 ;  /* 0x000000049d007c0c */ /* 0x000fe4000c761270 */
[----:B------:R-:W4:Y:S01]  /*82b50*/  LDL.LU R145, [R1+0x13d8] ;  /* 0x0013d80001917983 */ /* 0x000f220000300800 */
[----:B------:R-:W-:-:S03]  /*82b60*/  ISETP.LT.AND P0, PT, R158, UR4, !P0 ;  /* 0x000000049e007c0c */ /* 0x000fc6000c701270 */
[----:B------:R1:W-:Y:S01]  /*82b70*/  @P2 STG.E desc[UR60][R10.64], R173 ;  /* 0x000000ad0a002986 */ /* 0x0003e2000c10193c */
[----:B--2---:R-:W-:-:S04]  /*82b80*/  IMAD.WIDE R12, R146, 0x4, R2 ;  /* 0x00000004920c7825 */ /* 0x004fc800078e0202 */
[----:B------:R-:W-:Y:S01]  /*82b90*/  IMAD.WIDE R14, R146, 0x4, R4 ;  /* 0x00000004920e7825 */ /* 0x000fe200078e0204 */
[----:B------:R-:W-:Y:S01]  /*82ba0*/  @P5 STG.E desc[UR60][R12.64], R202 ;  /* 0x000000ca0c005986 */ /* 0x000fe2000c10193c */
[----:B------:R-:W-:-:S03]  /*82bb0*/  ISETP.LT.AND P5, PT, R153, UR4, !P4 ;  /* 0x0000000499007c0c */ /* 0x000fc6000e7a1270 */
[----:B------:R2:W-:Y:S01]  /*82bc0*/  @P6 STG.E desc[UR60][R14.64], R198 ;  /* 0x000000c60e006986 */ /* 0x0005e2000c10193c */
[----:B------:R-:W-:Y:S01]  /*82bd0*/  ISETP.LT.AND P6, PT, R155, UR4, !P4 ;  /* 0x000000049b007c0c */ /* 0x000fe2000e7c1270 */
[----:B-1----:R-:W-:-:S05]  /*82be0*/  IMAD.WIDE R10, R146, 0x4, R6 ;  /* 0x00000004920a7825 */ /* 0x002fca00078e0206 */
[----:B------:R1:W-:Y:S01]  /*82bf0*/  @P3 STG.E desc[UR60][R10.64], R194 ;  /* 0x000000c20a003986 */ /* 0x0003e2000c10193c */
[----:B--2---:R-:W-:-:S03]  /*82c00*/  IMAD.WIDE R14, R146, 0x4, R8 ;  /* 0x00000004920e7825 */ /* 0x004fc600078e0208 */
[----:B------:R-:W2:Y:S04]  /*82c10*/  LDL.LU R146, [R1+0x13d4] ;  /* 0x0013d40001927983 */ /* 0x000ea80000300800 */
[----:B------:R-:W-:Y:S01]  /*82c20*/  @P0 STG.E desc[UR60][R14.64], R190 ;  /* 0x000000be0e000986 */ /* 0x000fe2000c10193c */
[----:B---3--:R-:W-:-:S04]  /*82c30*/  IMAD.WIDE R12, R144, 0x4, R2 ;  /* 0x00000004900c7825 */ /* 0x008fc800078e0202 */
[C---:B-1----:R-:W-:Y:S01]  /*82c40*/  IMAD.WIDE R10, R144.reuse, 0x4, R4 ;  /* 0x00000004900a7825 */ /* 0x042fe200078e0204 */
[----:B------:R1:W-:Y:S04]  /*82c50*/  @P5 STG.E desc[UR60][R12.64], R186 ;  /* 0x000000ba0c005986 */ /* 0x0003e8000c10193c */
[----:B------:R3:W-:Y:S01]  /*82c60*/  @P6 STG.E desc[UR60][R10.64], R182 ;  /* 0x000000b60a006986 */ /* 0x0007e2000c10193c */
[----:B-1----:R-:W-:-:S04]  /*82c70*/  IMAD.WIDE R12, R144, 0x4, R8 ;  /* 0x00000004900c7825 */ /* 0x002fc800078e0208 */
[----:B---3--:R-:W-:Y:S02]  /*82c80*/  IMAD.WIDE R10, R144, 0x4, R6 ;  /* 0x00000004900a7825 */ /* 0x008fe400078e0206 */
[----:B------:R-:W3:Y:S02]  /*82c90*/  LDL.LU R144, [R1+0x13d0] ;  /* 0x0013d00001907983 */ /* 0x000ee40000300800 */
[C---:B------:R-:W-:Y:S01]  /*82ca0*/  VIADD R0, R152.reuse, 0xde ;  /* 0x000000de98007836 */ /* 0x040fe20000000000 */
[----:B------:R-:W-:Y:S01]  /*82cb0*/  ISETP.LT.AND P0, PT, R157, UR4, !P4 ;  /* 0x000000049d007c0c */ /* 0x000fe2000e701270 */
[----:B------:R-:W-:Y:S01]  /*82cc0*/  VIADD R16, R152, 0xdf ;  /* 0x000000df98107836 */ /* 0x000fe20000000000 */
[----:B------:R-:W3:Y:S02]  /*82cd0*/  LDL.LU R147, [R1+0x13cc] ;  /* 0x0013cc0001937983 */ /* 0x000ee40000300800 */
[----:B------:R-:W-:Y:S02]  /*82ce0*/  ISETP.GE.AND P2, PT, R0, UR5, PT ;  /* 0x0000000500007c0c */ /* 0x000fe4000bf46270 */
[----:B------:R-:W-:-:S02]  /*82cf0*/  ISETP.LT.AND P4, PT, R158, UR4, !P4 ;  /* 0x000000049e007c0c */ /* 0x000fc4000e781270 */
[----:B------:R-:W-:-:S05]  /*82d00*/  ISETP.GE.AND P1, PT, R16, UR21, PT ;  /* 0x0000001510007c0c */ /* 0x000fca000bf26270 */
[----:B------:R1:W-:Y:S01]  /*82d10*/  @P0 STG.E desc[UR60][R10.64], R178 ;  /* 0x000000b20a000986 */ /* 0x0003e2000c10193c */
[----:B------:R-:W-:Y:S01]  /*82d20*/  ISETP.LT.AND P6, PT, R153, UR4, !P2 ;  /* 0x0000000499007c0c */ /* 0x000fe2000d7c1270 */
[----:B----4-:R-:W-:Y:S01]  /*82d30*/  IMAD.WIDE R14, R145, 0x4, R2 ;  /* 0x00000004910e7825 */ /* 0x010fe200078e0202 */
[----:B------:R-:W-:-:S03]  /*82d40*/  ISETP.LT.AND P3, PT, R155, UR4, !P2 ;  /* 0x000000049b007c0c */ /* 0x000fc6000d761270 */
[----:B------:R4:W-:Y:S01]  /*82d50*/  @P4 STG.E desc[UR60][R12.64], R174 ;  /* 0x000000ae0c004986 */ /* 0x0009e2000c10193c */
[----:B------:R-:W-:Y:S01]  /*82d60*/  ISETP.LT.AND P5, PT, R157, UR4, !P2 ;  /* 0x000000049d007c0c */ /* 0x000fe2000d7a1270 */
[----:B--2---:R-:W-:Y:S01]  /*82d70*/  IMAD.WIDE R18, R146, 0x4, R4 ;  /* 0x0000000492127825 */ /* 0x004fe200078e0204 */
[----:B------:R-:W-:-:S05]  /*82d80*/  ISETP.LT.AND P2, PT, R158, UR4, !P2 ;  /* 0x000000049e007c0c */ /* 0x000fca000d741270 */
[----:B------:R2:W-:Y:S01]  /*82d90*/  @P6 STG.E desc[UR60][R14.64], R203 ;  /* 0x000000cb0e006986 */ /* 0x0005e2000c10193c */
[----:B------:R-:W-:Y:S01]  /*82da0*/  ISETP.LT.AND P4, PT, R153, UR4, !P1 ;  /* 0x0000000499007c0c */ /* 0x000fe2000cf81270 */
[----:B------:R-:W-:Y:S01]  /*82db0*/  IMAD.WIDE R20, R146, 0x4, R6 ;  /* 0x0000000492147825 */ /* 0x000fe200078e0206 */
[----:B------:R-:W-:Y:S01]  /*82dc0*/  ISETP.LT.AND P6, PT, R155, UR4, !P1 ;  /* 0x000000049b007c0c */ /* 0x000fe2000cfc1270 */
[----:B------:R-:W-:Y:S02]  /*82dd0*/  ULDC UR5, c[0x0][0x22c] ;  /* 0x00008b0000057ab9 */ /* 0x000fe40000000800 */
[----:B-1----:R-:W-:-:S04]  /*82de0*/  IMAD.WIDE R10, R145, 0x4, R4 ;  /* 0x00000004910a7825 */ /* 0x002fc800078e0204 */
[C---:B----4-:R-:W-:Y:S01]  /*82df0*/  IMAD.WIDE R12, R145.reuse, 0x4, R6 ;  /* 0x00000004910c7825 */ /* 0x050fe200078e0206 */
[----:B------:R-:W-:Y:S03]  /*82e00*/  @P3 STG.E desc[UR60][R10.64], R199 ;  /* 0x000000c70a003986 */ /* 0x000fe6000c10193c */
[----:B--2---:R-:W-:Y:S02]  /*82e10*/  IMAD.WIDE R14, R145, 0x4, R8 ;  /* 0x00000004910e7825 */ /* 0x004fe400078e0208 */
[----:B------:R-:W2:Y:S02]  /*82e20*/  LDL.LU R145, [R1+0x13c8] ;  /* 0x0013c80001917983 */ /* 0x000ea40000300800 */
[--C-:B------:R-:W-:Y:S02]  /*82e30*/  IMAD.WIDE R16, R146, 0x4, R2.reuse ;  /* 0x0000000492107825 */ /* 0x100fe400078e0202 */
[----:B------:R3:W-:Y:S04]  /*82e40*/  @P5 STG.E desc[UR60][R12.64], R195 ;  /* 0x000000c30c005986 */ /* 0x0007e8000c10193c */
[----:B------:R1:W-:Y:S04]  /*82e50*/  @P2 STG.E desc[UR60][R14.64], R191 ;  /* 0x000000bf0e002986 */ /* 0x0003e8000c10193c */
[----:B------:R4:W-:Y:S04]  /*82e60*/  @P4 STG.E desc[UR60][R16.64], R187 ;  /* 0x000000bb10004986 */ /* 0x0009e8000c10193c */
[----:B------:R4:W-:Y:S01]  /*82e70*/  @P6 STG.E desc[UR60][R18.64], R183 ;  /* 0x000000b712006986 */ /* 0x0009e2000c10193c */
[----:B---3--:R-:W-:-:S04]  /*82e80*/  IMAD.WIDE R12, R144, 0x4, R2 ;  /* 0x00000004900c7825 */ /* 0x008fc800078e0202 */
[----:B-1----:R-:W-:-:S04]  /*82e90*/  IMAD.WIDE R14, R144, 0x4, R4 ;  /* 0x00000004900e7825 */ /* 0x002fc800078e0204 */
[----:B----4-:R-:W-:-:S04]  /*82ea0*/  IMAD.WIDE R16, R144, 0x4, R6 ;  /* 0x0000000490107825 */ /* 0x010fc800078e0206 */
[--C-:B------:R-:W-:Y:S02]  /*82eb0*/  IMAD.WIDE R18, R144, 0x4, R8.reuse ;  /* 0x0000000490127825 */ /* 0x100fe400078e0208 */
[----:B------:R-:W3:Y:S02]  /*82ec0*/  LDL.LU R144, [R1+0x13c4] ;  /* 0x0013c40001907983 */ /* 0x000ee40000300800 */
[----:B------:R-:W-:Y:S02]  /*82ed0*/  IMAD.WIDE R10, R146, 0x4, R8 ;  /* 0x00000004920a7825 */ /* 0x000fe400078e0208 */
[----:B------:R-:W4:Y:S02]  /*82ee0*/  LDL.LU R146, [R1+0x13bc] ;  /* 0x0013bc0001927983 */ /* 0x000f240000300800 */
[----:B------:R-:W-:Y:S01]  /*82ef0*/  VIADD R0, R152, 0xe0 ;  /* 0x000000e098007836 */ /* 0x000fe20000000000 */
[----:B------:R-:W-:-:S04]  /*82f00*/  ISETP.LT.AND P3, PT, R157, UR4, !P1 ;  /* 0x000000049d007c0c */ /* 0x000fc8000cf61270 */
[----:B------:R-:W-:Y:S02]  /*82f10*/  ISETP.GE.AND P0, PT, R0, UR5, PT ;  /* 0x0000000500007c0c */ /* 0x000fe4000bf06270 */
[----:B------:R-:W-:Y:S01]  /*82f20*/  ISETP.LT.AND P1, PT, R158, UR4, !P1 ;  /* 0x000000049e007c0c */ /* 0x000fe2000cf21270 */
[----:B------:R-:W-:Y:S01]  /*82f30*/  VIADD R0, R152, 0xe4 ;  /* 0x000000e498007836 */ /* 0x000fe20000000000 */
[----:B------:R-:W-:Y:S01]  /*82f40*/  ISETP.LT.AND P5, PT, R153, UR4, !P0 ;  /* 0x0000000499007c0c */ /* 0x000fe2000c7a1270 */
[----:B------:R-:W-:Y:S01]  /*82f50*/  ULDC UR5, c[0x0][0x22c] ;  /* 0x00008b0000057ab9 */ /* 0x000fe20000000800 */
[----:B------:R-:W-:Y:S02]  /*82f60*/  ISETP.LT.AND P4, PT, R155, UR4, !P0 ;  /* 0x000000049b007c0c */ /* 0x000fe4000c781270 */
[----:B------:R-:W-:Y:S02]  /*82f70*/  ISETP.GE.AND P2, PT, R0, UR17, PT ;  /* 0x0000001100007c0c */ /* 0x000fe4000bf46270 */
[----:B------:R-:W-:Y:S01]  /*82f80*/  IADD3 R0, R152, 0xe1, RZ ;  /* 0x000000e198007810 */ /* 0x000fe20007ffe0ff */
[----:B------:R-:W-:Y:S01]  /*82f90*/  @P3 STG.E desc[UR60][R20.64], R179 ;  /* 0x000000b314003986 */ /* 0x000fe2000c10193c */
[----:B------:R-:W-:-:S02]  /*82fa0*/  ISETP.LT.AND P6, PT, R157, UR4, !P0 ;  /* 0x000000049d007c0c */ /* 0x000fc4000c7c1270 */
[----:B------:R-:W-:Y:S01]  /*82fb0*/  ISETP.GE.AND P3, PT, R0, UR15, PT ;  /* 0x0000000f00007c0c */ /* 0x000fe2000bf66270 */
[----:B------:R1:W-:Y:S01]  /*82fc0*/  @P1 STG.E desc[UR60][R10.64], R175 ;  /* 0x000000af0a001986 */ /* 0x0003e2000c10193c */
[----:B------:R-:W-:-:S03]  /*82fd0*/  ISETP.LT.AND P0, PT, R158, UR4, !P0 ;  /* 0x000000049e007c0c */ /* 0x000fc6000c701270 */
[----:B------:R1:W-:Y:S01]  /*82fe0*/  @P5 STG.E desc[UR60][R12.64], R168 ;  /* 0x000000a80c005986 */ /* 0x0003e2000c10193c */
[----:B------:R-:W-:-:S03]  /*82ff0*/  ISETP.LT.AND P5, PT, R155, UR4, !P3 ;  /* 0x000000049b007c0c */ /* 0x000fc6000dfa1270 */
[----:B------:R1:W-:Y:S01]  /*83000*/  @P4 STG.E desc[UR60][R14.64], R164 ;  /* 0x000000a40e004986 */ /* 0x0003e2000c10193c */
[----:B------:R-:W-:Y:S02]  /*83010*/  ISETP.LT.AND P4, PT, R153, UR4, !P3 ;  /* 0x0000000499007c0c */ /* 0x000fe4000df81270 */
[----:B------:R-:W-:Y:S01]  /*83020*/  ISETP.LT.AND P1, PT, R157, UR4, !P3 ;  /* 0x000000049d007c0c */ /* 0x000fe2000df21270 */
[----:B------:R-:W-:Y:S02]  /*83030*/  VIADD R0, R152, 0xe2 ;  /* 0x000000e298007836 */ /* 0x000fe40000000000 */
[C---:B-1----:R-:W-:Y:S01]  /*83040*/  IMAD.WIDE R10, R147.reuse, 0x4, R2 ;  /* 0x00000004930a7825 */ /* 0x042fe200078e0202 */
[----:B------:R1:W-:Y:S03]  /*83050*/  @P6 STG.E desc[UR60][R16.64], R160 ;  /* 0x000000a010006986 */ /* 0x0003e6000c10193c */
[C---:B------:R-:W-:Y:S01]  /*83060*/  IMAD.WIDE R12, R147.reuse, 0x4, R4 ;  /* 0x00000004930c7825 */ /* 0x040fe200078e0204 */
[----:B------:R-:W-:Y:S01]  /*83070*/  ISETP.GE.AND P6, PT, R0, UR5, PT ;  /* 0x0000000500007c0c */ /* 0x000fe2000bfc6270 */
[----:B------:R2:W-:Y:S02]  /*83080*/  @P0 STG.E desc[UR60][R18.64], R132 ;  /* 0x0000008412000986 */ /* 0x0005e4000c10193c */
[----:B------:R-:W-:Y:S01]  /*83090*/  IMAD.WIDE R14, R147, 0x4, R6 ;  /* 0x00000004930e7825 */ /* 0x000fe200078e0206 */
[----:B------:R-:W-:Y:S01]  /*830a0*/  ISETP.LT.AND P3, PT, R158, UR4, !P3 ;  /* 0x000000049e007c0c */ /* 0x000fe2000df61270 */
[----:B------:R2:W-:Y:S01]  /*830b0*/  @P4 STG.E desc[UR60][R10.64], R124 ;  /* 0x0000007c0a004986 */ /* 0x0005e2000c10193c */
[----:B------:R-:W-:Y:S01]  /*830c0*/  ISETP.LT.AND P0, PT, R153, UR4, !P6 ;  /* 0x0000000499007c0c */ /* 0x000fe2000f701270 */
[----:B-1----:R-:W-:-:S02]  /*830d0*/  IMAD.WIDE R16, R147, 0x4, R8 ;  /* 0x0000000493107825 */ /* 0x002fc400078e0208 */
[----:B------:R1:W-:Y:S01]  /*830e0*/  @P5 STG.E desc[UR60][R12.64], R28 ;  /* 0x0000001c0c005986 */ /* 0x0003e2000c10193c */
[----:B------:R-:W-:Y:S01]  /*830f0*/  ISETP.LT.AND P4, PT, R157, UR4, !P6 ;  /* 0x000000049d007c0c */ /* 0x000fe2000f781270 */
[----:B------:R-:W-:Y:S02]  /*83100*/  ULDC UR5, c[0x0][0x22c] ;  /* 0x00008b0000057ab9 */ /* 0x000fe40000000800 */
[----:B------:R1:W-:Y:S01]  /*83110*/  @P1 STG.E desc[UR60][R14.64], R48 ;  /* 0x000000300e001986 */ /* 0x0003e2000c10193c */
[----:B------:R-:W-:Y:S01]  /*83120*/  ISETP.LT.AND P1, PT, R155, UR4, !P6 ;  /* 0x000000049b007c0c */ /* 0x000fe2000f721270 */
[----:B------:R-:W-:Y:S02]  /*83130*/  VIADD R0, R152, 0xe3 ;  /* 0x000000e398007836 */ /* 0x000fe40000000000 */
[----:B------:R3:W-:Y:S03]  /*83140*/  @P3 STG.E desc[UR60][R16.64], R44 ;  /* 0x0000002c10003986 */ /* 0x0007e6000c10193c */
[----:B------:R-:W-:-:S02]  /*83150*/  ISETP.GE.AND P5, PT, R0, UR5, PT ;  /* 0x0000000500007c0c */ /* 0x000fc4000bfa6270 */
[----:B------:R-:W-:Y:S01]  /*83160*/  ISETP.LT.AND P6, PT, R158, UR4, !P6 ;  /* 0x000000049e007c0c */ /* 0x000fe2000f7c1270 */
[----:B--2---:R-:W-:Y:S01]  /*83170*/  IMAD.WIDE R18, R145, 0x4, R2 ;  /* 0x0000000491127825 */ /* 0x004fe200078e0202 */
[----:B------:R-:W-:-:S03]  /*83180*/  ULDC UR5, c[0x0][0x22c] ;  /* 0x00008b0000057ab9 */ /* 0x000fc60000000800 */
[----:B------:R-:W-:-:S04]  /*83190*/  IMAD.WIDE R10, R145, 0x4, R4 ;  /* 0x00000004910a7825 */ /* 0x000fc800078e0204 */
[----:B-1----:R-:W-:-:S04]  /*831a0*/  IMAD.WIDE R12, R145, 0x4, R6 ;  /* 0x00000004910c7825 */ /* 0x002fc800078e0206 */
[----:B------:R-:W-:Y:S02]  /*831b0*/  IMAD.WIDE R14, R145, 0x4, R8 ;  /* 0x00000004910e7825 */ /* 0x000fe400078e0208 */
[----:B------:R-:W2:Y:S04]  /*831c0*/  LDL.LU R145, [R1+0x13b0] ;  /* 0x0013b00001917983 */ /* 0x000ea80000300800 */
[----:B------:R1:W-:Y:S04]  /*831d0*/  @P0 STG.E desc[UR60][R18.64], R169 ;  /* 0x000000a912000986 */ /* 0x0003e8000c10193c */
[----:B------:R1:W-:Y:S04]  /*831e0*/  @P1 STG.E desc[UR60][R10.64], R165 ;  /* 0x000000a50a001986 */ /* 0x0003e8000c10193c */
[----:B------:R4:W-:Y:S01]  /*831f0*/  @P4 STG.E desc[UR60][R12.64], R161 ;  /* 0x000000a10c004986 */ /* 0x0009e2000c10193c */
[----:B------:R-:W-:-:S02]  /*83200*/  ISETP.LT.AND P3, PT, R153, UR4, !P5 ;  /* 0x0000000499007c0c */ /* 0x000fc4000ef61270 */
[----:B------:R-:W-:Y:S01]  /*83210*/  ISETP.LT.AND P1, PT, R155, UR4, !P5 ;  /* 0x000000049b007c0c */ /* 0x000fe2000ef21270 */
[----:B---3--:R-:W-:-:S04]  /*83220*/  IMAD.WIDE R16, R144, 0x4, R2 ;  /* 0x0000000490107825 */ /* 0x008fc800078e0202 */
[----:B-1----:R-:W-:-:S04]  /*83230*/  IMAD.WIDE R18, R144, 0x4, R4 ;  /* 0x0000000490127825 */ /* 0x002fc800078e0204 */
[----:B------:R-:W-:-:S04]  /*83240*/  IMAD.WIDE R10, R144, 0x4, R6 ;  /* 0x00000004900a7825 */ /* 0x000fc800078e0206 */
[----:B----4-:R-:W-:Y:S02]  /*83250*/  IMAD.WIDE R12, R144, 0x4, R8 ;  /* 0x00000004900c7825 */ /* 0x010fe400078e0208 */
[----:B------:R-:W3:Y:S01]  /*83260*/  LDL.LU R144, [R1+0x13a8] ;  /* 0x0013a80001907983 */ /* 0x000ee20000300800 */
[----:B------:R-:W-:-:S03]  /*83270*/  ISETP.LT.AND P4, PT, R157, UR4, !P5 ;  /* 0x000000049d007c0c */ /* 0x000fc6000ef81270 */
[----:B------:R1:W-:Y:S04]  /*83280*/  @P6 STG.E desc[UR60][R14.64], R133 ;  /* 0x000000850e006986 */ /* 0x0003e8000c10193c */
[----:B------:R4:W-:Y:S04]  /*83290*/  @P3 STG.E desc[UR60][R16.64], R125 ;  /* 0x0000007d10003986 */ /* 0x0009e8000c10193c */
[----:B------:R4:W-:Y:S04]  /*832a0*/  @P1 STG.E desc[UR60][R18.64], R29 ;  /* 0x0000001d12001986 */ /* 0x0009e8000c10193c */
[----:B------:R4:W-:Y:S01]  /*832b0*/  @P4 STG.E desc[UR60][R10.64], R49 ;  /* 0x000000310a004986 */ /* 0x0009e2000c10193c */
[----:B-1----:R-:W-:-:S04]  /*832c0*/  IMAD.WIDE R14, R146, 0x4, R2 ;  /* 0x00000004920e7825 */ /* 0x002fc800078e0202 */
[----:B----4-:R-:W-:-:S04]  /*832d0*/  IMAD.WIDE R16, R146, 0x4, R4 ;  /* 0x0000000492107825 */ /* 0x010fc800078e0204 */
[----:B------:R-:W-:-:S04]  /*832e0*/  IMAD.WIDE R18, R146, 0x4, R6 ;  /* 0x0000000492127825 */ /* 0x000fc800078e0206 */
[----:B------:R-:W-:Y:S02]  /*832f0*/  IMAD.WIDE R10, R146, 0x4, R8 ;  /* 0x00000004920a7825 */ /* 0x000fe400078e0208 */
[----:B------:R-:W4:Y:S01]  /*83300*/  LDL.LU R146, [R1+0x13a4] ;  /* 0x0013a40001927983 */ /* 0x000f220000300800 */
[----:B------:R-:W-:Y:S02]  /*83310*/  ISETP.LT.AND P5, PT, R158, UR4, !P5 ;  /* 0x000000049e007c0c */ /* 0x000fe4000efa1270 */
[----:B------:R-:W-:Y:S01]  /*83320*/  ISETP.LT.AND P6, PT, R153, UR4, !P2 ;  /* 0x0000000499007c0c */ /* 0x000fe2000d7c1270 */
[----:B------:R-:W-:Y:S01]  /*83330*/  VIADD R0, R152, 0xe5 ;  /* 0x000000e598007836 */ /* 0x000fe20000000000 */
[----:B------:R-:W-:Y:S01]  /*83340*/  ISETP.LT.AND P3, PT, R155, UR4, !P2 ;  /* 0x000000049b007c0c */ /* 0x000fe2000d761270 */
[----:B------:R-:W4:Y:S01]  /*83350*/  LDL.LU R147, [R1+0x13a0] ;  /* 0x0013a00001937983 */ /* 0x000f220000300800 */
[----:B------:R-:W-:Y:S02]  /*83360*/  ISETP.LT.AND P4, PT, R157, UR4, !P2 ;  /* 0x000000049d007c0c */ /* 0x000fe4000d781270 */
[----:B------:R-:W-:-:S02]  /*83370*/  ISETP.GE.AND P0, PT, R0, UR5, PT ;  /* 0x0000000500007c0c */ /* 0x000fc4000bf06270 */
[----:B------:R-:W-:-:S03]  /*83380*/  ISETP.LT.AND P2, PT, R158, UR4, !P2 ;  /* 0x000000049e007c0c */ /* 0x000fc6000d741270 */
[----:B------:R2:W-:Y:S01]  /*83390*/  @P5 STG.E desc[UR60][R12.64], R45 ;  /* 0x0000002d0c005986 */ /* 0x0005e2000c10193c */
[----:B------:R-:W-:Y:S01]  /*833a0*/  ISETP.LT.AND P5, PT, R155, UR4, !P0 ;  /* 0x000000049b007c0c */ /* 0x000fe2000c7a1270 */
[----:B------:R-:W-:Y:S01]  /*833b0*/  VIADD R0, R152, 0xe6 ;  /* 0x000000e698007836 */ /* 0x000fe20000000000 */
[----:B------:R-:W-:Y:S01]  /*833c0*/  ULDC UR5, c[0x0][0x22c] ;  /* 0x00008b0000057ab9 */ /* 0x000fe20000000800 */
[----:B------:R1:W-:Y:S01]  /*833d0*/  @P6 STG.E desc[UR60][R14.64], R170 ;  /* 0x000000aa0e006986 */ /* 0x0003e2000c10193c */
[----:B------:R-:W-:-:S03]  /*833e0*/  ISETP.LT.AND P6, PT, R153, UR4, !P0 ;  /* 0x0000000499007c0c */ /* 0x000fc6000c7c1270 */
[----:B------:R1:W-:Y:S01]  /*833f0*/  @P3 STG.E desc[UR60][R16.64], R166 ;  /* 0x000000a610003986 */ /* 0x0003e2000c10193c */
[----:B------:R-:W-:-:S03]  /*83400*/  ISETP.LT.AND P3, PT, R157, UR4, !P0 ;  /* 0x000000049d007c0c */ /* 0x000fc6000c761270 */
[----:B------:R1:W-:Y:S04]  /*83410*/  @P4 STG.E desc[UR60][R18.64], R162 ;  /* 0x000000a212004986 */ /* 0x0003e8000c10193c */
[----:B------:R3:W-:Y:S01]  /*83420*/  @P2 STG.E desc[UR60][R10.64], R134 ;  /* 0x000000860a002986 */ /* 0x0007e2000c10193c */
[----:B------:R-:W-:Y:S02]  /*83430*/  ISETP.GE.AND P1, PT, R0, UR5, PT ;  /* 0x0000000500007c0c */ /* 0x000fe4000bf26270 */
[----:B------:R-:W-:Y:S02]  /*83440*/  ISETP.LT.AND P0, PT, R158, UR4, !P0 ;  /* 0x000000049e007c0c */ /* 0x000fe4000c701270 */
[----:B------:R-:W-:Y:S01]  /*83450*/  IADD3 R20, R152, 0xea, RZ ;  /* 0x000000ea98147810 */ /* 0x000fe20007ffe0ff */
[----:B--2---:R-:W-:Y:S01]  /*83460*/  IMAD.WIDE R12, R145, 0x4, R2 ;  /* 0x00000004910c7825 */ /* 0x004fe200078e0202 */
[----:B------:R-:W-:-:S03]  /*83470*/  ULDC UR5, c[0x0][0x22c] ;  /* 0x00008b0000057ab9 */ /* 0x000fc60000000800 */
[C---:B-1----:R-:W-:Y:S01]  /*83480*/  IMAD.WIDE R14, R145.reuse, 0x4, R4 ;  /* 0x00000004910e7825 */ /* 0x042fe200078e0204 */
[----:B------:R1:W-:Y:S03]  /*83490*/  @P6 STG.E desc[UR60][R12.64], R126 ;  /* 0x0000007e0c006986 */ /* 0x0003e6000c10193c */
[----:B------:R-:W-:Y:S01]  /*834a0*/  IMAD.WIDE R16, R145, 0x4, R6 ;  /* 0x0000000491107825 */ /* 0x000fe200078e0206 */
[----:B------:R2:W-:Y:S04]  /*834b0*/  @P5 STG.E desc[UR60][R14.64], R30 ;  /* 0x0000001e0e005986 */ /* 0x0005e8000c10193c */
[----:B------:R2:W-:Y:S01]  /*834c0*/  @P3 STG.E desc[UR60][R16.64], R50 ;  /* 0x0000003210003986 */ /* 0x0005e2000c10193c */
[----:B------:R-:W-:-:S02]  /*834d0*/  ISETP.LT.AND P4, PT, R153, UR4, !P1 ;  /* 0x0000000499007c0c */ /* 0x000fc4000cf81270 */
[----:B------:R-:W-:Y:S01]  /*834e0*/  ISETP.LT.AND P6, PT, R155, UR4, !P1 ;  /* 0x000000049b007c0c */ /* 0x000fe2000cfc1270 */
[----:B------:R-:W-:-:S04]  /*834f0*/  IMAD.WIDE R18, R145, 0x4, R8 ;  /* 0x0000000491127825 */ /* 0x000fc800078e0208 */
[----:B---3--:R-:W-:-:S04]  /*83500*/  IMAD.WIDE R10, R144, 0x4, R2 ;  /* 0x00000004900a7825 */ /* 0x008fc800078e0202 */
[----:B-1----:R-:W-:-:S04]  /*83510*/  IMAD.WIDE R12, R144, 0x4, R4 ;  /* 0x00000004900c7825 */ /* 0x002fc800078e0204 */
[----:B--2---:R-:W-:-:S04]  /*83520*/  IMAD.WIDE R14, R144, 0x4, R6 ;  /* 0x00000004900e7825 */ /* 0x004fc800078e0206 */
[----:B------:R-:W-:Y:S02]  /*83530*/  IMAD.WIDE R16, R144, 0x4, R8 ;  /* 0x0000000490107825 */ /* 0x000fe400078e0208 */
[----:B------:R-:W2:Y:S04]  /*83540*/  LDL.LU R144, [R1+0x139c] ;  /* 0x00139c0001907983 */ /* 0x000ea80000300800 */
[----:B------:R-:W3:Y:S01]  /*83550*/  LDL.LU R145, [R1+0x1398] ;  /* 0x0013980001917983 */ /* 0x000ee20000300800 */
[----:B------:R-:W-:-:S03]  /*83560*/  ISETP.GE.AND P2, PT, R20, UR13, PT ;  /* 0x0000000d14007c0c */ /* 0x000fc6000bf46270 */
[----:B------:R1:W-:Y:S04]  /*83570*/  @P0 STG.E desc[UR60][R18.64], R46 ;  /* 0x0000002e12000986 */ /* 0x0003e8000c10193c */
[----:B------:R1:W-:Y:S04]  /*83580*/  @P4 STG.E desc[UR60][R10.64], R171 ;  /* 0x000000ab0a004986 */ /* 0x0003e8000c10193c */
[----:B------:R1:W-:Y:S01]  /*83590*/  @P6 STG.E desc[UR60][R12.64], R167 ;  /* 0x000000a70c006986 */ /* 0x0003e2000c10193c */
[----:B----4-:R-:W-:-:S04]  /*835a0*/  IMAD.WIDE R20, R146, 0x4, R4 ;  /* 0x0000000492147825 */ /* 0x010fc800078e0204 */
[----:B-1----:R-:W-:-:S04]  /*835b0*/  IMAD.WIDE R18, R146, 0x4, R2 ;  /* 0x0000000492127825 */ /* 0x002fc800078e0202 */
[----:B------:R-:W-:-:S04]  /*835c0*/  IMAD.WIDE R10, R146, 0x4, R6 ;  /* 0x00000004920a7825 */ /* 0x000fc800078e0206 */
[----:B------:R-:W-:Y:S02]  /*835d0*/  IMAD.WIDE R12, R146, 0x4, R8 ;  /* 0x00000004920c7825 */ /* 0x000fe400078e0208 */
[----:B------:R-:W4:Y:S02]  /*835e0*/  LDL.LU R146, [R1+0x1394] ;  /* 0x0013940001927983 */ /* 0x000f240000300800 */
[----:B------:R-:W-:Y:S01]  /*835f0*/  VIADD R0, R152, 0xe7 ;  /* 0x000000e798007836 */ /* 0x000fe20000000000 */
[----:B------:R-:W-:-:S04]  /*83600*/  ISETP.LT.AND P5, PT, R157, UR4, !P1 ;  /* 0x000000049d007c0c */ /* 0x000fc8000cfa1270 */
[----:B------:R-:W-:Y:S02]  /*83610*/  ISETP.GE.AND P3, PT, R0, UR11, PT ;  /* 0x0000000b00007c0c */ /* 0x000fe4000bf66270 */
[----:B------:R-:W-:Y:S02]  /*83620*/  ISETP.LT.AND P1, PT, R158, UR4, !P1 ;  /* 0x000000049e007c0c */ /* 0x000fe4000cf21270 */
[----:B------:R-:W-:Y:S02]  /*83630*/  ISETP.LT.AND P0, PT, R153, UR4, !P3 ;  /* 0x0000000499007c0c */ /* 0x000fe4000df01270 */
[----:B------:R-:W-:Y:S01]  /*83640*/  ISETP.LT.AND P4, PT, R155, UR4, !P3 ;  /* 0x000000049b007c0c */ /* 0x000fe2000df81270 */
[----:B------:R-:W-:Y:S01]  /*83650*/  VIADD R0, R152, 0xe8 ;  /* 0x000000e898007836 */ /* 0x000fe20000000000 */
[----:B------:R-:W-:Y:S01]  /*83660*/  ISETP.LT.AND P6, PT, R157, UR4, !P3 ;  /* 0x000000049d007c0c */ /* 0x000fe2000dfc1270 */
[----:B------:R1:W-:Y:S03]  /*83670*/  @P5 STG.E desc[UR60][R14.64], R163 ;  /* 0x000000a30e005986 */ /* 0x0003e6000c10193c */
[----:B------:R-:W-:-:S03]  /*83680*/  ISETP.GE.AND P5, PT, R0, UR5, PT ;  /* 0x0000000500007c0c */ /* 0x000fc6000bfa6270 */
[----:B------:R1:W-:Y:S01]  /*83690*/  @P1 STG.E desc[UR60][R16.64], R135 ;  /* 0x0000008710001986 */ /* 0x0003e2000c10193c */
[----:B------:R-:W-:Y:S01]  /*836a0*/  ISETP.LT.AND P3, PT, R158, UR4, !P3 ;  /* 0x000000049e007c0c */ /* 0x000fe2000df61270 */
[----:B------:R-:W-:Y:S01]  /*836b0*/  VIADD R0, R152, 0xe9 ;  /* 0x000000e998007836 */ /* 0x000fe20000000000 */
[----:B------:R-:W-:Y:S01]  /*836c0*/  ULDC UR5, c[0x0][0x22c] ;  /* 0x00008b0000057ab9 */ /* 0x000fe20000000800 */
[----:B------:R1:W-:Y:S01]  /*836d0*/  @P0 STG.E desc[UR60][R18.64], R127 ;  /* 0x0000007f12000986 */ /* 0x0003e2000c10193c */
[----:B------:R-:W-:-:S03]  /*836e0*/  ISETP.LT.AND P1, PT, R155, UR4, !P5 ;  /* 0x000000049b007c0c */ /* 0x000fc6000ef21270 */
[----:B------:R-:W-:Y:S01]  /*836f0*/  @P4 STG.E desc[UR60][R20.64], R31 ;  /* 0x0000001f14004986 */ /* 0x000fe2000c10193c */
[----:B------:R-:W-:Y:S01]  /*83700*/  ISETP.LT.AND P4, PT, R153, UR4, !P5 ;  /* 0x0000000499007c0c */ /* 0x000fe2000ef81270 */
[----:B-1----:R-:W-:Y:S01]  /*83710*/  IMAD.WIDE R14, R147, 0x4, R2 ;  /* 0x00000004930e7825 */ /* 0x002fe200078e0202 */
[----:B------:R-:W-:Y:S01]  /*83720*/  ISETP.LT.AND P0, PT, R157, UR4, !P5 ;  /* 0x000000049d007c0c */ /* 0x000fe2000ef01270 */
[----:B------:R1:W-:Y:S01]  /*83730*/  @P6 STG.E desc[UR60][R10.64], R51 ;  /* 0x000000330a006986 */ /* 0x0003e2000c10193c */
[----:B------:R-:W-:Y:S01]  /*83740*/  ISETP.GE.AND P6, PT, R0, UR5, PT ;  /* 0x0000000500007c0c */ /* 0x000fe2000bfc6270 */
[----:B------:R-:W-:Y:S01]  /*83750*/  IMAD.WIDE R16, R147, 0x4, R4 ;  /* 0x0000000493107825 */ /* 0x000fe200078e0204 */
[----:B------:R-:W-:Y:S01]  /*83760*/  ISETP.LT.AND P5, PT, R158, UR4, !P5 ;  /* 0x000000049e007c0c */ /* 0x000fe2000efa1270 */
[----:B------:R2:W-:Y:S01]  /*83770*/  @P3 STG.E desc[UR60][R12.64], R47 ;  /* 0x0000002f0c003986 */ /* 0x0005e2000c10193c */
[----:B------:R-:W-:Y:S01]  /*83780*/  ISETP.LT.AND P3, PT, R153, UR4, !P6 ;  /* 0x0000000499007c0c */ /* 0x000fe2000f761270 */
[----:B------:R-:W-:Y:S01]  /*83790*/  IMAD.WIDE R18, R147, 0x4, R6 ;  /* 0x0000000493127825 */ /* 0x000fe200078e0206 */
[----:B------:R-:W-:-:S03]  /*837a0*/  ULDC UR5, c[0x0][0x22c] ;  /* 0x00008b0000057ab9 */ /* 0x000fc60000000800 */
[----:B------:R2:W-:Y:S01]  /*837b0*/  @P4 STG.E desc[UR60][R14.64], R40 ;  /* 0x000000280e004986 */ /* 0x0005e2000c10193c */
[----:B------:R-:W-:-:S03]  /*837c0*/  ISETP.LT.AND P4, PT, R157, UR4, !P6 ;  /* 0x000000049d007c0c */ /* 0x000fc6000f781270 */
[----:B------:R2:W-:Y:S01]  /*837d0*/  @P1 STG.E desc[UR60][R16.64], R36 ;  /* 0x0000002410001986 */ /* 0x0005e2000c10193c */
[----:B------:R-:W-:Y:S01]  /*837e0*/  ISETP.LT.AND P1, PT, R155, UR4, !P6 ;  /* 0x000000049b007c0c */ /* 0x000fe2000f721270 */
[----:B-1----:R-:W-:Y:S02]  /*837f0*/  IMAD.WIDE R10, R147, 0x4, R8 ;  /* 0x00000004930a7825 */ /* 0x002fe400078e0208 */
[----:B------:R1:W-:Y:S01]  /*83800*/  @P0 STG.E desc[UR60][R18.64], R52 ;  /* 0x0000003412000986 */ /* 0x0003e2000c10193c */
[----:B------:R-:W-:-:S03]  /*83810*/  ISETP.LT.AND P6, PT, R158, UR4, !P6 ;  /* 0x000000049e007c0c */ /* 0x000fc6000f7c1270 */
[----:B------:R3:W-:Y:S01]  /*83820*/  @P5 STG.E desc[UR60][R10.64], R32 ;  /* 0x000000200a005986 */ /* 0x0007e2000c10193c */
[----:B--2---:R-:W-:-:S04]  /*83830*/  IMAD.WIDE R12, R144, 0x4, R2 ;  /* 0x00000004900c7825 */ /* 0x004fc800078e0202 */
[----:B------:R-:W-:-:S04]  /*83840*/  IMAD.WIDE R14, R144, 0x4, R4 ;  /* 0x00000004900e7825 */ /* 0x000fc800078e0204 */
[----:B------:R-:W-:-:S04]  /*83850*/  IMAD.WIDE R16, R144, 0x4, R6 ;  /* 0x0000000490107825 */ /* 0x000fc800078e0206 */
[----:B-1----:R-:W-:Y:S02]  /*83860*/  IMAD.WIDE R18, R144, 0x4, R8 ;  /* 0x0000000490127825 */ /* 0x002fe400078e0208 */
[----:B------:R-:W2:Y:S04]  /*83870*/  LDL.LU R144, [R1+0x138c] ;  /* 0x00138c0001907983 */ /* 0x000ea80000300800 */
[----:B------:R1:W-:Y:S01]  /*83880*/  @P3 STG.E desc[UR60][R12.64], R56 ;  /* 0x000000380c003986 */ /* 0x0003e2000c10193c */
[----:B------:R-:W-:-:S03]  /*83890*/  ISETP.LT.AND P3, PT, R157, UR4, !P2 ;  /* 0x000000049d007c0c */ /* 0x000fc6000d761270 */
[----:B------:R4:W-:Y:S01]  /*838a0*/  @P1 STG.E desc[UR60][R14.64], R60 ;  /* 0x0000003c0e001986 */ /* 0x0009e2000c10193c */
[----:B------:R-:W-:-:S03]  /*838b0*/  ISETP.LT.AND P1, PT, R153, UR4, !P2 ;  /* 0x0000000499007c0c */ /* 0x000fc6000d721270 */
[----:B------:R4:W-:Y:S01]  /*838c0*/  @P4 STG.E desc[UR60][R16.64], R80 ;  /* 0x0000005010004986 */ /* 0x0009e2000c10193c */
[----:B------:R-:W-:Y:S01]  /*838d0*/  ISETP.LT.AND P4, PT, R155, UR4, !P2 ;  /* 0x000000049b007c0c */ /* 0x000fe2000d781270 */
[----:B---3--:R-:W-:-:S04]  /*838e0*/  IMAD.WIDE R20, R145, 0x4, R2 ;  /* 0x0000000491147825 */ /* 0x008fc800078e0202 */
[----:B------:R-:W-:-:S04]  /*838f0*/  IMAD.WIDE R10, R145, 0x4, R4 ;  /* 0x00000004910a7825 */ /* 0x000fc800078e0204 */
[----:B-1----:R-:W-:-:S04]  /*83900*/  IMAD.WIDE R12, R145, 0x4, R6 ;  /* 0x00000004910c7825 */ /* 0x002fc800078e0206 */
[----:B----4-:R-:W-:Y:S02]  /*83910*/  IMAD.WIDE R14, R145, 0x4, R8 ;  /* 0x00000004910e7825 */ /* 0x010fe400078e0208 */
[----:B------:R-:W3:Y:S04]  /*83920*/  LDL.LU R145, [R1+0x1380] ;  /* 0x0013800001917983 */ /* 0x000ee80000300800 */
[----:B------:R1:W-:Y:S01]  /*83930*/  @P6 STG.E desc[UR60][R18.64], R76 ;  /* 0x0000004c12006986 */ /* 0x0003e2000c10193c */
[----:B------:R-:W-:-:S03]  /*83940*/  IMAD.WIDE R16, R146, 0x4, R2 ;  /* 0x0000000492107825 */ /* 0x000fc600078e0202 */
[----:B------:R-:W-:Y:S04]  /*83950*/  @P1 STG.E desc[UR60][R20.64], R41 ;  /* 0x0000002914001986 */ /* 0x000fe8000c10193c */
[----:B------:R4:W-:Y:S04]  /*83960*/  @P4 STG.E desc[UR60][R10.64], R37 ;  /* 0x000000250a004986 */ /* 0x0009e8000c10193c */
[----:B------:R4:W-:Y:S01]  /*83970*/  @P3 STG.E desc[UR60][R12.64], R53 ;  /* 0x000000350c003986 */ /* 0x0009e2000c10193c */
[----:B-1----:R-:W-:-:S04]  /*83980*/  IMAD.WIDE R18, R146, 0x4, R4 ;  /* 0x0000000492127825 */ /* 0x002fc800078e0204 */
[----:B----4-:R-:W-:-:S04]  /*83990*/  IMAD.WIDE R10, R146, 0x4, R6 ;  /* 0x00000004920a7825 */ /* 0x010fc800078e0206 */
[----:B------:R-:W-:Y:S02]  /*839a0*/  IMAD.WIDE R12, R146, 0x4, R8 ;  /* 0x00000004920c7825 */ /* 0x000fe400078e0208 */
[----:B------:R-:W4:Y:S02]  /*839b0*/  LDL.LU R146, [R1+0x1378] ;  /* 0x0013780001927983 */ /* 0x000f240000300800 */
[----:B------:R-:W-:Y:S01]  /*839c0*/  VIADD R0, R152, 0xeb ;  /* 0x000000eb98007836 */ /* 0x000fe20000000000 */
[----:B------:R-:W-:-:S04]  /*839d0*/  ISETP.LT.AND P2, PT, R158, UR4, !P2 ;  /* 0x000000049e007c0c */ /* 0x000fc8000d741270 */
[----:B------:R-:W-:Y:S01]  /*839e0*/  ISETP.GE.AND P0, PT, R0, UR5, PT ;  /* 0x0000000500007c0c */ /* 0x000fe2000bf06270 */
[----:B------:R-:W-:Y:S01]  /*839f0*/  VIADD R0, R152, 0xec ;  /* 0x000000ec98007836 */ /* 0x000fe20000000000 */
[----:B------:R-:W-:Y:S02]  /*83a00*/  ULDC UR5, c[0x0][0x22c] ;  /* 0x00008b0000057ab9 */ /* 0x000fe40000000800 */
[----:B------:R-:W-:Y:S02]  /*83a10*/  ISETP.LT.AND P5, PT, R153, UR4, !P0 ;  /* 0x0000000499007c0c */ /* 0x000fe4000c7a1270 */
[----:B------:R-:W-:Y:S02]  /*83a20*/  ISETP.LT.AND P1, PT, R155, UR4, !P0 ;  /* 0x000000049b007c0c */ /* 0x000fe4000c721270 */
[----:B------:R-:W-:Y:S02]  /*83a30*/  ISETP.LT.AND P3, PT, R157, UR4, !P0 ;  /* 0x000000049d007c0c */ /* 0x000fe4000c761270 */
[----:B------:R-:W-:Y:S01]  /*83a40*/  ISETP.GE.AND P6, PT, R0, UR5, PT ;  /* 0x0000000500007c0c */ /* 0x000fe2000bfc6270 */
[----:B------:R2:W-:Y:S01]  /*83a50*/  @P2 STG.E desc[UR60][R14.64], R33 ;  /* 0x000000210e002986 */ /* 0x0005e2000c10193c */
[----:B------:R-:W-:Y:S01]  /*83a60*/  ISETP.LT.AND P0, PT, R158, UR4, !P0 ;  /* 0x000000049e007c0c */ /* 0x000fe2000c701270 */
[----:B------:R-:W-:Y:S01]  /*83a70*/  VIADD R0, R152, 0xed ;  /* 0x000000ed98007836 */ /* 0x000fe20000000000 */
[----:B------:R-:W-:Y:S01]  /*83a80*/  ISETP.LT.AND P4, PT, R153, UR4, !P6 ;  /* 0x0000000499007c0c */ /* 0x000fe2000f781270 */
[----:B------:R-:W-:-:S02]  /*83a90*/  ULDC UR5, c[0x0][0x22c] ;  /* 0x00008b0000057ab9 */ /* 0x000fc40000000800 */
[----:B------:R1:W-:Y:S01]  /*83aa0*/  @P5 STG.E desc[UR60][R16.64], R57 ;  /* 0x0000003910005986 */ /* 0x0003e2000c10193c */
[----:B------:R-:W-:-:S03]  /*83ab0*/  ISETP.LT.AND P5, PT, R155, UR4, !P6 ;  /* 0x000000049b007c0c */ /* 0x000fc6000f7a1270 */
[----:B------:R-:W-:Y:S04]  /*83ac0*/  @P1 STG.E desc[UR60][R18.64], R61 ;  /* 0x0000003d12001986 */ /* 0x000fe8000c10193c */
[----:B------:R1:W-:Y:S01]  /*83ad0*/  @P3 STG.E desc[UR60][R10.64], R81 ;  /* 0x000000510a003986 */ /* 0x0003e2000c10193c */
[----:B------:R-:W-:Y:S02]  /*83ae0*/  ISETP.LT.AND P3, PT, R157, UR4, !P6 ;  /* 0x000000049d007c0c */ /* 0x000fe4000f761270 */
[----:B------:R-:W-:Y:S01]  /*83af0*/  ISETP.GE.AND P2, PT, R0, UR9, PT ;  /* 0x0000000900007c0c */ /* 0x000fe2000bf46270 */
[----:B------:R3:W-:Y:S01]  /*83b00*/  @P0 STG.E desc[UR60][R12.64], R77 ;  /* 0x0000004d0c000986 */ /* 0x0007e2000c10193c */
[----:B------:R-:W-:Y:S02]  /*83b10*/  ISETP.LT.AND P6, PT, R158, UR4, !P6 ;  /* 0x000000049e007c0c */ /* 0x000fe4000f7c1270 */
[----:B------:R-:W-:-:S02]  /*83b20*/  ISETP.LT.AND P0, PT, R153, UR4, !P2 ;  /* 0x0000000499007c0c */ /* 0x000fc4000d701270 */
[----:B------:R-:W-:-:S04]  /*83b30*/  IADD3 R20, R152, 0xf0, RZ ;  /* 0x000000f098147810 */ /* 0x000fc80007ffe0ff */
[----:B------:R-:W-:Y:S01]  /*83b40*/  ISETP.GE.AND P1, PT, R20, UR7, PT ;  /* 0x0000000714007c0c */ /* 0x000fe2000bf26270 */
[----:B--2---:R-:W-:-:S04]  /*83b50*/  IMAD.WIDE R14, R144, 0x4, R2 ;  /* 0x00000004900e7825 */ /* 0x004fc800078e0202 */
[----:B-1----:R-:W-:-:S04]  /*83b60*/  IMAD.WIDE R16, R144, 0x4, R4 ;  /* 0x0000000490107825 */ /* 0x002fc800078e0204 */
[----:B------:R-:W-:-:S04]  /*83b70*/  IMAD.WIDE R10, R144, 0x4, R6 ;  /* 0x00000004900a7825 */ /* 0x000fc800078e0206 */
[----:B------:R-:W-:Y:S02]  /*83b80*/  IMAD.WIDE R18, R144, 0x4, R8 ;  /* 0x0000000490127825 */ /* 0x000fe400078e0208 */
[----:B------:R-:W2:Y:S04]  /*83b90*/  LDL.LU R144, [R1+0x1374] ;  /* 0x0013740001907983 */ /* 0x000ea80000300800 */
[----:B------:R1:W-:Y:S04]  /*83ba0*/  @P4 STG.E desc[UR60][R14.64], R42 ;  /* 0x0000002a0e004986 */ /* 0x0003e8000c10193c */
[----:B------:R-:W-:Y:S01]  /*83bb0*/  @P5 STG.E desc[UR60][R16.64], R38 ;  /* 0x0000002610005986 */ /* 0x000fe2000c10193c */
[----:B------:R-:W-:-:S03]  /*83bc0*/  ISETP.LT.AND P5, PT, R155, UR4, !P2 ;  /* 0x000000049b007c0c */ /* 0x000fc6000d7a1270 */
[----:B------:R1:W-:Y:S01]  /*83bd0*/  @P3 STG.E desc[UR60][R10.64], R54 ;  /* 0x000000360a003986 */ /* 0x0003e2000c10193c */
[----:B------:R-:W-:Y:S01]  /*83be0*/  ISETP.LT.AND P3, PT, R157, UR4, !P2 ;  /* 0x000000049d007c0c */ /* 0x000fe2000d761270 */
[----:B---3--:R-:W-:-:S04]  /*83bf0*/  IMAD.WIDE R20, R145, 0x4, R2 ;  /* 0x0000000491147825 */ /* 0x008fc800078e0202 */
[----:B------:R-:W-:-:S04]  /*83c00*/  IMAD.WIDE R12, R145, 0x4, R4 ;  /* 0x00000004910c7825 */ /* 0x000fc800078e0204 */
[----:B-1----:R-:W-:-:S04]  /*83c10*/  IMAD.WIDE R14, R145, 0x4, R6 ;  /* 0x00000004910e7825 */ /* 0x002fc800078e0206 */
[----:B------:R-:W-:Y:S02]  /*83c20*/  IMAD.WIDE R10, R145, 0x4, R8 ;  /* 0x00000004910a7825 */ /* 0x000fe400078e0208 */
[----:B------:R-:W3:Y:S04]  /*83c30*/  LDL.LU R145, [R1+0x1370] ;  /* 0x0013700001917983 */ /* 0x000ee80000300800 */
[----:B------:R1:W-:Y:S04]  /*83c40*/  @P6 STG.E desc[UR60][R18.64], R34 ;  /* 0x0000002212006986 */ /* 0x0003e8000c10193c */
[----:B------:R-:W-:Y:S04]  /*83c50*/  @P0 STG.E desc[UR60][R20.64], R58 ;  /* 0x0000003a14000986 */ /* 0x000fe8000c10193c */
[----:B------:R1:W-:Y:S04]  /*83c60*/  @P5 STG.E desc[UR60][R12.64], R62 ;  /* 0x0000003e0c005986 */ /* 0x0003e8000c10193c */
[----:B------:R1:W-:Y:S01]  /*83c70*/  @P3 STG.E desc[UR60][R14.64], R82 ;  /* 0x000000520e003986 */ /* 0x0003e2000c10193c */
[----:B----4-:R-:W-:-:S04]  /*83c80*/  IMAD.WIDE R16, R146, 0x4, R2 ;  /* 0x0000000492107825 */ /* 0x010fc800078e0202 */
[----:B-1----:R-:W-:-:S04]  /*83c90*/  IMAD.WIDE R18, R146, 0x4, R4 ;  /* 0x0000000492127825 */ /* 0x002fc800078e0204 */
[----:B------:R-:W-:-:S04]  /*83ca0*/  IMAD.WIDE R12, R146, 0x4, R6 ;  /* 0x00000004920c7825 */ /* 0x000fc800078e0206 */
[----:B------:R-:W-:Y:S02]  /*83cb0*/  IMAD.WIDE R14, R146, 0x4, R8 ;  /* 0x00000004920e7825 */ /* 0x000fe400078e0208 */
[----:B------:R-:W4:Y:S04]  /*83cc0*/  LDL.LU R146, [R1+0x136c] ;  /* 0x00136c0001927983 */ /* 0x000f280000300800 */
[----:B------:R-:W4:Y:S01]  /*83cd0*/  LDL.LU R22, [R1+0x2b90] ;  /* 0x002b900001167983 */ /* 0x000f220000300800 */
[----:B------:R-:W-:Y:S01]  /*83ce0*/  VIADD R0, R152, 0xee ;  /* 0x000000ee98007836 */ /* 0x000fe20000000000 */
[----:B------:R-:W-:-:S04]  /*83cf0*/  ISETP.LT.AND P2, PT, R158, UR4, !P2 ;  /* 0x000000049e007c0c */ /* 0x000fc8000d741270 */
[----:B------:R-:W-:Y:S01]  /*83d00*/  ISETP.GE.AND P4, PT, R0, UR5, PT ;  /* 0x0000000500007c0c */ /* 0x000fe2000bf86270 */
[----:B------:R-:W-:Y:S01]  /*83d10*/  VIADD R0, R152, 0xef ;  /* 0x000000ef98007836 */ /* 0x000fe20000000000 */
[----:B------:R-:W-:Y:S02]  /*83d20*/  ULDC UR5, c[0x0][0x22c] ;  /* 0x00008b0000057ab9 */ /* 0x000fe40000000800 */
[----:B------:R-:W-:Y:S02]  /*83d30*/  ISETP.LT.AND P6, PT, R153, UR4, !P4 ;  /* 0x0000000499007c0c */ /* 0x000fe4000e7c1270 */
[----:B------:R-:W-:Y:S02]  /*83d40*/  ISETP.LT.AND P0, PT, R155, UR4, !P4 ;  /* 0x000000049b007c0c */ /* 0x000fe4000e701270 */
[----:B------:R-:W-:Y:S01]  /*83d50*/  ISETP.GE.AND P5, PT, R0, UR5, PT ;  /* 0x0000000500007c0c */ /* 0x000fe2000bfa6270 */
[----:B------:R1:W-:Y:S01]  /*83d60*/  @P2 STG.E desc[UR60][R10.64], R78 ;  /* 0x0000004e0a002986 */ /* 0x0003e2000c10193c */
[----:B------:R-:W-:Y:S01]  /*83d70*/  ISETP.LT.AND P3, PT, R157, UR4, !P4 ;  /* 0x000000049d007c0c */ /* 0x000fe2000e761270 */
[----:B------:R-:W-:Y:S01]  /*83d80*/  VIADD R0, R152, 0xf1 ;  /* 0x000000f198007836 */ /* 0x000fe20000000000 */
[----:B------:R-:W-:Y:S01]  /*83d90*/  ISETP.LT.AND P4, PT, R158, UR4, !P4 ;  /* 0x000000049e007c0c */ /* 0x000fe2000e781270 */
[----:B------:R-:W-:Y:S01]  /*83da0*/  ULDC UR5, c[0x0][0x22c] ;  /* 0x00008b0000057ab9 */ /* 0x000fe20000000800 */
[----:B------:R-:W-:-:S03]  /*83db0*/  ISETP.LT.AND P2, PT, R153, UR4, !P5 ;  /* 0x0000000499007c0c */ /* 0x000fc6000ef41270 */
[----:B------:R1:W-:Y:S04]  /*83dc0*/  @P6 STG.E desc[UR60][R16.64], R43 ;  /* 0x0000002b10006986 */ /* 0x0003e8000c10193c */
[----:B------:R-:W-:Y:S01]  /*83dd0*/  @P0 STG.E desc[UR60][R18.64], R39 ;  /* 0x0000002712000986 */ /* 0x000fe2000c10193c */
[----:B------:R-:W-:-:S03]  /*83de0*/  ISETP.LT.AND P0, PT, R155, UR4, !P5 ;  /* 0x000000049b007c0c */ /* 0x000fc6000ef01270 */
[----:B------:R1:W-:Y:S01]  /*83df0*/  @P3 STG.E desc[UR60][R12.64], R55 ;  /* 0x000000370c003986 */ /* 0x0003e2000c10193c */
[----:B------:R-:W-:-:S03]  /*83e00*/  ISETP.LT.AND P6, PT, R157, UR4, !P5 ;  /* 0x000000049d007c0c */ /* 0x000fc6000efc1270 */
[----:B------:R3:W-:Y:S01]  /*83e10*/  @P4 STG.E desc[UR60][R14.64], R35 ;  /* 0x000000230e004986 */ /* 0x0007e2000c10193c */
[----:B------:R-:W-:Y:S02]  /*83e20*/  ISETP.LT.AND P5, PT, R158, UR4, !P5 ;  /* 0x000000049e007c0c */ /* 0x000fe4000efa1270 */
[----:B------:R-:W-:Y:S01]  /*83e30*/  ISETP.LT.AND P4, PT, R157, UR4, !P1 ;  /* 0x000000049d007c0c */ /* 0x000fe2000cf81270 */
[----:B------:R-:W-:Y:S01]  /*83e40*/  VIADD R152, R152, 0xf2 ;  /* 0x000000f298987836 */ /* 0x000fe20000000000 */
[----:B------:R-:W-:Y:S01]  /*83e50*/  ISETP.GE.AND P3, PT, R0, UR5, PT ;  /* 0x0000000500007c0c */ /* 0x000fe2000bf66270 */
[----:B------:R-:W-:Y:S01]  /*83e60*/  ULDC UR5, c[0x0][0x22c] ;  /* 0x00008b0000057ab9 */ /* 0x000fe20000000800 */
[----:B--2---:R-:W-:-:S04]  /*83e70*/  IMAD.WIDE R20, R144, 0x4, R2 ;  /* 0x0000000490147825 */ /* 0x004fc800078e0202 */
[C---:B-1----:R-:W-:Y:S01]  /*83e80*/  IMAD.WIDE R10, R144.reuse, 0x4, R4 ;  /* 0x00000004900a7825 */ /* 0x042fe200078e0204 */
[----:B------:R-:W-:Y:S03]  /*83e90*/  @P2 STG.E desc[UR60][R20.64], R59 ;  /* 0x0000003b14002986 */ /* 0x000fe6000c10193c */
[C---:B------:R-:W-:Y:S01]  /*83ea0*/  IMAD.WIDE R16, R144.reuse, 0x4, R6 ;  /* 0x0000000490107825 */ /* 0x040fe200078e0206 */
[----:B------:R1:W-:Y:S03]  /*83eb0*/  @P0 STG.E desc[UR60][R10.64], R63 ;  /* 0x0000003f0a000986 */ /* 0x0003e6000c10193c */
[----:B------:R-:W-:Y:S02]  /*83ec0*/  IMAD.WIDE R12, R144, 0x4, R8 ;  /* 0x00000004900c7825 */ /* 0x000fe400078e0208 */
[----:B------:R-:W2:Y:S01]  /*83ed0*/  LDL.LU R144, [R1+0x1368] ;  /* 0x0013680001907983 */ /* 0x000ea20000300800 */
[----:B------:R-:W-:-:S02]  /*83ee0*/  ISETP.LT.AND P0, PT, R153, UR4, !P1 ;  /* 0x0000000499007c0c */ /* 0x000fc4000cf01270 */
[----:B------:R-:W-:Y:S01]  /*83ef0*/  ISETP.LT.AND P2, PT, R155, UR4, !P1 ;  /* 0x000000049b007c0c */ /* 0x000fe2000cf41270 */
[----:B------:R-:W2:Y:S01]  /*83f00*/  LDL.LU R23, [R1+0x2b8c] ;  /* 0x002b8c0001177983 */ /* 0x000ea20000300800 */
[----:B------:R-:W-:-:S03]  /*83f10*/  ISETP.LT.AND P1, PT, R158, UR4, !P1 ;  /* 0x000000049e007c0c */ /* 0x000fc6000cf21270 */
[----:B------:R1:W-:Y:S04]  /*83f20*/  @P6 STG.E desc[UR60][R16.64], R83 ;  /* 0x0000005310006986 */ /* 0x0003e8000c10193c */
[----:B------:R-:W2:Y:S01]  /*83f30*/  LDL.LU R147, [R1+0x1364] ;  /* 0x0013640001937983 */ /* 0x000ea20000300800 */
[----:B---3--:R-:W-:-:S04]  /*83f40*/  IMAD.WIDE R18, R145, 0x4, R2 ;  /* 0x0000000491127825 */ /* 0x008fc800078e0202 */
[C---:B------:R-:W-:Y:S01]  /*83f50*/  IMAD.WIDE R14, R145.reuse, 0x4, R4 ;  /* 0x00000004910e7825 */ /* 0x040fe200078e0204 */
[----:B------:R3:W-:Y:S03]  /*83f60*/  @P5 STG.E desc[UR60][R12.64], R79 ;  /* 0x0000004f0c005986 */ /* 0x0007e6000c10193c */
[C---:B-1----:R-:W-:Y:S01]  /*83f70*/  IMAD.WIDE R10, R145.reuse, 0x4, R6 ;  /* 0x00000004910a7825 */ /* 0x042fe200078e0206 */
[----:B------:R-:W-:Y:S03]  /*83f80*/  @P0 STG.E desc[UR60][R18.64], R72 ;  /* 0x0000004812000986 */ /* 0x000fe6000c10193c */
[----:B------:R-:W-:Y:S01]  /*83f90*/  IMAD.WIDE R16, R145, 0x4, R8 ;  /* 0x0000000491107825 */ /* 0x000fe200078e0208 */
[----:B------:R-:W-:Y:S01]  /*83fa0*/  ISETP.GE.AND P5, PT, R152, UR5, PT ;  /* 0x0000000598007c0c */ /* 0x000fe2000bfa6270 */
[----:B------:R1:W-:Y:S01]  /*83fb0*/  @P2 STG.E desc[UR60][R14.64], R68 ;  /* 0x000000440e002986 */ /* 0x0003e2000c10193c */
[----:B------:R-:W-:-:S03]  /*83fc0*/  ULDC UR5, c[0x0][0x22c] ;  /* 0x00008b0000057ab9 */ /* 0x000fc60000000800 */
[----:B------:R2:W-:Y:S04]  /*83fd0*/  @P4 STG.E desc[UR60][R10.64], R84 ;  /* 0x000000540a004986 */ /* 0x0005e8000c10193c */
[----:B------:R2:W-:Y:S01]  /*83fe0*/  @P1 STG.E desc[UR60][R16.64], R64 ;  /* 0x0000004010001986 */ /* 0x0005e2000c10193c */
[----:B----4-:R-:W-:-:S03]  /*83ff0*/  ISETP.GE.AND P1, PT, R22, UR5, PT ;  /* 0x0000000516007c0c */ /* 0x010fc6000bf26270 */
[----:B------:R-:W4:Y:S04]  /*84000*/  LDL.LU R22, [R1+0x2b88] ;  /* 0x002b880001167983 */ /* 0x000f280000300800 */
[----:B------:R-:W4:Y:S01]  /*84010*/  LDL.LU R0, [R1+0x2b84] ;  /* 0x002b840001007983 */ /* 0x000f220000300800 */
[----:B------:R-:W-:Y:S01]  /*84020*/  ISETP.LT.AND P6, PT, R153, UR4, !P3 ;  /* 0x0000000499007c0c */ /* 0x000fe2000dfc1270 */
[----:B------:R-:W-:Y:S01]  /*84030*/  IMAD.WIDE R20, R146, 0x4, R2 ;  /* 0x0000000492147825 */ /* 0x000fe200078e0202 */
[----:B------:R-:W-:Y:S02]  /*84040*/  ISETP.LT.AND P2, PT, R155, UR4, !P3 ;  /* 0x000000049b007c0c */ /* 0x000fe4000df41270 */
[----:B------:R-:W-:Y:S02]  /*84050*/  ISETP.LT.AND P0, PT, R157, UR4, !P3 ;  /* 0x000000049d007c0c */ /* 0x000fe4000df01270 */
[----:B------:R-:W-:-:S02]  /*84060*/  ISETP.LT.AND P3, PT, R158, UR4, !P3 ;  /* 0x000000049e007c0c */ /* 0x000fc4000df61270 */
[----:B------:R-:W-:Y:S01]  /*84070*/  ISETP.LT.AND P4, PT, R153, UR4, !P5 ;  /* 0x0000000499007c0c */ /* 0x000fe2000ef81270 */
[----:B---3--:R-:W-:-:S04]  /*84080*/  IMAD.WIDE R12, R146, 0x4, R4 ;  /* 0x00000004920c7825 */ /* 0x008fc800078e0204 */
[----:B------:R-:W-:Y:S01]  /*84090*/  @P6 STG.E desc[UR60][R20.64], R88 ;  /* 0x0000005814006986 */ /* 0x000fe2000c10193c */
[----:B------:R-:W-:Y:S01]  /*840a0*/  ISETP.LT.AND P6, PT, R155, UR4, !P5 ;  /* 0x000000049b007c0c */ /* 0x000fe2000efc1270 */
[C---:B-1----:R-:W-:Y:S02]  /*840b0*/  IMAD.WIDE R14, R146.reuse, 0x4, R6 ;  /* 0x00000004920e7825 */ /* 0x042fe400078e0206 */
[----:B------:R1:W-:Y:S02]  /*840c0*/  @P2 STG.E desc[UR60][R12.64], R92 ;  /* 0x0000005c0c002986 */ /* 0x0003e4000c10193c */
[----:B------:R-:W-:Y:S02]  /*840d0*/  IMAD.WIDE R18, R146, 0x4, R8 ;  /* 0x0000000492127825 */ /* 0x000fe400078e0208 */
[----:B------:R-:W3:Y:S04]  /*840e0*/  LDL.LU R146, [R1+0x135c] ;  /* 0x00135c0001927983 */ /* 0x000ee80000300800 */
[----:B------:R1:W-:Y:S01]  /*840f0*/  @P0 STG.E desc[UR60][R14.64], R100 ;  /* 0x000000640e000986 */ /* 0x0003e2000c10193c */
[----:B------:R-:W-:-:S02]  /*84100*/  ISETP.LT.AND P0, PT, R157, UR4, !P5 ;  /* 0x000000049d007c0c */ /* 0x000fc4000ef01270 */
[----:B------:R-:W-:Y:S01]  /*84110*/  ISETP.LT.AND P5, PT, R158, UR4, !P5 ;  /* 0x000000049e007c0c */ /* 0x000fe2000efa1270 */
[----:B------:R1:W-:Y:S01]  /*84120*/  @P3 STG.E desc[UR60][R18.64], R96 ;  /* 0x0000006012003986 */ /* 0x0003e2000c10193c */
[----:B------:R-:W-:Y:S02]  /*84130*/  ISETP.LT.AND P3, PT, R153, UR4, !P1 ;  /* 0x0000000499007c0c */ /* 0x000fe4000cf61270 */
[----:B------:R-:W-:Y:S01]  /*84140*/  ISETP.LT.AND P2, PT, R155, UR4, !P1 ;  /* 0x000000049b007c0c */ /* 0x000fe2000cf41270 */
[----:B--2---:R-:W-:-:S04]  /*84150*/  IMAD.WIDE R10, R144, 0x4, R2 ;  /* 0x00000004900a7825 */ /* 0x004fc800078e0202 */
[----:B------:R-:W-:Y:S01]  /*84160*/  IMAD.WIDE R16, R144, 0x4, R4 ;  /* 0x0000000490107825 */ /* 0x000fe200078e0204 */
[----:B------:R2:W-:Y:S04]  /*84170*/  @P4 STG.E desc[UR60][R10.64], R73 ;  /* 0x000000490a004986 */ /* 0x0005e8000c10193c */
[----:B------:R-:W-:Y:S01]  /*84180*/  @P6 STG.E desc[UR60][R16.64], R69 ;  /* 0x0000004510006986 */ /* 0x000fe2000c10193c */
[----:B------:R-:W-:Y:S02]  /*84190*/  ISETP.LT.AND P6, PT, R157, UR4, !P1 ;  /* 0x000000049d007c0c */ /* 0x000fe4000cfc1270 */
[----:B------:R-:W-:Y:S01]  /*841a0*/  ISETP.LT.AND P1, PT, R158, UR4, !P1 ;  /* 0x000000049e007c0c */ /* 0x000fe2000cf21270 */
[----:B-1----:R-:W-:-:S04]  /*841b0*/  IMAD.WIDE R12, R144, 0x4, R6 ;  /* 0x00000004900c7825 */ /* 0x002fc800078e0206 */
[----:B------:R-:W-:Y:S01]  /*841c0*/  IMAD.WIDE R14, R144, 0x4, R8 ;  /* 0x00000004900e7825 */ /* 0x000fe200078e0208 */
[----:B------:R1:W-:Y:S03]  /*841d0*/  @P0 STG.E desc[UR60][R12.64], R85 ;  /* 0x000000550c000986 */ /* 0x0003e6000c10193c */
[C---:B------:R-:W-:Y:S01]  /*841e0*/  IMAD.WIDE R18, R147.reuse, 0x4, R2 ;  /* 0x0000000493127825 */ /* 0x040fe200078e0202 */
[----:B------:R-:W3:Y:S03]  /*841f0*/  LDL.LU R144, [R1+0x1350] ;  /* 0x0013500001907983 */ /* 0x000ee60000300800 */
[C---:B------:R-:W-:Y:S01]  /*84200*/  IMAD.WIDE R20, R147.reuse, 0x4, R4 ;  /* 0x0000000493147825 */ /* 0x040fe200078e0204 */
[----:B------:R3:W-:Y:S03]  /*84210*/  @P5 STG.E desc[UR60][R14.64], R65 ;  /* 0x000000410e005986 */ /* 0x0007e6000c10193c */
[C---:B--2---:R-:W-:Y:S01]  /*84220*/  IMAD.WIDE R10, R147.reuse, 0x4, R6 ;  /* 0x00000004930a7825 */ /* 0x044fe200078e0206 */
[----:B------:R2:W-:Y:S03]  /*84230*/  @P3 STG.E desc[UR60][R18.64], R89 ;  /* 0x0000005912003986 */ /* 0x0005e6000c10193c */
[----:B-1----:R-:W-:Y:S01]  /*84240*/  IMAD.WIDE R12, R147, 0x4, R8 ;  /* 0x00000004930c7825 */ /* 0x002fe200078e0208 */
[----:B------:R-:W-:Y:S04]  /*84250*/  @P2 STG.E desc[UR60][R20.64], R93 ;  /* 0x0000005d14002986 */ /* 0x000fe8000c10193c */
[----:B------:R1:W-:Y:S04]  /*84260*/  @P6 STG.E desc[UR60][R10.64], R101 ;  /* 0x000000650a006986 */ /* 0x0003e8000c10193c */
[----:B------:R-:W2:Y:S04]  /*84270*/  LDL.LU R145, [R1+0x1348] ;  /* 0x0013480001917983 */ /* 0x000ea80000300800 */
[----:B------:R1:W-:Y:S01]  /*84280*/  @P1 STG.E desc[UR60][R12.64], R97 ;  /* 0x000000610c001986 */ /* 0x0003e2000c10193c */
[----:B----4-:R-:W-:-:S03]  /*84290*/  ISETP.GE.AND P0, PT, R22, UR5, PT ;  /* 0x0000000516007c0c */ /* 0x010fc6000bf06270 */
[----:B------:R-:W4:Y:S01]  /*842a0*/  LDL.LU R22, [R1+0x2b80] ;  /* 0x002b800001167983 */ /* 0x000f220000300800 */
[----:B------:R-:W-:-:S03]  /*842b0*/  ISETP.GE.AND P1, PT, R0, UR5, PT ;  /* 0x0000000500007c0c */ /* 0x000fc6000bf26270 */
[----:B------:R-:W4:Y:S01]  /*842c0*/  LDL.LU R0, [R1+0x2b7c] ;  /* 0x002b7c0001007983 */ /* 0x000f220000300800 */
[----:B------:R-:W-:Y:S02]  /*842d0*/  ISETP.GE.AND P4, PT, R23, UR5, PT ;  /* 0x0000000517007c0c */ /* 0x000fe4000bf86270 */
[C---:B------:R-:W-:Y:S01]  /*842e0*/  ISETP.LT.AND P6, PT, R153.reuse, UR4, !P0 ;  /* 0x0000000499007c0c */ /* 0x040fe2000c7c1270 */
[----:B------:R-:W4:Y:S01]  /*842f0*/  LDL.LU R24, [R1+0x2b78] ;  /* 0x002b780001187983 */ /* 0x000f220000300800 */
[----:B------:R-:W-:Y:S02]  /*84300*/  ISETP.LT.AND P2, PT, R153, UR4, !P4 ;  /* 0x0000000499007c0c */ /* 0x000fe4000e741270 */
[----:B------:R-:W-:Y:S02]  /*84310*/  ISETP.LT.AND P5, PT, R155, UR4, !P4 ;  /* 0x000000049b007c0c */ /* 0x000fe4000e7a1270 */
[----:B------:R-:W-:Y:S02]  /*84320*/  ISETP.LT.AND P3, PT, R157, UR4, !P4 ;  /* 0x000000049d007c0c */ /* 0x000fe4000e761270 */
[----:B------:R-:W-:Y:S01]  /*84330*/  ISETP.LT.AND P4, PT, R158, UR4, !P4 ;  /* 0x000000049e007c0c */ /* 0x000fe2000e781270 */
[----:B---3--:R-:W-:-:S04]  /*84340*/  IMAD.WIDE R14, R146, 0x4, R2 ;  /* 0x00000004920e7825 */ /* 0x008fc800078e0202 */
[C---:B------:R-:W-:Y:S02]  /*84350*/  IMAD.WIDE R16, R146.reuse, 0x4, R4 ;  /* 0x0000000492107825 */ /* 0x040fe400078e0204 */
[----:B------:R3:W-:Y:S02]  /*84360*/  @P2 STG.E desc[UR60][R14.64], R74 ;  /* 0x0000004a0e002986 */ /* 0x0007e4000c10193c */
[----:B--2---:R-:W-:Y:S02]  /*84370*/  IMAD.WIDE R18, R146, 0x4, R6 ;  /* 0x0000000492127825 */ /* 0x004fe400078e0206 */
[----:B------:R2:W-:Y:S01]  /*84380*/  @P5 STG.E desc[UR60][R16.64], R70 ;  /* 0x0000004610005986 */ /* 0x0005e2000c10193c */
[----:B------:R-:W-:-:S03]  /*84390*/  ISETP.LT.AND P2, PT, R157, UR4, !P0 ;  /* 0x000000049d007c0c */ /* 0x000fc6000c741270 */
[----:B------:R2:W-:Y:S01]  /*843a0*/  @P3 STG.E desc[UR60][R18.64], R86 ;  /* 0x0000005612003986 */ /* 0x0005e2000c10193c */
[----:B------:R-:W-:Y:S02]  /*843b0*/  ISETP.LT.AND P3, PT, R155, UR4, !P0 ;  /* 0x000000049b007c0c */ /* 0x000fe4000c761270 */
[----:B------:R-:W-:Y:S01]  /*843c0*/  ISETP.LT.AND P0, PT, R158, UR4, !P0 ;  /* 0x000000049e007c0c */ /* 0x000fe2000c701270 */
[----:B-1----:R-:W-:Y:S02]  /*843d0*/  IMAD.WIDE R10, R146, 0x4, R8 ;  /* 0x00000004920a7825 */ /* 0x002fe400078e0208 */
[----:B------:R-:W4:Y:S04]  /*843e0*/  LDL.LU R146, [R1+0x1344] ;  /* 0x0013440001927983 */ /* 0x000f280000300800 */
[----:B------:R1:W-:Y:S01]  /*843f0*/  @P4 STG.E desc[UR60][R10.64], R66 ;  /* 0x000000420a004986 */ /* 0x0003e2000c10193c */
[----:B------:R-:W-:-:S04]  /*84400*/  IMAD.WIDE R20, R144, 0x4, R2 ;  /* 0x0000000490147825 */ /* 0x000fc800078e0202 */
[C---:B------:R-:W-:Y:S01]  /*84410*/  IMAD.WIDE R12, R144.reuse, 0x4, R4 ;  /* 0x00000004900c7825 */ /* 0x040fe200078e0204 */
[----:B------:R1:W-:Y:S03]  /*84420*/  @P6 STG.E desc[UR60][R20.64], R90 ;  /* 0x0000005a14006986 */ /* 0x0003e6000c10193c */
[C---:B---3--:R-:W-:Y:S01]  /*84430*/  IMAD.WIDE R14, R144.reuse, 0x4, R6 ;  /* 0x00000004900e7825 */ /* 0x048fe200078e0206 */
[----:B------:R-:W-:Y:S03]  /*84440*/  @P3 STG.E desc[UR60][R12.64], R94 ;  /* 0x0000005e0c003986 */ /* 0x000fe6000c10193c */
[----:B--2---:R-:W-:Y:S02]  /*84450*/  IMAD.WIDE R16, R144, 0x4, R8 ;  /* 0x0000000490107825 */ /* 0x004fe400078e0208 */
[----:B------:R-:W2:Y:S04]  /*84460*/  LDL.LU R144, [R1+0x1340] ;  /* 0x0013400001907983 */ /* 0x000ea80000300800 */
[----:B------:R-:W-:Y:S04]  /*84470*/  @P2 STG.E desc[UR60][R14.64], R102 ;  /* 0x000000660e002986 */ /* 0x000fe8000c10193c */
[----:B------:R3:W-:Y:S01]  /*84480*/  @P0 STG.E desc[UR60][R16.64], R98 ;  /* 0x0000006210000986 */ /* 0x0007e2000c10193c */
[----:B------:R-:W-:-:S02]  /*84490*/  ISETP.LT.AND P5, PT, R153, UR4, !P1 ;  /* 0x0000000499007c0c */ /* 0x000fc4000cfa1270 */
[----:B------:R-:W-:Y:S01]  /*844a0*/  ISETP.LT.AND P4, PT, R155, UR4, !P1 ;  /* 0x000000049b007c0c */ /* 0x000fe2000cf81270 */
[----:B------:R-:W-:Y:S01]  /*844b0*/  IMAD.WIDE R18, R145, 0x4, R2 ;  /* 0x0000000491127825 */ /* 0x000fe200078e0202 */
[----:B------:R-:W-:Y:S01]  /*844c0*/  ISETP.LT.AND P6, PT, R157, UR4, !P1 ;  /* 0x000000049d007c0c */ /* 0x000fe2000cfc1270 */
[----:B------:R-:W2:Y:S01]  /*844d0*/  LDS.128 R12, [R154] ;  /* 0x000000009a0c7984 */ /* 0x000ea20000000c00 */
[----:B----4-:R-:W-:-:S03]  /*844e0*/  ISETP.GE.AND P0, PT, R0, UR5, PT ;  /* 0x0000000500007c0c */ /* 0x010fc6000bf06270 */
[----:B------:R-:W4:Y:S01]  /*844f0*/  LDL.LU R0, [R1+0x2b74] ;  /* 0x002b740001007983 */ /* 0x000f220000300800 */
[----:B------:R-:W-:Y:S01]  /*84500*/  ISETP.LT.AND P1, PT, R158, UR4, !P1 ;  /* 0x000000049e007c0c */ /* 0x000fe2000cf21270 */
[C---:B-1----:R-:W-:Y:S01]  /*84510*/  IMAD.WIDE R10, R145.reuse, 0x4, R4 ;  /* 0x00000004910a7825 */ /* 0x042fe200078e0204 */
[----:B------:R-:W-:Y:S01]  /*84520*/  ISETP.GE.AND P3, PT, R22, UR5, PT ;  /* 0x0000000516007c0c */ /* 0x000fe2000bf66270 */
[----:B------:R1:W-:Y:S02]  /*84530*/  @P5 STG.E desc[UR60][R18.64], R75 ;  /* 0x0000004b12005986 */ /* 0x0003e4000c10193c */
[----:B------:R-:W-:Y:S01]  /*84540*/  IMAD.WIDE R20, R145, 0x4, R6 ;  /* 0x0000000491147825 */ /* 0x000fe200078e0206 */
[----:B------:R-:W-:-:S03]  /*84550*/  ISETP.LT.AND P5, PT, R153, UR4, !P3 ;  /* 0x0000000499007c0c */ /* 0x000fc6000dfa1270 */
[----:B------:R-:W-:Y:S01]  /*84560*/  IMAD.WIDE R22, R145, 0x4, R8 ;  /* 0x0000000491167825 */ /* 0x000fe200078e0208 */
[----:B------:R-:W-:Y:S01]  /*84570*/  ISETP.LT.AND P2, PT, R155, UR4, !P3 ;  /* 0x000000049b007c0c */ /* 0x000fe2000df41270 */
[----:B------:R1:W-:Y:S01]  /*84580*/  @P4 STG.E desc[UR60][R10.64], R71 ;  /* 0x000000470a004986 */ /* 0x0003e2000c10193c */
[----:B------:R-:W-:-:S03]  /*84590*/  ISETP.LT.AND P4, PT, R157, UR4, !P3 ;  /* 0x000000049d007c0c */ /* 0x000fc6000df81270 */
[----:B------:R1:W-:Y:S01]  /*845a0*/  @P6 STG.E desc[UR60][R20.64], R87 ;  /* 0x0000005714006986 */ /* 0x0003e2000c10193c */
[----:B------:R-:W-:-:S03]  /*845b0*/  ISETP.LT.AND P6, PT, R158, UR4, !P3 ;  /* 0x000000049e007c0c */ /* 0x000fc6000dfc1270 */
[----:B------:R2:W-:Y:S01]  /*845c0*/  @P1 STG.E desc[UR60][R22.64], R67 ;  /* 0x0000004316001986 */ /* 0x0005e2000c10193c */
[----:B------:R-:W-:-:S03]  /*845d0*/  ISETP.LT.AND P1, PT, R153, UR4, !P0 ;  /* 0x0000000499007c0c */ /* 0x000fc6000c721270 */
[----:B------:R-:W4:Y:S04]  /*845e0*/  LDL.LU R145, [R1+0x133c] ;  /* 0x00133c0001917983 */ /* 0x000f280000300800 */
[----:B------:R-:W4:Y:S01]  /*845f0*/  LDL.LU R28, [R1+0x2b70] ;  /* 0x002b7000011c7983 */ /* 0x000f220000300800 */
[----:B---3--:R-:W-:-:S04]  /*84600*/  IMAD.WIDE R16, R146, 0x4, R2 ;  /* 0x0000000492107825 */ /* 0x008fc800078e0202 */
[C---:B-1----:R-:W-:Y:S01]  /*84610*/  IMAD.WIDE R18, R146.reuse, 0x4, R4 ;  /* 0x0000000492127825 */ /* 0x042fe200078e0204 */
[----:B------:R1:W-:Y:S03]  /*84620*/  @P5 STG.E desc[UR60][R16.64], R91 ;  /* 0x0000005b10005986 */ /* 0x0003e6000c10193c */
[C---:B------:R-:W-:Y:S01]  /*84630*/  IMAD.WIDE R10, R146.reuse, 0x4, R6 ;  /* 0x00000004920a7825 */ /* 0x040fe200078e0206 */
[----:B------:R3:W-:Y:S03]  /*84640*/  @P2 STG.E desc[UR60][R18.64], R95 ;  /* 0x0000005f12002986 */ /* 0x0007e6000c10193c */
[----:B------:R-:W-:Y:S01]  /*84650*/  IMAD.WIDE R20, R146, 0x4, R8 ;  /* 0x0000000492147825 */ /* 0x000fe200078e0208 */
[----:B------:R3:W-:Y:S04]  /*84660*/  @P4 STG.E desc[UR60][R10.64], R103 ;  /* 0x000000670a004986 */ /* 0x0007e8000c10193c */
[----:B------:R3:W-:Y:S04]  /*84670*/  @P6 STG.E desc[UR60][R20.64], R99 ;  /* 0x0000006314006986 */ /* 0x0007e8000c10193c */
[----:B------:R-:W3:Y:S01]  /*84680*/  LDL.LU R146, [R1+0x1338] ;  /* 0x0013380001927983 */ /* 0x000ee20000300800 */
[----:B------:R-:W-:Y:S01]  /*84690*/  ISETP.GE.AND P3, PT, R24, UR5, PT ;  /* 0x0000000518007c0c */ /* 0x000fe2000bf66270 */
[----:B--2---:R-:W-:-:S05]  /*846a0*/  IMAD.WIDE R22, R144, 0x4, R2 ;  /* 0x0000000490167825 */ /* 0x004fca00078e0202 */
[----:B------:R-:W-:Y:S01]  /*846b0*/  @P1 STG.E desc[UR60][R22.64], R104 ;  /* 0x0000006816001986 */ /* 0x000fe2000c10193c */
[----:B----4-:R-:W-:-:S03]  /*846c0*/  ISETP.GE.AND P1, PT, R0, UR5, PT ;  /* 0x0000000500007c0c */ /* 0x010fc6000bf26270 */
[----:B------:R-:W2:Y:S01]  /*846d0*/  LDL.LU R0, [R1+0x2b6c] ;  /* 0x002b6c0001007983 */ /* 0x000ea20000300800 */
[----:B-1----:R-:W-:-:S03]  /*846e0*/  IMAD.WIDE R16, R144, 0x4, R4 ;  /* 0x0000000490107825 */ /* 0x002fc600078e0204 */
[----:B------:R-:W4:Y:S01]  /*846f0*/  LDL.LU R27, [R1+0x2b68] ;  /* 0x002b6800011b7983 */ /* 0x000f220000300800 */
[----:B---3--:R-:W-:-:S04]  /*84700*/  IMAD.WIDE R18, R144, 0x4, R6 ;  /* 0x0000000490127825 */ /* 0x008fc800078e0206 */
[----:B------:R-:W-:Y:S02]  /*84710*/  IMAD.WIDE R24, R144, 0x4, R8 ;  /* 0x0000000490187825 */ /* 0x000fe400078e0208 */
[----:B------:R-:W3:Y:S01]  /*84720*/  LDL.LU R144, [R1+0x1334] ;  /* 0x0013340001907983 */ /* 0x000ee20000300800 */
[----:B------:R-:W-:Y:S02]  /*84730*/  ISETP.LT.AND P2, PT, R155, UR4, !P0 ;  /* 0x000000049b007c0c */ /* 0x000fe4000c741270 */
[----:B------:R-:W-:Y:S01]  /*84740*/  ISETP.LT.AND P5, PT, R157, UR4, !P0 ;  /* 0x000000049d007c0c */ /* 0x000fe2000c7a1270 */
[----:B------:R-:W4:Y:S01]  /*84750*/  LDL.LU R26, [R1+0x2b64] ;  /* 0x002b6400011a7983 */ /* 0x000f220000300800 */
[----:B------:R-:W-:Y:S02]  /*84760*/  ISETP.LT.AND P0, PT, R158, UR4, !P0 ;  /* 0x000000049e007c0c */ /* 0x000fe4000c701270 */
[----:B------:R-:W-:Y:S01]  /*84770*/  ISETP.LT.AND P6, PT, R153, UR4, !P3 ;  /* 0x0000000499007c0c */ /* 0x000fe2000dfc1270 */
[----:B------:R-:W4:Y:S01]  /*84780*/  LDL.LU R147, [R1+0x132c] ;  /* 0x00132c0001937983 */ /* 0x000f220000300800 */
[----:B------:R-:W-:-:S05]  /*84790*/  ISETP.LT.AND P4, PT, R155, UR4, !P3 ;  /* 0x000000049b007c0c */ /* 0x000fca000df81270 */
[----:B------:R1:W-:Y:S04]  /*847a0*/  @P2 STG.E desc[UR60][R16.64], R112 ;  /* 0x0000007010002986 */ /* 0x0003e8000c10193c */
[----:B------:R1:W-:Y:S04]  /*847b0*/  @P5 STG.E desc[UR60][R18.64], R116 ;  /* 0x0000007412005986 */ /* 0x0003e8000c10193c */
[----:B------:R1:W-:Y:S01]  /*847c0*/  @P0 STG.E desc[UR60][R24.64], R108 ;  /* 0x0000006c18000986 */ /* 0x0003e2000c10193c */
[----:B------:R-:W-:Y:S01]  /*847d0*/  ISETP.LT.AND P0, PT, R157, UR4, !P3 ;  /* 0x000000049d007c0c */ /* 0x000fe2000df01270 */
[----:B------:R-:W-:-:S04]  /*847e0*/  IMAD.WIDE R10, R145, 0x4, R2 ;  /* 0x00000004910a7825 */ /* 0x000fc800078e0202 */
[C---:B------:R-:W-:Y:S01]  /*847f0*/  IMAD.WIDE R20, R145.reuse, 0x4, R4 ;  /* 0x0000000491147825 */ /* 0x040fe200078e0204 */
[----:B------:R1:W-:Y:S03]  /*84800*/  @P6 STG.E desc[UR60][R10.64], R120 ;  /* 0x000000780a006986 */ /* 0x0003e6000c10193c */
[C---:B-1----:R-:W-:Y:S01]  /*84810*/  IMAD.WIDE R16, R145.reuse, 0x4, R6 ;  /* 0x0000000491107825 */ /* 0x042fe200078e0206 */
[----:B------:R1:W-:Y:S04]  /*84820*/  @P4 STG.E desc[UR60][R20.64], R128 ;  /* 0x0000008014004986 */ /* 0x0003e8000c10193c */
[----:B------:R3:W-:Y:S01]  /*84830*/  @P0 STG.E desc[UR60][R16.64], R140 ;  /* 0x0000008c10000986 */ /* 0x0007e2000c10193c */
[----:B------:R-:W-:Y:S01]  /*84840*/  IMAD.WIDE R18, R145, 0x4, R8 ;  /* 0x0000000491127825 */ /* 0x000fe200078e0208 */
[----:B------:R-:W-:-:S02]  /*84850*/  ISETP.LT.AND P3, PT, R158, UR4, !P3 ;  /* 0x000000049e007c0c */ /* 0x000fc4000df61270 */
[----:B------:R-:W-:Y:S02]  /*84860*/  ISETP.LT.AND P5, PT, R153, UR4, !P1 ;  /* 0x0000000499007c0c */ /* 0x000fe4000cfa1270 */
[----:B------:R-:W-:Y:S02]  /*84870*/  ISETP.LT.AND P2, PT, R155, UR4, !P1 ;  /* 0x000000049b007c0c */ /* 0x000fe4000cf41270 */
[----:B------:R-:W-:Y:S01]  /*84880*/  ISETP.LT.AND P4, PT, R157, UR4, !P1 ;  /* 0x000000049d007c0c */ /* 0x000fe2000cf81270 */
[----:B------:R-:W-:-:S04]  /*84890*/  IMAD.WIDE R22, R146, 0x4, R2 ;  /* 0x0000000492167825 */ /* 0x000fc800078e0202 */
[----:B------:R-:W-:-:S04]  /*848a0*/  IMAD.WIDE R24, R146, 0x4, R4 ;  /* 0x0000000492187825 */ /* 0x000fc800078e0204 */
[----:B------:R-:W-:-:S04]  /*848b0*/  IMAD.WIDE R10, R146, 0x4, R6 ;  /* 0x00000004920a7825 */ /* 0x000fc800078e0206 */
[----:B-1----:R-:W-:Y:S01]  /*848c0*/  IMAD.WIDE R20, R146, 0x4, R8 ;  /* 0x0000000492147825 */ /* 0x002fe200078e0208 */
[----:B------:R1:W-:Y:S04]  /*848d0*/  @P3 STG.E desc[UR60][R18.64], R12 ;  /* 0x0000000c12003986 */ /* 0x0003e8000c10193c */
[----:B------:R1:W-:Y:S04]  /*848e0*/  @P5 STG.E desc[UR60][R22.64], R105 ;  /* 0x0000006916005986 */ /* 0x0003e8000c10193c */
[----:B------:R-:W-:Y:S04]  /*848f0*/  @P2 STG.E desc[UR60][R24.64], R113 ;  /* 0x0000007118002986 */ /* 0x000fe8000c10193c */
[----:B------:R1:W-:Y:S01]  /*84900*/  @P4 STG.E desc[UR60][R10.64], R117 ;  /* 0x000000750a004986 */ /* 0x0003e2000c10193c */
[----:B--2---:R-:W-:-:S03]  /*84910*/  ISETP.GE.AND P0, PT, R0, UR5, PT ;  /* 0x0000000500007c0c */ /* 0x004fc6000bf06270 */
[----:B------:R-:W2:Y:S04]  /*84920*/  LDL.LU R0, [R1+0x2b94] ;  /* 0x002b940001007983 */ /* 0x000ea80000300800 */
[----:B------:R-:W2:Y:S04]  /*84930*/  LDL.LU R145, [R1+0x1320] ;  /* 0x0013200001917983 */ /* 0x000ea80000300800 */
[----:B------:R-:W2:Y:S01]  /*84940*/  LDL.LU R146, [R1+0x1318] ;  /* 0x0013180001927983 */ /* 0x000ea20000300800 */
[----:B---3--:R-:W-:-:S04]  /*84950*/  IMAD.WIDE R16, R144, 0x4, R2 ;  /* 0x0000000490107825 */ /* 0x008fc800078e0202 */
[----:B-1----:R-:W-:-:S04]  /*84960*/  IMAD.WIDE R18, R144, 0x4, R4 ;  /* 0x0000000490127825 */ /* 0x002fc800078e0204 */
[----:B------:R-:W-:-:S04]  /*84970*/  IMAD.WIDE R22, R144, 0x4, R6 ;  /* 0x0000000490167825 */ /* 0x000fc800078e0206 */
[----:B------:R-:W-:Y:S02]  /*84980*/  IMAD.WIDE R10, R144, 0x4, R8 ;  /* 0x00000004900a7825 */ /* 0x000fe400078e0208 */
[----:B------:R-:W3:Y:S01]  /*84990*/  LDL.LU R144, [R1+0x13fc] ;  /* 0x0013fc0001907983 */ /* 0x000ee20000300800 */
[----:B------:R-:W-:Y:S02]  /*849a0*/  ISETP.LT.AND P6, PT, R158, UR4, !P1 ;  /* 0x000000049e007c0c */ /* 0x000fe4000cfc1270 */
[----:B------:R-:W-:-:S04]  /*849b0*/  ISETP.GE.AND P1, PT, R28, UR5, PT ;  /* 0x000000051c007c0c */ /* 0x000fc8000bf26270 */
[----:B------:R-:W-:Y:S02]  /*849c0*/  ISETP.LT.AND P2, PT, R153, UR4, !P1 ;  /* 0x0000000499007c0c */ /* 0x000fe4000cf41270 */
[----:B------:R-:W-:Y:S02]  /*849d0*/  ISETP.LT.AND P5, PT, R155, UR4, !P1 ;  /* 0x000000049b007c0c */ /* 0x000fe4000cfa1270 */
[----:B------:R-:W-:Y:S02]  /*849e0*/  ISETP.LT.AND P3, PT, R157, UR4, !P1 ;  /* 0x000000049d007c0c */ /* 0x000fe4000cf61270 */
[----:B------:R-:W-:Y:S01]  /*849f0*/  ISETP.LT.AND P1, PT, R158, UR4, !P1 ;  /* 0x000000049e007c0c */ /* 0x000fe2000cf21270 */
[----:B------:R4:W-:Y:S01]  /*84a00*/  @P6 STG.E desc[UR60][R20.64], R109 ;  /* 0x0000006d14006986 */ /* 0x0009e2000c10193c */
[----:B------:R-:W-:-:S05]  /*84a10*/  ISETP.LT.AND P6, PT, R153, UR4, !P0 ;  /* 0x0000000499007c0c */ /* 0x000fca000c7c1270 */
[----:B------:R1:W-:Y:S01]  /*84a20*/  @P2 STG.E desc[UR60][R16.64], R121 ;  /* 0x0000007910002986 */ /* 0x0003e2000c10193c */
[----:B------:R-:W-:-:S03]  /*84a30*/  ISETP.LT.AND P2, PT, R155, UR4, !P0 ;  /* 0x000000049b007c0c */ /* 0x000fc6000c741270 */
[----:B------:R1:W-:Y:S01]  /*84a40*/  @P5 STG.E desc[UR60][R18.64], R129 ;  /* 0x0000008112005986 */ /* 0x0003e2000c10193c */
[----:B------:R-:W-:Y:S01]  /*84a50*/  ISETP.LT.AND P5, PT, R157, UR4, !P0 ;  /* 0x000000049d007c0c */ /* 0x000fe2000c7a1270 */
[----:B----4-:R-:W-:Y:S01]  /*84a60*/  IMAD.WIDE R20, R147, 0x4, R2 ;  /* 0x0000000493147825 */ /* 0x010fe200078e0202 */
[----:B------:R-:W-:Y:S01]  /*84a70*/  ISETP.LT.AND P0, PT, R158, UR4, !P0 ;  /* 0x000000049e007c0c */ /* 0x000fe2000c701270 */
[----:B------:R2:W-:Y:S01]  /*84a80*/  @P3 STG.E desc[UR60][R22.64], R141 ;  /* 0x0000008d16003986 */ /* 0x0005e2000c10193c */
[----:B------:R-:W-:Y:S01]  /*84a90*/  ISETP.GE.AND P4, PT, R27, UR5, PT ;  /* 0x000000051b007c0c */ /* 0x000fe2000bf86270 */
[----:B------:R-:W-:Y:S02]  /*84aa0*/  IMAD.WIDE R24, R147, 0x4, R4 ;  /* 0x0000000493187825 */ /* 0x000fe400078e0204 */
[----:B------:R4:W-:Y:S01]  /*84ab0*/  @P1 STG.E desc[UR60][R10.64], R13 ;  /* 0x0000000d0a001986 */ /* 0x0009e2000c10193c */
[----:B------:R-:W-:Y:S01]  /*84ac0*/  ISETP.LT.AND P1, PT, R153, UR4, !P4 ;  /* 0x0000000499007c0c */ /* 0x000fe2000e721270 */
[----:B-1----:R-:W-:-:S02]  /*84ad0*/  IMAD.WIDE R16, R147, 0x4, R6 ;  /* 0x0000000493107825 */ /* 0x002fc400078e0206 */
[----:B------:R-:W-:Y:S01]  /*84ae0*/  @P6 STG.E desc[UR60][R20.64], R106 ;  /* 0x0000006a14006986 */ /* 0x000fe2000c10193c */
[----:B------:R-:W-:Y:S01]  /*84af0*/  ISETP.LT.AND P6, PT, R157, UR4, !P4 ;  /* 0x000000049d007c0c */ /* 0x000fe2000e7c1270 */
[----:B------:R-:W-:Y:S02]  /*84b00*/  IMAD.WIDE R18, R147, 0x4, R8 ;  /* 0x0000000493127825 */ /* 0x000fe400078e0208 */
[----:B------:R-:W-:Y:S01]  /*84b10*/  @P2 STG.E desc[UR60][R24.64], R114 ;  /* 0x0000007218002986 */ /* 0x000fe2000c10193c */
[----:B------:R-:W-:Y:S02]  /*84b20*/  ISETP.LT.AND P2, PT, R155, UR4, !P4 ;  /* 0x000000049b007c0c */ /* 0x000fe4000e741270 */
[----:B------:R-:W-:Y:S02]  /*84b30*/  ISETP.GE.AND P3, PT, R26, UR5, PT ;  /* 0x000000051a007c0c */ /* 0x000fe4000bf66270 */
[----:B------:R-:W-:Y:S01]  /*84b40*/  ISETP.LT.AND P4, PT, R158, UR4, !P4 ;  /* 0x000000049e007c0c */ /* 0x000fe2000e781270 */
[----:B------:R1:W-:Y:S04]  /*84b50*/  @P5 STG.E desc[UR60][R16.64], R118 ;  /* 0x0000007610005986 */ /* 0x0003e8000c10193c */
[----:B------:R-:W-:Y:S01]  /*84b60*/  @P0 STG.E desc[UR60][R18.64], R110 ;  /* 0x0000006e12000986 */ /* 0x000fe2000c10193c */
[----:B------:R-:W-:Y:S01]  /*84b70*/  ISETP.LT.AND P0, PT, R153, UR4, !P3 ;  /* 0x0000000499007c0c */ /* 0x000fe2000df01270 */
[----:B--2---:R-:W-:-:S04]  /*84b80*/  IMAD.WIDE R22, R145, 0x4, R2 ;  /* 0x0000000491167825 */ /* 0x004fc800078e0202 */
[C---:B----4-:R-:W-:Y:S01]  /*84b90*/  IMAD.WIDE R10, R145.reuse, 0x4, R4 ;  /* 0x00000004910a7825 */ /* 0x050fe200078e0204 */
[----:B------:R-:W-:Y:S03]  /*84ba0*/  @P1 STG.E desc[UR60][R22.64], R122 ;  /* 0x0000007a16001986 */ /* 0x000fe6000c10193c */
[C---:B------:R-:W-:Y:S01]  /*84bb0*/  IMAD.WIDE R12, R145.reuse, 0x4, R6 ;  /* 0x00000004910c7825 */ /* 0x040fe200078e0206 */
[----:B------:R2:W-:Y:S03]  /*84bc0*/  @P2 STG.E desc[UR60][R10.64], R130 ;  /* 0x000000820a002986 */ /* 0x0005e6000c10193c */
[----:B-1----:R-:W-:Y:S01]  /*84bd0*/  IMAD.WIDE R16, R145, 0x4, R8 ;  /* 0x0000000491107825 */ /* 0x002fe200078e0208 */
[----:B------:R-:W-:Y:S01]  /*84be0*/  ISETP.GE.AND P5, PT, R0, UR5, PT ;  /* 0x0000000500007c0c */ /* 0x000fe2000bfa6270 */
[----:B------:R1:W-:Y:S01]  /*84bf0*/  @P6 STG.E desc[UR60][R12.64], R142 ;  /* 0x0000008e0c006986 */ /* 0x0003e2000c10193c */
[----:B------:R-:W-:Y:S01]  /*84c00*/  ISETP.LT.AND P2, PT, R155, UR4, !P3 ;  /* 0x000000049b007c0c */ /* 0x000fe2000df41270 */
[----:B------:R-:W-:-:S02]  /*84c10*/  IMAD.WIDE R20, R146, 0x4, R2 ;  /* 0x0000000492147825 */ /* 0x000fc400078e0202 */
[----:B------:R4:W-:Y:S01]  /*84c20*/  @P4 STG.E desc[UR60][R16.64], R14 ;  /* 0x0000000e10004986 */ /* 0x0009e2000c10193c */
[----:B------:R-:W-:Y:S02]  /*84c30*/  ISETP.LT.AND P4, PT, R157, UR4, !P3 ;  /* 0x000000049d007c0c */ /* 0x000fe4000df81270 */
[C---:B------:R-:W-:Y:S01]  /*84c40*/  ISETP.LT.AND P3, PT, R158.reuse, UR4, !P3 ;  /* 0x000000049e007c0c */ /* 0x040fe2000df61270 */
[----:B------:R4:W-:Y:S01]  /*84c50*/  @P0 STG.E desc[UR60][R20.64], R107 ;  /* 0x0000006b14000986 */ /* 0x0009e2000c10193c */
[----:B------:R-:W-:Y:S02]  /*84c60*/  ISETP.LT.AND P1, PT, R153, UR4, !P5 ;  /* 0x0000000499007c0c */ /* 0x000fe4000ef21270 */
[----:B------:R-:W-:Y:S02]  /*84c70*/  ISETP.LT.AND P6, PT, R155, UR4, !P5 ;  /* 0x000000049b007c0c */ /* 0x000fe4000efc1270 */
[----:B------:R-:W-:Y:S02]  /*84c80*/  ISETP.LT.AND P0, PT, R157, UR4, !P5 ;  /* 0x000000049d007c0c */ /* 0x000fe4000ef01270 */
[----:B------:R-:W-:Y:S01]  /*84c90*/  ISETP.LT.AND P5, PT, R158, UR4, !P5 ;  /* 0x000000049e007c0c */ /* 0x000fe2000efa1270 */
[----:B--2---:R-:W-:-:S04]  /*84ca0*/  IMAD.WIDE R10, R146, 0x4, R4 ;  /* 0x00000004920a7825 */ /* 0x004fc800078e0204 */
[C---:B-1----:R-:W-:Y:S01]  /*84cb0*/  IMAD.WIDE R12, R146.reuse, 0x4, R6 ;  /* 0x00000004920c7825 */ /* 0x042fe200078e0206 */
[----:B------:R4:W-:Y:S03]  /*84cc0*/  @P2 STG.E desc[UR60][R10.64], R115 ;  /* 0x000000730a002986 */ /* 0x0009e6000c10193c */
[----:B------:R-:W-:Y:S01]  /*84cd0*/  IMAD.WIDE R18, R146, 0x4, R8 ;  /* 0x0000000492127825 */ /* 0x000fe200078e0208 */
[----:B------:R4:W-:Y:S03]  /*84ce0*/  @P4 STG.E desc[UR60][R12.64], R119 ;  /* 0x000000770c004986 */ /* 0x0009e6000c10193c */
[C---:B---3--:R-:W-:Y:S01]  /*84cf0*/  IMAD.WIDE R2, R144.reuse, 0x4, R2 ;  /* 0x0000000490027825 */ /* 0x048fe200078e0202 */
[----:B------:R4:W-:Y:S03]  /*84d00*/  @P3 STG.E desc[UR60][R18.64], R111 ;  /* 0x0000006f12003986 */ /* 0x0009e6000c10193c */
[C---:B------:R-:W-:Y:S01]  /*84d10*/  IMAD.WIDE R4, R144.reuse, 0x4, R4 ;  /* 0x0000000490047825 */ /* 0x040fe200078e0204 */
[----:B------:R4:W-:Y:S03]  /*84d20*/  @P1 STG.E desc[UR60][R2.64], R123 ;  /* 0x0000007b02001986 */ /* 0x0009e6000c10193c */
[C---:B------:R-:W-:Y:S01]  /*84d30*/  IMAD.WIDE R6, R144.reuse, 0x4, R6 ;  /* 0x0000000490067825 */ /* 0x040fe200078e0206 */
[----:B------:R4:W-:Y:S04]  /*84d40*/  @P6 STG.E desc[UR60][R4.64], R131 ;  /* 0x0000008304006986 */ /* 0x0009e8000c10193c */
[----:B------:R4:W-:Y:S01]  /*84d50*/  @P0 STG.E desc[UR60][R6.64], R143 ;  /* 0x0000008f06000986 */ /* 0x0009e2000c10193c */
[----:B------:R-:W-:Y:S01]  /*84d60*/  IMAD.WIDE R8, R144, 0x4, R8 ;  /* 0x0000000490087825 */ /* 0x000fe200078e0208 */
[----:B------:R-:W-:Y:S06]  /*84d70*/  @!P5 EXIT ;  /* 0x000000000000d94d */ /* 0x000fec0003800000 */
[----:B------:R-:W-:Y:S01]  /*84d80*/  STG.E desc[UR60][R8.64], R15 ;  /* 0x0000000f08007986 */ /* 0x000fe2000c10193c */
[----:B------:R-:W-:Y:S05]  /*84d90*/  EXIT ;  /* 0x000000000000794d */ /* 0x000fea0003800000 */
.L_x_2:
[----:B------:R-:W-:-:S00]  /*84da0*/  BRA `(.L_x_2) ;  /* 0xfffffffc00fc7947 */ /* 0x000fc0000383ffff */
[----:B------:R-:W-:-:S00]  /*84db0*/  NOP ;  /* 0x0000000000007918 */ /* 0x000fc00000000000 */
        /* <DEDUP_REMOVED lines=12> */
.L_x_3:


//--------------------- .nv.shared.matmul_kernel  --------------------------
	.section	.nv.shared.matmul_kernel,"aw",@nobits
	.sectionflags	@""
	.align	16
	.zero		1024


//--------------------- .nv.shared.reserved.0     --------------------------
	.section	.nv.shared.reserved.0,"aw",@nobits
	.weak		__nv_reservedSMEM_offset_0_alias
	.size		__nv_reservedSMEM_offset_0_alias, 0, 0
	.other		__nv_reservedSMEM_offset_0_alias,@"STO_CUDA_RESERVED_SHARED STV_DEFAULT"
__nv_reservedSMEM_offset_0_alias:
	.zero		0


//--------------------- .nv.constant0.matmul_kernel --------------------------
	.section	.nv.constant0.matmul_kernel,"a",@progbits
	.sectionflags	@""
	.align	4
.nv.constant0.matmul_kernel:
	.zero		608


//--------------------- SYMBOLS --------------------------

	.type		.nv.reservedSmem.offset0,@object
	.size		.nv.reservedSmem.offset0,0x4
